// auto-generated by cutlass_sweep.fmha — config: {"arch": "sm_100", "direction": "bwd", "dtype": "bf16", "head_dim": 128, "mask": "causal", "schedule": "tma", "tile_kv": 128, "tile_q": 128}
#include "cutlass/cutlass.h"
#include "cute/tensor.hpp"
#include "cutlass/device_kernel.h"
#include "cutlass/kernel_hardware_info.h"
#include "77_blackwell_fmha/collective/fmha_common.hpp"
#include "77_blackwell_fmha/collective/fmha_fusion.hpp"
#include "77_blackwell_fmha/kernel/sm100_fmha_bwd_kernel_tma_warpspecialized.hpp"

using namespace cute;
using Element = cutlass::bfloat16_t;
using TileShape = Shape<_128, _128, _128, _128>;
// Q K D D_VO ((H_R, H_K) B) — must match the kernel's stride deconstruction.
using ProblemShape =
    cute::tuple<int, int, int, int, cute::tuple<cute::tuple<int, int>, int>>;

using Kernel = cutlass::fmha::kernel::Sm100FmhaBwdKernelTmaWarpSpecialized<
    ProblemShape, Element, float, TileShape,
    cutlass::fmha::collective::CausalMask<true>>;

auto* _anchor = &cutlass::device_kernel<Kernel>;


// ===== COMPILED SASS (sm_100a) =====

	.target	sm_100a

	.elftype	@"ET_EXEC"


//--------------------- .note.nv.tkinfo           --------------------------
	.section	.note.nv.tkinfo,"",@"SHT_NOTE"
	.sectionflags	@"SHF_NOTE_NV_TKINFO"
	.tkinfo
        /*0018*/ 	.word	0x00000002
        /*0030*/ 	.string	""
        /*0030*/ 	.string	"ptxas"
        /*0030*/ 	.string	"Cuda compilation tools, release 13.0, V13.0.88"
        /*0030*/ 	.string	"Build cuda_13.0.r13.0/compiler.36424714_0"
        /*0030*/ 	.string	"-arch sm_100a -m 64 "



//--------------------- .note.nv.cuinfo           --------------------------
	.section	.note.nv.cuinfo,"",@"SHT_NOTE"
	.sectionflags	@"SHF_NOTE_NV_CUINFO"
        /*0018*/ 	.short	0x0002
        /*001a*/ 	.short	0x0064
        /*001c*/ 	.short	0x0082
	.zero		2


//--------------------- .nv.info                  --------------------------
	.section	.nv.info,"",@"SHT_CUDA_INFO"
	.align	4


	//----- nvinfo : EIATTR_REGCOUNT
	.align		4
        /*0000*/ 	.byte	0x04, 0x2f
        /*0002*/ 	.short	(.L_21 - .L_20)
	.align		4
.L_20:
        /*0004*/ 	.word	index@(_ZN7cutlass13device_kernelINS_4fmha6kernel36Sm100FmhaBwdKernelTmaWarpSpecializedIN4cute5tupleIJiiiiNS5_IJNS5_IJiiEEEiEEEEEENS_10bfloat16_tEfNS5_IJNS4_1CILi128EEESB_SB_SB_EEENS1_10collective10CausalMaskILb1EEEEEEEvNT_6ParamsE)
        /*0008*/ 	.word	0x00000080


	//----- nvinfo : EIATTR_FRAME_SIZE
	.align		4
.L_21:
        /*000c*/ 	.byte	0x04, 0x11
        /*000e*/ 	.short	(.L_23 - .L_22)
	.align		4
.L_22:
        /*0010*/ 	.word	index@($__internal_3_$__cuda_sm20_div_u16)
        /*0014*/ 	.word	0x00000010


	//----- nvinfo : EIATTR_FRAME_SIZE
	.align		4
.L_23:
        /*0018*/ 	.byte	0x04, 0x11
        /*001a*/ 	.short	(.L_25 - .L_24)
	.align		4
.L_24:
        /*001c*/ 	.word	index@($__internal_2_$__cuda_sm10x_tcgen05_guardrail_trap_unallocated_columns_being_dealloced)
        /*0020*/ 	.word	0x00000010


	//----- nvinfo : EIATTR_FRAME_SIZE
	.align		4
.L_25:
        /*0024*/ 	.byte	0x04, 0x11
        /*0026*/ 	.short	(.L_27 - .L_26)
	.align		4
.L_26:
        /*0028*/ 	.word	index@($__internal_1_$__cuda_sm10x_tcgen05_guardrail_trap_phase_invalid_during_alloc)
        /*002c*/ 	.word	0x00000010


	//----- nvinfo : EIATTR_FRAME_SIZE
	.align		4
.L_27:
        /*0030*/ 	.byte	0x04, 0x11
        /*0032*/ 	.short	(.L_29 - .L_28)
	.align		4
.L_28:
        /*0034*/ 	.word	index@($__internal_0_$__cuda_sm10x_tcgen05_guardrail_trap_col_being_dealloced_not_returned_by_alloc)
        /*0038*/ 	.word	0x00000010


	//----- nvinfo : EIATTR_FRAME_SIZE
	.align		4
.L_29:
        /*003c*/ 	.byte	0x04, 0x11
        /*003e*/ 	.short	(.L_31 - .L_30)
	.align		4
.L_30:
        /*0040*/ 	.word	index@(_ZN7cutlass13device_kernelINS_4fmha6kernel36Sm100FmhaBwdKernelTmaWarpSpecializedIN4cute5tupleIJiiiiNS5_IJNS5_IJiiEEEiEEEEEENS_10bfloat16_tEfNS5_IJNS4_1CILi128EEESB_SB_SB_EEENS1_10collective10CausalMaskILb1EEEEEEEvNT_6ParamsE)
        /*0044*/ 	.word	0x00000010


	//----- nvinfo : EIATTR_MIN_STACK_SIZE
	.align		4
.L_31:
        /*0048*/ 	.byte	0x04, 0x12
        /*004a*/ 	.short	(.L_33 - .L_32)
	.align		4
.L_32:
        /*004c*/ 	.word	index@(_ZN7cutlass13device_kernelINS_4fmha6kernel36Sm100FmhaBwdKernelTmaWarpSpecializedIN4cute5tupleIJiiiiNS5_IJNS5_IJiiEEEiEEEEEENS_10bfloat16_tEfNS5_IJNS4_1CILi128EEESB_SB_SB_EEENS1_10collective10CausalMaskILb1EEEEEEEvNT_6ParamsE)
        /*0050*/ 	.word	0x00000010
.L_33:


//--------------------- .nv.compat                --------------------------
	.section	.nv.compat,"",@"SHT_CUDA_COMPAT_INFO"
	.align	4
        /*0000*/ 	.byte	0x02, 0x09, 0x01, 0x00, 0x02, 0x02, 0x02, 0x00, 0x02, 0x05, 0x05, 0x00, 0x03, 0x07, 0x01, 0x01
        /*0010*/ 	.byte	0x02, 0x03, 0x01, 0x00, 0x02, 0x06, 0x01, 0x00, 0x04, 0x0b, 0x08, 0x00, 0x01, 0x00, 0x00, 0x00
        /*0020*/ 	.byte	0x00, 0x00, 0x00, 0x00


//--------------------- .nv.info._ZN7cutlass13device_kernelINS_4fmha6kernel36Sm100FmhaBwdKernelTmaWarpSpecializedIN4cute5tupleIJiiiiNS5_IJNS5_IJiiEEEiEEEEEENS_10bfloat16_tEfNS5_IJNS4_1CILi128EEESB_SB_SB_EEENS1_10collective10CausalMaskILb1EEEEEEEvNT_6ParamsE --------------------------
	.section	.nv.info._ZN7cutlass13device_kernelINS_4fmha6kernel36Sm100FmhaBwdKernelTmaWarpSpecializedIN4cute5tupleIJiiiiNS5_IJNS5_IJiiEEEiEEEEEENS_10bfloat16_tEfNS5_IJNS4_1CILi128EEESB_SB_SB_EEENS1_10collective10CausalMaskILb1EEEEEEEvNT_6ParamsE,"",@"SHT_CUDA_INFO"
	.sectionflags	@""
	.align	4


	//----- nvinfo : EIATTR_CUDA_API_VERSION
	.align		4
        /*0000*/ 	.byte	0x04, 0x37
        /*0002*/ 	.short	(.L_35 - .L_34)
.L_34:
        /*0004*/ 	.word	0x00000082


	//----- nvinfo : EIATTR_KPARAM_INFO
	.align		4
.L_35:
        /*0008*/ 	.byte	0x04, 0x17
        /*000a*/ 	.short	(.L_37 - .L_36)
.L_36:
        /*000c*/ 	.word	0x00000000
        /*0010*/ 	.short	0x0000
        /*0012*/ 	.short	0x0000
        /*0014*/ 	.byte	0x00, 0xf0, 0x01, 0x1a


	//----- nvinfo : EIATTR_AT_ENTRY_FRAGMENTS
	.align		4
.L_37:
        /*0018*/ 	.byte	0x04, 0x4f
        /*001a*/ 	.short	(.L_39 - .L_38)


	//   ....[0]....
.L_38:
        /*001c*/ 	.word	0x00000006


	//----- nvinfo : EIATTR_RESERVED_SMEM_USED
	.align		4
.L_39:
        /*0020*/ 	.byte	0x01, 0x41
	.zero		2


	//----- nvinfo : EIATTR_SPARSE_MMA_MASK
	.align		4
        /*0024*/ 	.byte	0x03, 0x50
        /*0026*/ 	.short	0x0000


	//----- nvinfo : EIATTR_TCGEN05_1CTA_USED
	.align		4
        /*0028*/ 	.byte	0x01, 0x51
	.zero		2


	//----- nvinfo : EIATTR_MAXREG_COUNT
	.align		4
        /*002c*/ 	.byte	0x03, 0x1b
        /*002e*/ 	.short	0x0080


	//----- nvinfo : EIATTR_NUM_BARRIERS
	.align		4
        /*0030*/ 	.byte	0x02, 0x4c
        /*0032*/ 	.byte	0x04
	.zero		1


	//----- nvinfo : EIATTR_EXTERNS
	.align		4
        /*0034*/ 	.byte	0x04, 0x0f
        /*0036*/ 	.short	(.L_41 - .L_40)


	//   ....[0]....
	.align		4
.L_40:
        /*0038*/ 	.word	index@(__assertfail)


	//----- nvinfo : EIATTR_ANNOTATIONS
	.align		4
.L_41:
        /*003c*/ 	.byte	0x04, 0x55
        /*003e*/ 	.short	(.L_43 - .L_42)


	//   ....[0]....
.L_42:
        /*0040*/ 	.word	0x00000001
        /*0044*/ 	.byte	0x00, 0x02, 0x00, 0x00, 0x01, 0x00, 0x00, 0x00, 0x80, 0x02, 0x00, 0x00, 0x01, 0x00, 0x00, 0x00
        /* <DEDUP_REMOVED lines=20> */
        /*0194*/ 	.byte	0x80, 0x1a, 0x01, 0x00


	//----- nvinfo : EIATTR_MERCURY_ISA_VERSION
	.align		4
.L_43:
        /*0198*/ 	.byte	0x03, 0x5f
        /*019a*/ 	.short	0x0101


	//----- nvinfo : EIATTR_INT_WARP_WIDE_INSTR_OFFSETS
	.align		4
        /*019c*/ 	.byte	0x04, 0x31
        /*019e*/ 	.short	(.L_45 - .L_44)


	//   ....[0]....
.L_44:
        /*01a0*/ 	.word	0x00012ef0


	//   ....[1]....
        /*01a4*/ 	.word	0x00012f10


	//   ....[2]....
        /*01a8*/ 	.word	0x00012f40


	//----- nvinfo : EIATTR_COOP_GROUP_MASK_REGIDS
	.align		4
.L_45:
        /*01ac*/ 	.byte	0x04, 0x29
        /*01ae*/ 	.short	(.L_47 - .L_46)


	//   ....[0]....
.L_46:
        /*01b0*/ 	.word	0xffffffff


	//   ....[1]....
        /*01b4*/ 	.word	0xffffffff


	//   ....[2]....
        /*01b8*/ 	.word	0xffffffff


	//   ....[3]....
        /*01bc*/ 	.word	0xffffffff


	//   ....[4]....
        /*01c0*/ 	.word	0xffffffff


	//   ....[5]....
        /*01c4*/ 	.word	0xffffffff


	//   ....[6]....
        /*01c8*/ 	.word	0xffffffff


	//   ....[7]....
        /*01cc*/ 	.word	0xffffffff


	//   ....[8]....
        /*01d0*/ 	.word	0xffffffff


	//   ....[9]....
        /*01d4*/ 	.word	0xffffffff


	//   ....[10]....
        /*01d8*/ 	.word	0xffffffff


	//   ....[11]....
        /*01dc*/ 	.word	0xffffffff


	//   ....[12]....
        /*01e0*/ 	.word	0xffffffff


	//   ....[13]....
        /*01e4*/ 	.word	0xffffffff


	//   ....[14]....
        /*01e8*/ 	.word	0xffffffff


	//   ....[15]....
        /*01ec*/ 	.word	0xffffffff


	//   ....[16]....
        /*01f0*/ 	.word	0xffffffff


	//   ....[17]....
        /*01f4*/ 	.word	0x0500000f


	//----- nvinfo : EIATTR_COOP_GROUP_INSTR_OFFSETS
	.align		4
.L_47:
        /*01f8*/ 	.byte	0x04, 0x28
        /*01fa*/ 	.short	(.L_49 - .L_48)


	//   ....[0]....
.L_48:
        /*01fc*/ 	.word	0x00000080


	//   ....[1]....
        /*0200*/ 	.word	0x000003c0


	//   ....[2]....
        /*0204*/ 	.word	0x000005e0


	//   ....[3]....
        /*0208*/ 	.word	0x000006d0


	//   ....[4]....
        /*020c*/ 	.word	0x00000810


	//   ....[5]....
        /*0210*/ 	.word	0x00000950


	//   ....[6]....
        /*0214*/ 	.word	0x00000a90


	//   ....[7]....
        /*0218*/ 	.word	0x00000bd0


	//   ....[8]....
        /*021c*/ 	.word	0x00000d10


	//   ....[9]....
        /*0220*/ 	.word	0x00000e50


	//   ....[10]....
        /*0224*/ 	.word	0x00000f90


	//   ....[11]....
        /*0228*/ 	.word	0x00003b20


	//   ....[12]....
        /*022c*/ 	.word	0x00003d20


	//   ....[13]....
        /*0230*/ 	.word	0x00003d40


	//   ....[14]....
        /*0234*/ 	.word	0x00008ea0


	//   ....[15]....
        /*0238*/ 	.word	0x00012de0


	//   ....[16]....
        /*023c*/ 	.word	0x00013010


	//   ....[17]....
        /*0240*/ 	.word	0x00013ad0


	//----- nvinfo : EIATTR_REG_RECONFIG
	.align		4
.L_49:
        /*0244*/ 	.byte	0x01, 0x54
	.zero		2


	//----- nvinfo : EIATTR_VRC_CTA_INIT_COUNT
	.align		4
        /*0248*/ 	.byte	0x02, 0x4a
        /*024a*/ 	.byte	0x80
	.zero		1


	//----- nvinfo : EIATTR_SYSCALL_OFFSETS
	.align		4
        /*024c*/ 	.byte	0x04, 0x46
        /*024e*/ 	.short	(.L_51 - .L_50)


	//   ....[0]....
.L_50:
        /*0250*/ 	.word	0x0000b930


	//   ....[1]....
        /*0254*/ 	.word	0x0000baa0


	//   ....[2]....
        /*0258*/ 	.word	0x0000bc10


	//   ....[3]....
        /*025c*/ 	.word	0x0000bd80


	//   ....[4]....
        /*0260*/ 	.word	0x0000d7a0


	//   ....[5]....
        /*0264*/ 	.word	0x0000d9a0


	//   ....[6]....
        /*0268*/ 	.word	0x0000db10


	//   ....[7]....
        /*026c*/ 	.word	0x0000dc80


	//   ....[8]....
        /*0270*/ 	.word	0x0000e0f0


	//   ....[9]....
        /*0274*/ 	.word	0x0000ee30


	//   ....[10]....
        /*0278*/ 	.word	0x0000fdb0


	//   ....[11]....
        /*027c*/ 	.word	0x0000ff20


	//   ....[12]....
        /*0280*/ 	.word	0x00010090


	//   ....[13]....
        /*0284*/ 	.word	0x00010200


	//   ....[14]....
        /*0288*/ 	.word	0x000113c0


	//   ....[15]....
        /*028c*/ 	.word	0x00011530


	//   ....[16]....
        /*0290*/ 	.word	0x000116a0


	//   ....[17]....
        /*0294*/ 	.word	0x00011810


	//----- nvinfo : EIATTR_MBARRIER_INSTR_OFFSETS
	.align		4
.L_51:
        /*0298*/ 	.byte	0x04, 0x39
        /*029a*/ 	.short	(.L_53 - .L_52)


	//   ....[0]....
.L_52:
        /*029c*/ 	.word	0x00000490
        /*02a0*/ 	.word	0x000000ff
        /*02a4*/ 	.word	0x00038800
        /*02a8*/ 	.short	0x0100
        /*02aa*/ 	.byte	0x04
	.zero		1


	//   ....[1]....
        /*02ac*/ 	.word	0x000004a0
        /*02b0*/ 	.word	0x000000ff
        /*02b4*/ 	.word	0x00038810
        /*02b8*/ 	.short	0x0100
        /*02ba*/ 	.byte	0x04
	.zero		1


	//   ....[2]....
        /*02bc*/ 	.word	0x000004b0
        /*02c0*/ 	.word	0x000000ff
        /*02c4*/ 	.word	0x00038808
        /*02c8*/ 	.short	0x0100
        /*02ca*/ 	.byte	0x04
	.zero		1


	//   ....[3]....
        /*02cc*/ 	.word	0x000004c0
        /*02d0*/ 	.word	0x000000ff
        /*02d4*/ 	.word	0x00038818
        /*02d8*/ 	.short	0x0100
        /*02da*/ 	.byte	0x04
	.zero		1


	//   ....[4]....
        /*02dc*/ 	.word	0x000006a0
        /*02e0*/ 	.word	0x000000ff
        /*02e4*/ 	.word	0x00038820
        /*02e8*/ 	.short	0x0100
        /*02ea*/ 	.byte	0x06
	.zero		1


	//   ....[5]....
        /*02ec*/ 	.word	0x000006b0
        /*02f0*/ 	.word	0x000000ff
        /*02f4*/ 	.word	0x00038828
        /*02f8*/ 	.short	0x0100
        /*02fa*/ 	.byte	0x06
	.zero		1


	//   ....[6]....
        /*02fc*/ 	.word	0x000007e0
        /*0300*/ 	.word	0x000000ff
        /*0304*/ 	.word	0x00038830
        /*0308*/ 	.short	0x0100
        /*030a*/ 	.byte	0x04
	.zero		1


	//   ....[7]....
        /*030c*/ 	.word	0x000007f0
        /*0310*/ 	.word	0x000000ff
        /*0314*/ 	.word	0x00038838
        /*0318*/ 	.short	0x0100
        /*031a*/ 	.byte	0x04
	.zero		1


	//   ....[8]....
        /*031c*/ 	.word	0x00000920
        /*0320*/ 	.word	0x000000ff
        /*0324*/ 	.word	0x00038840
        /*0328*/ 	.short	0x0100
        /*032a*/ 	.byte	0x04
	.zero		1


	//   ....[9]....
        /*032c*/ 	.word	0x00000930
        /*0330*/ 	.word	0x000000ff
        /*0334*/ 	.word	0x00038848
        /*0338*/ 	.short	0x0100
        /*033a*/ 	.byte	0x04
	.zero		1


	//   ....[10]....
        /*033c*/ 	.word	0x00000a60
        /*0340*/ 	.word	0x000000ff
        /*0344*/ 	.word	0x00038850
        /*0348*/ 	.short	0x0100
        /*034a*/ 	.byte	0x04
	.zero		1


	//   ....[11]....
        /*034c*/ 	.word	0x00000a70
        /*0350*/ 	.word	0x000000ff
        /*0354*/ 	.word	0x00038858
        /*0358*/ 	.short	0x0100
        /*035a*/ 	.byte	0x04
	.zero		1


	//   ....[12]....
        /*035c*/ 	.word	0x00000ba0
        /*0360*/ 	.word	0x000000ff
        /*0364*/ 	.word	0x00038860
        /*0368*/ 	.short	0x0100
        /*036a*/ 	.byte	0x04
	.zero		1


	//   ....[13]....
        /*036c*/ 	.word	0x00000bb0
        /*0370*/ 	.word	0x000000ff
        /*0374*/ 	.word	0x00038868
        /*0378*/ 	.short	0x0100
        /*037a*/ 	.byte	0x04
	.zero		1


	//   ....[14]....
        /*037c*/ 	.word	0x00000ce0
        /*0380*/ 	.word	0x000000ff
        /*0384*/ 	.word	0x00038870
        /*0388*/ 	.short	0x0100
        /*038a*/ 	.byte	0x04
	.zero		1


	//   ....[15]....
        /*038c*/ 	.word	0x00000cf0
        /*0390*/ 	.word	0x000000ff
        /*0394*/ 	.word	0x00038878
        /*0398*/ 	.short	0x0100
        /*039a*/ 	.byte	0x04
	.zero		1


	//   ....[16]....
        /*039c*/ 	.word	0x00000e20
        /*03a0*/ 	.word	0x000000ff
        /*03a4*/ 	.word	0x00038880
        /*03a8*/ 	.short	0x0100
        /*03aa*/ 	.byte	0x04
	.zero		1


	//   ....[17]....
        /*03ac*/ 	.word	0x00000e30
        /*03b0*/ 	.word	0x000000ff
        /*03b4*/ 	.word	0x00038888
        /*03b8*/ 	.short	0x0100
        /*03ba*/ 	.byte	0x04
	.zero		1


	//   ....[18]....
        /*03bc*/ 	.word	0x00000f60
        /*03c0*/ 	.word	0x000000ff
        /*03c4*/ 	.word	0x00038890
        /*03c8*/ 	.short	0x0100
        /*03ca*/ 	.byte	0x04
	.zero		1


	//   ....[19]....
        /*03cc*/ 	.word	0x00000f70
        /*03d0*/ 	.word	0x000000ff
        /*03d4*/ 	.word	0x00038898
        /*03d8*/ 	.short	0x0100
        /*03da*/ 	.byte	0x04
	.zero		1


	//   ....[20]....
        /*03dc*/ 	.word	0x000010a0
        /*03e0*/ 	.word	0x000000ff
        /*03e4*/ 	.word	0x000388a0
        /*03e8*/ 	.short	0x0100
        /*03ea*/ 	.byte	0x04
	.zero		1


	//   ....[21]....
        /*03ec*/ 	.word	0x000010b0
        /*03f0*/ 	.word	0x000000ff
        /*03f4*/ 	.word	0x000388b0
        /*03f8*/ 	.short	0x0100
        /*03fa*/ 	.byte	0x04
	.zero		1


	//   ....[22]....
        /*03fc*/ 	.word	0x000010c0
        /*0400*/ 	.word	0x000000ff
        /*0404*/ 	.word	0x000388a8
        /*0408*/ 	.short	0x0100
        /*040a*/ 	.byte	0x04
	.zero		1


	//   ....[23]....
        /*040c*/ 	.word	0x000010d0
        /*0410*/ 	.word	0x000000ff
        /*0414*/ 	.word	0x000388b8
        /*0418*/ 	.short	0x0100
        /*041a*/ 	.byte	0x04
	.zero		1


	//   ....[24]....
        /*041c*/ 	.word	0x00002350
        /*0420*/ 	.word	0x000000ff
        /*0424*/ 	.word	0x00038810
        /*0428*/ 	.short	0x010a
        /*042a*/ 	.byte	0x18
	.zero		1


	//   ....[25]....
        /*042c*/ 	.word	0x00002500
        /*0430*/ 	.word	0x000000ff
        /*0434*/ 	.word	0x00038800
        /*0438*/ 	.short	0x010b
        /*043a*/ 	.byte	0x18
	.zero		1


	//   ....[26]....
        /*043c*/ 	.word	0x00002760
        /*0440*/ 	.word	0x000000ff
        /*0444*/ 	.word	0x00038838
        /*0448*/ 	.short	0x010a
        /*044a*/ 	.byte	0x18
	.zero		1


	//   ....[27]....
        /*044c*/ 	.word	0x00002990
        /*0450*/ 	.word	0x000000ff
        /*0454*/ 	.word	0x00038830
        /*0458*/ 	.short	0x0107
        /*045a*/ 	.byte	0x18
	.zero		1


	//   ....[28]....
        /*045c*/ 	.word	0x000029f0
        /*0460*/ 	.word	0x000000ff
        /*0464*/ 	.word	0x00038830
        /*0468*/ 	.short	0x0101
        /*046a*/ 	.byte	0x18
	.zero		1


	//   ....[29]....
        /*046c*/ 	.word	0x00002a20
        /*0470*/ 	.word	0x000000ff
        /*0474*/ 	.word	0x00038828
        /*0478*/ 	.short	0x010a
        /*047a*/ 	.byte	0x18
	.zero		1


	//   ....[30]....
        /*047c*/ 	.word	0x00002b40
        /*0480*/ 	.word	0x000000ff
        /*0484*/ 	.word	0x00038820
        /*0488*/ 	.short	0x010b
        /*048a*/ 	.byte	0x18
	.zero		1


	//   ....[31]....
        /*048c*/ 	.word	0x00002d80
        /*0490*/ 	.word	0x000000ff
        /*0494*/ 	.word	0x00038848
        /*0498*/ 	.short	0x010a
        /*049a*/ 	.byte	0x18
	.zero		1


	//   ....[32]....
        /*049c*/ 	.word	0x00002ee0
        /*04a0*/ 	.word	0x000000ff
        /*04a4*/ 	.word	0x00038840
        /*04a8*/ 	.short	0x0107
        /*04aa*/ 	.byte	0x18
	.zero		1


	//   ....[33]....
        /*04ac*/ 	.word	0x00002f50
        /*04b0*/ 	.word	0x000000ff
        /*04b4*/ 	.word	0x00038840
        /*04b8*/ 	.short	0x0101
        /*04ba*/ 	.byte	0x18
	.zero		1


	//   ....[34]....
        /*04bc*/ 	.word	0x00003170
        /*04c0*/ 	.word	0x000000ff
        /*04c4*/ 	.word	0x00038810
        /*04c8*/ 	.short	0x010a
        /*04ca*/ 	.byte	0x11
	.zero		1


	//   ....[35]....
        /*04cc*/ 	.word	0x000033e0
        /*04d0*/ 	.word	0x000000ff
        /*04d4*/ 	.word	0x00038838
        /*04d8*/ 	.short	0x010a
        /*04da*/ 	.byte	0x18
	.zero		1


	//   ....[36]....
        /*04dc*/ 	.word	0x000035d0
        /*04e0*/ 	.word	0x000000ff
        /*04e4*/ 	.word	0x00038830
        /*04e8*/ 	.short	0x0107
        /*04ea*/ 	.byte	0x18
	.zero		1


	//   ....[37]....
        /*04ec*/ 	.word	0x00003630
        /*04f0*/ 	.word	0x000000ff
        /*04f4*/ 	.word	0x00038830
        /*04f8*/ 	.short	0x0101
        /*04fa*/ 	.byte	0x18
	.zero		1


	//   ....[38]....
        /*04fc*/ 	.word	0x00003680
        /*0500*/ 	.word	0x000000ff
        /*0504*/ 	.word	0x00038828
        /*0508*/ 	.short	0x010a
        /*050a*/ 	.byte	0x18
	.zero		1


	//   ....[39]....
        /*050c*/ 	.word	0x00003840
        /*0510*/ 	.word	0x000000ff
        /*0514*/ 	.word	0x00038848
        /*0518*/ 	.short	0x010a
        /*051a*/ 	.byte	0x18
	.zero		1


	//   ....[40]....
        /*051c*/ 	.word	0x000039a0
        /*0520*/ 	.word	0x000000ff
        /*0524*/ 	.word	0x00038840
        /*0528*/ 	.short	0x0107
        /*052a*/ 	.byte	0x18
	.zero		1


	//   ....[41]....
        /*052c*/ 	.word	0x00003a10
        /*0530*/ 	.word	0x000000ff
        /*0534*/ 	.word	0x00038840
        /*0538*/ 	.short	0x0101
        /*053a*/ 	.byte	0x18
	.zero		1


	//   ....[42]....
        /*053c*/ 	.word	0x00003f80
        /*0540*/ 	.word	0x000000ff
        /*0544*/ 	.word	0x00038800
        /*0548*/ 	.short	0x010a
        /*054a*/ 	.byte	0x16
	.zero		1


	//   ....[43]....
        /*054c*/ 	.word	0x00003fb0
        /*0550*/ 	.word	0x000000ff
        /*0554*/ 	.word	0x00038858
        /*0558*/ 	.short	0x010a
        /*055a*/ 	.byte	0x16
	.zero		1


	//   ....[44]....
        /*055c*/ 	.word	0x00004480
        /*0560*/ 	.word	0x000000ff
        /*0564*/ 	.word	0x00038820
        /*0568*/ 	.short	0x010a
        /*056a*/ 	.byte	0x16
	.zero		1


	//   ....[45]....
        /*056c*/ 	.word	0x000044c0
        /*0570*/ 	.word	0x000000ff
        /*0574*/ 	.word	0x00038868
        /*0578*/ 	.short	0x010a
        /*057a*/ 	.byte	0x16
	.zero		1


	//   ....[46]....
        /*057c*/ 	.word	0x00004500
        /*0580*/ 	.word	0x000000ff
        /*0584*/ 	.word	0x00038878
        /*0588*/ 	.short	0x010a
        /*058a*/ 	.byte	0x16
	.zero		1


	//   ....[47]....
        /*058c*/ 	.word	0x00004a00
        /*0590*/ 	.word	0x000000ff
        /*0594*/ 	.word	0x00038880
        /*0598*/ 	.short	0x010a
        /*059a*/ 	.byte	0x16
	.zero		1


	//   ....[48]....
        /*059c*/ 	.word	0x00005350
        /*05a0*/ 	.word	0x000000ff
        /*05a4*/ 	.word	0x00038800
        /*05a8*/ 	.short	0x010a
        /*05aa*/ 	.byte	0x04
	.zero		1


	//   ....[49]....
        /*05ac*/ 	.word	0x000053c0
        /*05b0*/ 	.word	0x000000ff
        /*05b4*/ 	.word	0x00038858
        /*05b8*/ 	.short	0x010a
        /*05ba*/ 	.byte	0x16
	.zero		1


	//   ....[50]....
        /*05bc*/ 	.word	0x00005880
        /*05c0*/ 	.word	0x000000ff
        /*05c4*/ 	.word	0x00038890
        /*05c8*/ 	.short	0x010a
        /*05ca*/ 	.byte	0x16
	.zero		1


	//   ....[51]....
        /*05cc*/ 	.word	0x000058d0
        /*05d0*/ 	.word	0x000000ff
        /*05d4*/ 	.word	0x00038868
        /*05d8*/ 	.short	0x010a
        /*05da*/ 	.byte	0x16
	.zero		1


	//   ....[52]....
        /*05dc*/ 	.word	0x000062c0
        /*05e0*/ 	.word	0x000000ff
        /*05e4*/ 	.word	0x00038878
        /*05e8*/ 	.short	0x010a
        /*05ea*/ 	.byte	0x16
	.zero		1


	//   ....[53]....
        /*05ec*/ 	.word	0x00006330
        /*05f0*/ 	.word	0x000000ff
        /*05f4*/ 	.word	0x00038820
        /*05f8*/ 	.short	0x010a
        /*05fa*/ 	.byte	0x16
	.zero		1


	//   ....[54]....
        /*05fc*/ 	.word	0x00006770
        /*0600*/ 	.word	0x000000ff
        /*0604*/ 	.word	0x00038880
        /*0608*/ 	.short	0x010a
        /*060a*/ 	.byte	0x16
	.zero		1


	//   ....[55]....
        /*060c*/ 	.word	0x00006c70
        /*0610*/ 	.word	0x000000ff
        /*0614*/ 	.word	0x000388b0
        /*0618*/ 	.short	0x010a
        /*061a*/ 	.byte	0x16
	.zero		1


	//   ....[56]....
        /*061c*/ 	.word	0x00006cf0
        /*0620*/ 	.word	0x000000ff
        /*0624*/ 	.word	0x000388b8
        /*0628*/ 	.short	0x010a
        /*062a*/ 	.byte	0x16
	.zero		1


	//   ....[57]....
        /*062c*/ 	.word	0x00006d60
        /*0630*/ 	.word	0x000000ff
        /*0634*/ 	.word	0x00038890
        /*0638*/ 	.short	0x010a
        /*063a*/ 	.byte	0x16
	.zero		1


	//   ....[58]....
        /*063c*/ 	.word	0x00007ad0
        /*0640*/ 	.word	0x000000ff
        /*0644*/ 	.word	0x00038870
        /*0648*/ 	.short	0x010a
        /*064a*/ 	.byte	0x0e
	.zero		1


	//   ....[59]....
        /*064c*/ 	.word	0x00007c80
        /*0650*/ 	.word	0x000000ff
        /*0654*/ 	.word	0x00000000
        /*0658*/ 	.short	0x0101
        /*065a*/ 	.byte	0x04
	.zero		1


	//   ....[60]....
        /*065c*/ 	.word	0x00008c80
        /*0660*/ 	.word	0x00000038
        /*0664*/ 	.word	0x00038850
        /*0668*/ 	.short	0x010a
        /*066a*/ 	.byte	0xff
	.zero		1


	//   ....[61]....
        /*066c*/ 	.word	0x00008cf0
        /*0670*/ 	.word	0x00000038
        /*0674*/ 	.word	0x00038888
        /*0678*/ 	.short	0x010a
        /*067a*/ 	.byte	0xff
	.zero		1


	//   ....[62]....
        /*067c*/ 	.word	0x00008d80
        /*0680*/ 	.word	0x00000038
        /*0684*/ 	.word	0x00038830
        /*0688*/ 	.short	0x010a
        /*068a*/ 	.byte	0xff
	.zero		1


	//   ....[63]....
        /*068c*/ 	.word	0x0000dd20
        /*0690*/ 	.word	0x00000038
        /*0694*/ 	.word	0x00038880
        /*0698*/ 	.short	0x0101
        /*069a*/ 	.byte	0xff
	.zero		1


	//   ....[64]....
        /*069c*/ 	.word	0x0000dda0
        /*06a0*/ 	.word	0x00000000
        /*06a4*/ 	.word	0x00000000
        /*06a8*/ 	.short	0x0101
        /*06aa*/ 	.byte	0xff
	.zero		1


	//   ....[65]....
        /*06ac*/ 	.word	0x0000de00
        /*06b0*/ 	.word	0x00000000
        /*06b4*/ 	.word	0x00000000
        /*06b8*/ 	.short	0x0101
        /*06ba*/ 	.byte	0xff
	.zero		1


	//   ....[66]....
        /*06bc*/ 	.word	0x0000de50
        /*06c0*/ 	.word	0x00000038
        /*06c4*/ 	.word	0x00038840
        /*06c8*/ 	.short	0x010a
        /*06ca*/ 	.byte	0xff
	.zero		1


	//   ....[67]....
        /*06cc*/ 	.word	0x0000ded0
        /*06d0*/ 	.word	0x00000038
        /*06d4*/ 	.word	0x00038860
        /*06d8*/ 	.short	0x010a
        /*06da*/ 	.byte	0xff
	.zero		1


	//   ....[68]....
        /*06dc*/ 	.word	0x0000df50
        /*06e0*/ 	.word	0x00000038
        /*06e4*/ 	.word	0x00038898
        /*06e8*/ 	.short	0x010a
        /*06ea*/ 	.byte	0xff
	.zero		1


	//   ....[69]....
        /*06ec*/ 	.word	0x0000ed00
        /*06f0*/ 	.word	0x000000ff
        /*06f4*/ 	.word	0x00000000
        /*06f8*/ 	.short	0x0101
        /*06fa*/ 	.byte	0x04
	.zero		1


	//   ....[70]....
        /*06fc*/ 	.word	0x0000f930
        /*0700*/ 	.word	0x000000ff
        /*0704*/ 	.word	0x00038890
        /*0708*/ 	.short	0x0101
        /*070a*/ 	.byte	0x25
	.zero		1


	//   ....[71]....
        /*070c*/ 	.word	0x0000fa10
        /*0710*/ 	.word	0x000000ff
        /*0714*/ 	.word	0x00000000
        /*0718*/ 	.short	0x0101
        /*071a*/ 	.byte	0x04
	.zero		1


	//   ....[72]....
        /*071c*/ 	.word	0x0000fc60
        /*0720*/ 	.word	0x000000ff
        /*0724*/ 	.word	0x000388a0
        /*0728*/ 	.short	0x010a
        /*072a*/ 	.byte	0x25
	.zero		1


	//   ....[73]....
        /*072c*/ 	.word	0x00011240
        /*0730*/ 	.word	0x000000ff
        /*0734*/ 	.word	0x00000000
        /*0738*/ 	.short	0x0101
        /*073a*/ 	.byte	0x04
	.zero		1


	//   ....[74]....
        /*073c*/ 	.word	0x00011290
        /*0740*/ 	.word	0x000000ff
        /*0744*/ 	.word	0x000388a8
        /*0748*/ 	.short	0x010a
        /*074a*/ 	.byte	0x25
	.zero		1


	//   ....[75]....
        /*074c*/ 	.word	0x00012d30
        /*0750*/ 	.word	0x000000ff
        /*0754*/ 	.word	0x00000000
        /*0758*/ 	.short	0x0101
        /*075a*/ 	.byte	0x04
	.zero		1


	//   ....[76]....
        /*075c*/ 	.word	0x00013040
        /*0760*/ 	.word	0x00000003
        /*0764*/ 	.word	0x00038810
        /*0768*/ 	.short	0x010a
        /*076a*/ 	.byte	0xff
	.zero		1


	//   ....[77]....
        /*076c*/ 	.word	0x000130a0
        /*0770*/ 	.word	0x00000003
        /*0774*/ 	.word	0x00038838
        /*0778*/ 	.short	0x010a
        /*077a*/ 	.byte	0xff
	.zero		1


	//   ....[78]....
        /*077c*/ 	.word	0x00013100
        /*0780*/ 	.word	0x00000005
        /*0784*/ 	.word	0x00038828
        /*0788*/ 	.short	0x010a
        /*078a*/ 	.byte	0xff
	.zero		1


	//   ....[79]....
        /*078c*/ 	.word	0x00013160
        /*0790*/ 	.word	0x00000005
        /*0794*/ 	.word	0x00038848
        /*0798*/ 	.short	0x010a
        /*079a*/ 	.byte	0xff
	.zero		1


	//   ....[80]....
        /*079c*/ 	.word	0x000131c0
        /*07a0*/ 	.word	0x00000000
        /*07a4*/ 	.word	0x00038810
        /*07a8*/ 	.short	0x010a
        /*07aa*/ 	.byte	0xff
	.zero		1


	//   ....[81]....
        /*07ac*/ 	.word	0x00013220
        /*07b0*/ 	.word	0x00000000
        /*07b4*/ 	.word	0x00038838
        /*07b8*/ 	.short	0x010a
        /*07ba*/ 	.byte	0xff
	.zero		1


	//   ....[82]....
        /*07bc*/ 	.word	0x00013280
        /*07c0*/ 	.word	0x00000004
        /*07c4*/ 	.word	0x00038828
        /*07c8*/ 	.short	0x010a
        /*07ca*/ 	.byte	0xff
	.zero		1


	//   ....[83]....
        /*07cc*/ 	.word	0x000132e0
        /*07d0*/ 	.word	0x00000004
        /*07d4*/ 	.word	0x00038848
        /*07d8*/ 	.short	0x010a
        /*07da*/ 	.byte	0xff
	.zero		1


	//   ....[84]....
        /*07dc*/ 	.word	0x00013340
        /*07e0*/ 	.word	0x00000002
        /*07e4*/ 	.word	0x00038800
        /*07e8*/ 	.short	0x010a
        /*07ea*/ 	.byte	0xff
	.zero		1


	//   ....[85]....
        /*07ec*/ 	.word	0x000133a0
        /*07f0*/ 	.word	0x00000008
        /*07f4*/ 	.word	0x00038858
        /*07f8*/ 	.short	0x010a
        /*07fa*/ 	.byte	0xff
	.zero		1


	//   ....[86]....
        /*07fc*/ 	.word	0x00013400
        /*0800*/ 	.word	0x00000002
        /*0804*/ 	.word	0x00038820
        /*0808*/ 	.short	0x010a
        /*080a*/ 	.byte	0xff
	.zero		1


	//   ....[87]....
        /*080c*/ 	.word	0x00013460
        /*0810*/ 	.word	0x00000002
        /*0814*/ 	.word	0x00038868
        /*0818*/ 	.short	0x010a
        /*081a*/ 	.byte	0xff
	.zero		1


	//   ....[88]....
        /*081c*/ 	.word	0x000134c0
        /*0820*/ 	.word	0x00000007
        /*0824*/ 	.word	0x00038878
        /*0828*/ 	.short	0x010a
        /*082a*/ 	.byte	0xff
	.zero		1


	//   ....[89]....
        /*082c*/ 	.word	0x00013520
        /*0830*/ 	.word	0x00000003
        /*0834*/ 	.word	0x00038880
        /*0838*/ 	.short	0x010a
        /*083a*/ 	.byte	0xff
	.zero		1


	//   ....[90]....
        /*083c*/ 	.word	0x00013580
        /*0840*/ 	.word	0x00000000
        /*0844*/ 	.word	0x00038800
        /*0848*/ 	.short	0x010a
        /*084a*/ 	.byte	0xff
	.zero		1


	//   ....[91]....
        /*084c*/ 	.word	0x000135e0
        /*0850*/ 	.word	0x00000003
        /*0854*/ 	.word	0x00038858
        /*0858*/ 	.short	0x010a
        /*085a*/ 	.byte	0xff
	.zero		1


	//   ....[92]....
        /*085c*/ 	.word	0x00013640
        /*0860*/ 	.word	0x00000000
        /*0864*/ 	.word	0x00038890
        /*0868*/ 	.short	0x010a
        /*086a*/ 	.byte	0xff
	.zero		1


	//   ....[93]....
        /*086c*/ 	.word	0x000136a0
        /*0870*/ 	.word	0x00000000
        /*0874*/ 	.word	0x00038868
        /*0878*/ 	.short	0x010a
        /*087a*/ 	.byte	0xff
	.zero		1


	//   ....[94]....
        /*087c*/ 	.word	0x00013700
        /*0880*/ 	.word	0x00000000
        /*0884*/ 	.word	0x00038878
        /*0888*/ 	.short	0x010a
        /*088a*/ 	.byte	0xff
	.zero		1


	//   ....[95]....
        /*088c*/ 	.word	0x00013760
        /*0890*/ 	.word	0x00000003
        /*0894*/ 	.word	0x00038820
        /*0898*/ 	.short	0x010a
        /*089a*/ 	.byte	0xff
	.zero		1


	//   ....[96]....
        /*089c*/ 	.word	0x000137c0
        /*08a0*/ 	.word	0x00000003
        /*08a4*/ 	.word	0x00038880
        /*08a8*/ 	.short	0x010a
        /*08aa*/ 	.byte	0xff
	.zero		1


	//   ....[97]....
        /*08ac*/ 	.word	0x00013820
        /*08b0*/ 	.word	0x00000000
        /*08b4*/ 	.word	0x000388b0
        /*08b8*/ 	.short	0x010a
        /*08ba*/ 	.byte	0xff
	.zero		1


	//   ....[98]....
        /*08bc*/ 	.word	0x00013880
        /*08c0*/ 	.word	0x00000000
        /*08c4*/ 	.word	0x000388b8
        /*08c8*/ 	.short	0x010a
        /*08ca*/ 	.byte	0xff
	.zero		1


	//   ....[99]....
        /*08cc*/ 	.word	0x000138e0
        /*08d0*/ 	.word	0x00000003
        /*08d4*/ 	.word	0x00038890
        /*08d8*/ 	.short	0x010a
        /*08da*/ 	.byte	0xff
	.zero		1


	//   ....[100]....
        /*08dc*/ 	.word	0x00013940
        /*08e0*/ 	.word	0x00000002
        /*08e4*/ 	.word	0x00038870
        /*08e8*/ 	.short	0x010a
        /*08ea*/ 	.byte	0xff
	.zero		1


	//   ....[101]....
        /*08ec*/ 	.word	0x00013990
        /*08f0*/ 	.word	0x00000038
        /*08f4*/ 	.word	0x00038850
        /*08f8*/ 	.short	0x010a
        /*08fa*/ 	.byte	0xff
	.zero		1


	//   ....[102]....
        /*08fc*/ 	.word	0x000139e0
        /*0900*/ 	.word	0x00000038
        /*0904*/ 	.word	0x00038888
        /*0908*/ 	.short	0x010a
        /*090a*/ 	.byte	0xff
	.zero		1


	//   ....[103]....
        /*090c*/ 	.word	0x00013a30
        /*0910*/ 	.word	0x00000038
        /*0914*/ 	.word	0x00038830
        /*0918*/ 	.short	0x010a
        /*091a*/ 	.byte	0xff
	.zero		1


	//   ....[104]....
        /*091c*/ 	.word	0x00013b10
        /*0920*/ 	.word	0x00000038
        /*0924*/ 	.word	0x00038840
        /*0928*/ 	.short	0x010a
        /*092a*/ 	.byte	0xff
	.zero		1


	//   ....[105]....
        /*092c*/ 	.word	0x00013b60
        /*0930*/ 	.word	0x00000038
        /*0934*/ 	.word	0x00038860
        /*0938*/ 	.short	0x010a
        /*093a*/ 	.byte	0xff
	.zero		1


	//   ....[106]....
        /*093c*/ 	.word	0x00013bb0
        /*0940*/ 	.word	0x00000038
        /*0944*/ 	.word	0x00038898
        /*0948*/ 	.short	0x010a
        /*094a*/ 	.byte	0xff
	.zero		1


	//   ....[107]....
        /*094c*/ 	.word	0x00013c10
        /*0950*/ 	.word	0x00000000
        /*0954*/ 	.word	0x000388a0
        /*0958*/ 	.short	0x010a
        /*095a*/ 	.byte	0xff
	.zero		1


	//   ....[108]....
        /*095c*/ 	.word	0x00013c70
        /*0960*/ 	.word	0x00000000
        /*0964*/ 	.word	0x000388a8
        /*0968*/ 	.short	0x010a
        /*096a*/ 	.byte	0xff
	.zero		1


	//----- nvinfo : EIATTR_NUM_MBARRIERS
	.align		4
.L_53:
        /*096c*/ 	.byte	0x03, 0x38
        /*096e*/ 	.short	0x0018


	//----- nvinfo : EIATTR_EXIT_INSTR_OFFSETS
	.align		4
        /*0970*/ 	.byte	0x04, 0x1c
        /*0972*/ 	.short	(.L_55 - .L_54)


	//   ....[0]....
.L_54:
        /*0974*/ 	.word	0x00001200


	//   ....[1]....
        /*0978*/ 	.word	0x000021d0


	//   ....[2]....
        /*097c*/ 	.word	0x00002f70


	//   ....[3]....
        /*0980*/ 	.word	0x00003ad0


	//   ....[4]....
        /*0984*/ 	.word	0x00007930


	//   ....[5]....
        /*0988*/ 	.word	0x00007970


	//   ....[6]....
        /*098c*/ 	.word	0x00008b00


	//   ....[7]....
        /*0990*/ 	.word	0x00008b30


	//   ....[8]....
        /*0994*/ 	.word	0x00012d60


	//   ....[9]....
        /*0998*/ 	.word	0x00013020


	//----- nvinfo : EIATTR_INDIRECT_BRANCH_TARGETS
	.align		4
.L_55:
        /*099c*/ 	.byte	0x04, 0x34
        /*099e*/ 	.short	(.L_57 - .L_56)


	//   ....[0]....
.L_56:
        /*09a0*/ 	.word	.L_x_317@srel
        /*09a4*/ 	.short	0x0
        /*09a6*/ 	.short	0x0
        /*09a8*/ 	.word	0x3
        /*09ac*/ 	.word	.L_x_318@srel
        /*09b0*/ 	.word	.L_x_319@srel
        /*09b4*/ 	.word	.L_x_320@srel


	//   ....[1]....
        /*09b8*/ 	.word	.L_x_321@srel
        /*09bc*/ 	.short	0x0
        /*09be*/ 	.short	0x0
        /*09c0*/ 	.word	0x3
        /*09c4*/ 	.word	.L_x_167@srel
        /*09c8*/ 	.word	.L_x_146@srel
        /*09cc*/ 	.word	.L_x_320@srel


	//----- nvinfo : EIATTR_MAX_THREADS
	.align		4
.L_57:
        /*09d0*/ 	.byte	0x04, 0x05
        /*09d2*/ 	.short	(.L_59 - .L_58)
.L_58:
        /*09d4*/ 	.word	0x00000200
        /*09d8*/ 	.word	0x00000001
        /*09dc*/ 	.word	0x00000001


	//----- nvinfo : EIATTR_CRS_STACK_SIZE
	.align		4
.L_59:
        /*09e0*/ 	.byte	0x04, 0x1e
        /*09e2*/ 	.short	(.L_61 - .L_60)
.L_60:
        /*09e4*/ 	.word	0x00000000


	//----- nvinfo : EIATTR_CBANK_PARAM_SIZE
	.align		4
.L_61:
        /*09e8*/ 	.byte	0x03, 0x19
        /*09ea*/ 	.short	0x0680


	//----- nvinfo : EIATTR_PARAM_CBANK
	.align		4
        /*09ec*/ 	.byte	0x04, 0x0a
        /*09ee*/ 	.short	(.L_63 - .L_62)
	.align		4
.L_62:
        /*09f0*/ 	.word	index@(.nv.constant0._ZN7cutlass13device_kernelINS_4fmha6kernel36Sm100FmhaBwdKernelTmaWarpSpecializedIN4cute5tupleIJiiiiNS5_IJNS5_IJiiEEEiEEEEEENS_10bfloat16_tEfNS5_IJNS4_1CILi128EEESB_SB_SB_EEENS1_10collective10CausalMaskILb1EEEEEEEvNT_6ParamsE)
        /*09f4*/ 	.short	0x0380
        /*09f6*/ 	.short	0x0680


	//----- nvinfo : EIATTR_SW_WAR
	.align		4
.L_63:
        /*09f8*/ 	.byte	0x04, 0x36
        /*09fa*/ 	.short	(.L_65 - .L_64)
.L_64:
        /*09fc*/ 	.word	0x00000008
.L_65:


//--------------------- .nv.callgraph             --------------------------
	.section	.nv.callgraph,"",@"SHT_CUDA_CALLGRAPH"
	.align	4
	.sectionentsize	8
	.align		4
        /*0000*/ 	.word	0x00000000
	.align		4
        /*0004*/ 	.word	0xffffffff
	.align		4
        /*0008*/ 	.word	index@(_ZN7cutlass13device_kernelINS_4fmha6kernel36Sm100FmhaBwdKernelTmaWarpSpecializedIN4cute5tupleIJiiiiNS5_IJNS5_IJiiEEEiEEEEEENS_10bfloat16_tEfNS5_IJNS4_1CILi128EEESB_SB_SB_EEENS1_10collective10CausalMaskILb1EEEEEEEvNT_6ParamsE)
	.align		4
        /*000c*/ 	.word	index@(__assertfail)
	.align		4
        /*0010*/ 	.word	0x00000000
	.align		4
        /*0014*/ 	.word	0xfffffffe
	.align		4
        /*0018*/ 	.word	0x00000000
	.align		4
        /*001c*/ 	.word	0xfffffffd
	.align		4
        /*0020*/ 	.word	0x00000000
	.align		4
        /*0024*/ 	.word	0xfffffffc


//--------------------- .nv.constant4             --------------------------
	.section	.nv.constant4,"a",@progbits
	.align	8
	.align		8
.nv.constant4:
        /*0000*/ 	.dword	__assertfail
	.align		8
        /*0008*/ 	.dword	__unnamed_1
	.align		8
        /*0010*/ 	.dword	__unnamed_2
	.align		8
        /*0018*/ 	.dword	__unnamed_3
	.align		8
        /*0020*/ 	.dword	__unnamed_4
	.align		8
        /*0028*/ 	.dword	_ZN39_INTERNAL_9f1d079b_4_k_cu_65df899f_39264cuda3std3__45__cpo5beginE
	.align		8
        /*0030*/ 	.dword	_ZN39_INTERNAL_9f1d079b_4_k_cu_65df899f_39264cuda3std3__45__cpo3endE
	.align		8
        /*0038*/ 	.dword	_ZN39_INTERNAL_9f1d079b_4_k_cu_65df899f_39264cuda3std3__45__cpo6cbeginE
	.align		8
        /*0040*/ 	.dword	_ZN39_INTERNAL_9f1d079b_4_k_cu_65df899f_39264cuda3std3__45__cpo4cendE
	.align		8
        /*0048*/ 	.dword	_ZN39_INTERNAL_9f1d079b_4_k_cu_65df899f_39264cuda3std3__441_GLOBAL__N__9f1d079b_4_k_cu_65df899f_39266ignoreE
	.align		8
        /*0050*/ 	.dword	_ZN39_INTERNAL_9f1d079b_4_k_cu_65df899f_39264cuda3std3__419piecewise_constructE
	.align		8
        /*0058*/ 	.dword	_ZN39_INTERNAL_9f1d079b_4_k_cu_65df899f_39264cuda3std3__48in_placeE
	.align		8
        /*0060*/ 	.dword	_ZN39_INTERNAL_9f1d079b_4_k_cu_65df899f_39264cuda3std6ranges3__45__cpo4swapE
	.align		8
        /*0068*/ 	.dword	_ZN39_INTERNAL_9f1d079b_4_k_cu_65df899f_39264cuda3std6ranges3__45__cpo9iter_moveE
	.align		8
        /*0070*/ 	.dword	_ZN39_INTERNAL_9f1d079b_4_k_cu_65df899f_39264cute7productE
	.align		8
        /*0078*/ 	.dword	_ZN39_INTERNAL_9f1d079b_4_k_cu_65df899f_39264cute1_E
	.align		8
        /*0080*/ 	.dword	$str$23
	.align		8
        /*0088*/ 	.dword	$str$24
	.align		8
        /*0090*/ 	.dword	$str$25
	.align		8
        /*0098*/ 	.dword	$str$26


//--------------------- .nv.constant2._ZN7cutlass13device_kernelINS_4fmha6kernel36Sm100FmhaBwdKernelTmaWarpSpecializedIN4cute5tupleIJiiiiNS5_IJNS5_IJiiEEEiEEEEEENS_10bfloat16_tEfNS5_IJNS4_1CILi128EEESB_SB_SB_EEENS1_10collective10CausalMaskILb1EEEEEEEvNT_6ParamsE --------------------------
	.section	.nv.constant2._ZN7cutlass13device_kernelINS_4fmha6kernel36Sm100FmhaBwdKernelTmaWarpSpecializedIN4cute5tupleIJiiiiNS5_IJNS5_IJiiEEEiEEEEEENS_10bfloat16_tEfNS5_IJNS4_1CILi128EEESB_SB_SB_EEENS1_10collective10CausalMaskILb1EEEEEEEvNT_6ParamsE,"a",@progbits
	.sectionflags	@""
	.align	4
.nv.constant2._ZN7cutlass13device_kernelINS_4fmha6kernel36Sm100FmhaBwdKernelTmaWarpSpecializedIN4cute5tupleIJiiiiNS5_IJNS5_IJiiEEEiEEEEEENS_10bfloat16_tEfNS5_IJNS4_1CILi128EEESB_SB_SB_EEENS1_10collective10CausalMaskILb1EEEEEEEvNT_6ParamsE:
        /*0000*/ 	.byte	0x70, 0x22, 0x00, 0x00, 0xe0, 0x3a, 0x00, 0x00, 0x10, 0x8b, 0x00, 0x00, 0x40, 0x8b, 0x00, 0x00
        /*0010*/ 	.byte	0xf0, 0x79, 0x00, 0x00, 0x10, 0x8b, 0x00, 0x00


//--------------------- .text._ZN7cutlass13device_kernelINS_4fmha6kernel36Sm100FmhaBwdKernelTmaWarpSpecializedIN4cute5tupleIJiiiiNS5_IJNS5_IJiiEEEiEEEEEENS_10bfloat16_tEfNS5_IJNS4_1CILi128EEESB_SB_SB_EEENS1_10collective10CausalMaskILb1EEEEEEEvNT_6ParamsE --------------------------
	.section	.text._ZN7cutlass13device_kernelINS_4fmha6kernel36Sm100FmhaBwdKernelTmaWarpSpecializedIN4cute5tupleIJiiiiNS5_IJNS5_IJiiEEEiEEEEEENS_10bfloat16_tEfNS5_IJNS4_1CILi128EEESB_SB_SB_EEENS1_10collective10CausalMaskILb1EEEEEEEvNT_6ParamsE,"ax",@progbits
	.align	128
.text._ZN7cutlass13device_kernelINS_4fmha6kernel36Sm100FmhaBwdKernelTmaWarpSpecializedIN4cute5tupleIJiiiiNS5_IJNS5_IJiiEEEiEEEEEENS_10bfloat16_tEfNS5_IJNS4_1CILi128EEESB_SB_SB_EEENS1_10collective10CausalMaskILb1EEEEEEEvNT_6ParamsE:
        .type           _ZN7cutlass13device_kernelINS_4fmha6kernel36Sm100FmhaBwdKernelTmaWarpSpecializedIN4cute5tupleIJiiiiNS5_IJNS5_IJiiEEEiEEEEEENS_10bfloat16_tEfNS5_IJNS4_1CILi128EEESB_SB_SB_EEENS1_10collective10CausalMaskILb1EEEEEEEvNT_6ParamsE,@function
        .size           _ZN7cutlass13device_kernelINS_4fmha6kernel36Sm100FmhaBwdKernelTmaWarpSpecializedIN4cute5tupleIJiiiiNS5_IJNS5_IJiiEEEiEEEEEENS_10bfloat16_tEfNS5_IJNS4_1CILi128EEESB_SB_SB_EEENS1_10collective10CausalMaskILb1EEEEEEEvNT_6ParamsE,(.L_x_325 - _ZN7cutlass13device_kernelINS_4fmha6kernel36Sm100FmhaBwdKernelTmaWarpSpecializedIN4cute5tupleIJiiiiNS5_IJNS5_IJiiEEEiEEEEEENS_10bfloat16_tEfNS5_IJNS4_1CILi128EEESB_SB_SB_EEENS1_10collective10CausalMaskILb1EEEEEEEvNT_6ParamsE)
        .other          _ZN7cutlass13device_kernelINS_4fmha6kernel36Sm100FmhaBwdKernelTmaWarpSpecializedIN4cute5tupleIJiiiiNS5_IJNS5_IJiiEEEiEEEEEENS_10bfloat16_tEfNS5_IJNS4_1CILi128EEESB_SB_SB_EEENS1_10collective10CausalMaskILb1EEEEEEEvNT_6ParamsE,@"STO_CUDA_ENTRY STV_DEFAULT"
_ZN7cutlass13device_kernelINS_4fmha6kernel36Sm100FmhaBwdKernelTmaWarpSpecializedIN4cute5tupleIJiiiiNS5_IJNS5_IJiiEEEiEEEEEENS_10bfloat16_tEfNS5_IJNS4_1CILi128EEESB_SB_SB_EEENS1_10collective10CausalMaskILb1EEEEEEEvNT_6ParamsE:
[----:B------:R-:W1:Y:S02]  /*0000*/  LDC R1, c[0x0][0x37c] ;  /* 0x0000df00ff017b82 */ /* 0x000e640000000800 */
[----:B-1----:R-:W-:Y:S01]  /*0010*/  IADD3 R1, PT, PT, R1, -0x10, RZ ;  /* 0xfffffff001017810 */ /* 0x002fe20007ffe0ff */
[----:B------:R-:W1:Y:S01]  /*0020*/  S2R R11, SR_TID.X ;  /* 0x00000000000b7919 */ /* 0x000e620000002100 */
[----:B------:R-:W-:Y:S01]  /*0030*/  UMOV UR5, 0x33334444 ;  /* 0x3333444400057882 */ /* 0x000fe20000000000 */
[----:B------:R-:W-:Y:S01]  /*0040*/  ELECT P0, URZ, PT ;  /* 0x0000000000ff782f */ /* 0x000fe20003800000 */
[----:B------:R-:W-:Y:S01]  /*0050*/  BSSY.RECONVERGENT B0, `(.L_x_0) ;  /* 0x0000036000007945 */ /* 0x000fe20003800200 */
[--C-:B-1----:R-:W-:Y:S01]  /*0060*/  SHF.R.U32.HI R3, RZ, 0x5, R11.reuse ;  /* 0x00000005ff037819 */ /* 0x102fe2000001160b */
[----:B------:R-:W-:-:S04]  /*0070*/  IMAD.MOV.U32 R2, RZ, RZ, R11 ;  /* 0x000000ffff027224 */ /* 0x000fc800078e000b */
[----:B------:R-:W1:Y:S02]  /*0080*/  SHFL.IDX PT, R0, R3, RZ, 0x1f ;  /* 0x00001fff03007589 */ /* 0x000e6400000e0000 */
[----:B-1----:R-:W-:-:S13]  /*0090*/  R2UR UR41, R0 ;  /* 0x00000000002972ca */ /* 0x002fda00000e0000 */
[----:B------:R-:W-:-:S04]  /*00a0*/  USHF.L.U32 UR4, UR41, 0x2, URZ ;  /* 0x0000000229047899 */ /* 0x000fc800080006ff */
[----:B------:R-:W-:-:S04]  /*00b0*/  USHF.R.U64 UR4, UR5, UR4, 0x123333 ;  /* 0x0012333305047499 */ /* 0x000fc80008001204 */
[----:B------:R-:W-:-:S06]  /*00c0*/  ULOP3.LUT UR46, UR4, 0x7, URZ, 0xc0, !UPT ;  /* 0x00000007042e7892 */ /* 0x000fcc000f8ec0ff */
[----:B------:R-:W-:-:S05]  /*00d0*/  IMAD.U32 R0, RZ, RZ, UR46 ;  /* 0x0000002eff007e24 */ /* 0x000fca000f8e00ff */
[----:B------:R-:W-:-:S13]  /*00e0*/  ISETP.NE.OR P6, PT, R0, 0x1, !P0 ;  /* 0x000000010000780c */ /* 0x000fda00047c5670 */
[----:B------:R-:W-:Y:S05]  /*00f0*/  @P6 BRA `(.L_x_1) ;  /* 0x0000000000386947 */ /* 0x000fea0003800000 */
[----:B------:R-:W1:Y:S02]  /*0100*/  LDCU.64 UR4, c[0x0][0x348] ;  /* 0x00006900ff0477ac */ /* 0x000e640008000a00 */
[----:B-1----:R-:W-:Y:S02]  /*0110*/  UIADD3 UR10, UP3, UPT, UR4, 0x300, URZ ;  /* 0x00000300040a7890 */ /* 0x002fe4000ff7e0ff */
[----:B------:R-:W-:Y:S02]  /*0120*/  UIADD3 UR8, UP2, UPT, UR4, 0x100, URZ ;  /* 0x0000010004087890 */ /* 0x000fe4000ff5e0ff */
[----:B------:R-:W-:Y:S02]  /*0130*/  UIADD3 UR6, UP1, UPT, UR4, 0x200, URZ ;  /* 0x0000020004067890 */ /* 0x000fe4000ff3e0ff */
[----:B------:R-:W-:Y:S02]  /*0140*/  UIADD3 UR4, UP0, UPT, UR4, 0x400, URZ ;  /* 0x0000040004047890 */ /* 0x000fe4000ff1e0ff */
[----:B------:R-:W-:-:S02]  /*0150*/  UIADD3.X UR11, UPT, UPT, URZ, UR5, URZ, UP3, !UPT ;  /* 0x00000005ff0b7290 */ /* 0x000fc40009ffe4ff */
[----:B------:R-:W-:Y:S02]  /*0160*/  UIADD3.X UR9, UPT, UPT, URZ, UR5, URZ, UP2, !UPT ;  /* 0x00000005ff097290 */ /* 0x000fe400097fe4ff */
[----:B------:R-:W-:Y:S02]  /*0170*/  UIADD3.X UR7, UPT, UPT, URZ, UR5, URZ, UP1, !UPT ;  /* 0x00000005ff077290 */ /* 0x000fe40008ffe4ff */
[----:B------:R-:W-:-:S03]  /*0180*/  UIADD3.X UR5, UPT, UPT, URZ, UR5, URZ, UP0, !UPT ;  /* 0x00000005ff057290 */ /* 0x000fc600087fe4ff */
[----:B------:R2:W-:Y:S02]  /*0190*/  UTMACCTL.PF [UR10] ;  /* 0x000000000a0079b9 */ /* 0x0005e40008040000 */
[----:B------:R2:W-:Y:S02]  /*01a0*/  UTMACCTL.PF [UR8] ;  /* 0x00000000080079b9 */ /* 0x0005e40008040000 */
[----:B------:R2:W-:Y:S02]  /*01b0*/  UTMACCTL.PF [UR6] ;  /* 0x00000000060079b9 */ /* 0x0005e40008040000 */
[----:B------:R2:W-:Y:S02]  /*01c0*/  UTMACCTL.PF [UR4] ;  /* 0x00000000040079b9 */ /* 0x0005e40008040000 */
[----:B--2---:R-:W-:Y:S05]  /*01d0*/  BRA `(.L_x_2) ;  /* 0x0000000000307947 */ /* 0x004fea0003800000 */
.L_x_1:
[----:B------:R-:W-:-:S09]  /*01e0*/  UISETP.NE.AND UP0, UPT, UR46, 0x2, UPT ;  /* 0x000000022e00788c */ /* 0x000fd2000bf05270 */
[----:B------:R-:W-:Y:S05]  /*01f0*/  BRA.U !UP0, `(.L_x_3) ;  /* 0x00000001084c7547 */ /* 0x000fea000b800000 */
[----:B------:R-:W2:Y:S01]  /*0200*/  LDL.LU R0, [R1+0x8] ;  /* 0x0000080001007983 */ /* 0x000ea20000300800 */
[----:B------:R-:W-:Y:S01]  /*0210*/  PLOP3.LUT P0, PT, PT, PT, PT, 0x80, 0x8 ;  /* 0x000000000008781c */ /* 0x000fe20003f0f070 */
[----:B------:R-:W-:Y:S01]  /*0220*/  UISETP.NE.AND UP0, UPT, UR46, 0x1, UPT ;  /* 0x000000012e00788c */ /* 0x000fe2000bf05270 */
[----:B------:R-:W-:Y:S02]  /*0230*/  PLOP3.LUT P4, PT, PT, PT, PT, 0x80, 0x8 ;  /* 0x000000000008781c */ /* 0x000fe40003f8f070 */
[----:B------:R-:W-:Y:S02]  /*0240*/  PLOP3.LUT P2, PT, PT, PT, PT, 0x8, 0x80 ;  /* 0x000000000080781c */ /* 0x000fe40003f4e170 */
[----:B------:R-:W-:Y:S02]  /*0250*/  PLOP3.LUT P1, PT, PT, PT, PT, 0x80, 0x8 ;  /* 0x000000000008781c */ /* 0x000fe40003f2f070 */
[----:B--2---:R-:W-:-:S05]  /*0260*/  LOP3.LUT R0, R0, 0xfffffffd, RZ, 0xc0, !PT ;  /* 0xfffffffd00007812 */ /* 0x004fca00078ec0ff */
[----:B------:R-:W-:-:S05]  /*0270*/  @P0 LOP3.LUT R0, R0, 0x2, RZ, 0xfc, !PT ;  /* 0x0000000200000812 */ /* 0x000fca00078efcff */
[----:B------:R1:W-:Y:S01]  /*0280*/  STL [R1+0x8], R0 ;  /* 0x0000080001007387 */ /* 0x0003e20000100800 */
[----:B------:R-:W-:Y:S05]  /*0290*/  BRA.U UP0, `(.L_x_4) ;  /* 0x0000000100447547 */ /* 0x000fea000b800000 */
.L_x_2:
[----:B-1----:R-:W2:Y:S01]  /*02a0*/  LDL.LU R0, [R1+0x8] ;  /* 0x0000080001007983 */ /* 0x002ea20000300800 */
[----:B------:R-:W-:Y:S02]  /*02b0*/  PLOP3.LUT P0, PT, PT, PT, PT, 0x8, 0x80 ;  /* 0x000000000080781c */ /* 0x000fe40003f0e170 */
[----:B------:R-:W-:Y:S02]  /*02c0*/  PLOP3.LUT P4, PT, PT, PT, PT, 0x80, 0x8 ;  /* 0x000000000008781c */ /* 0x000fe40003f8f070 */
[----:B------:R-:W-:Y:S02]  /*02d0*/  PLOP3.LUT P2, PT, PT, PT, PT, 0x8, 0x80 ;  /* 0x000000000080781c */ /* 0x000fe40003f4e170 */
[----:B------:R-:W-:Y:S02]  /*02e0*/  PLOP3.LUT P1, PT, PT, PT, PT, 0x8, 0x80 ;  /* 0x000000000080781c */ /* 0x000fe40003f2e170 */
[----:B--2---:R-:W-:-:S05]  /*02f0*/  LOP3.LUT R0, R0, 0xfffffffd, RZ, 0xc0, !PT ;  /* 0xfffffffd00007812 */ /* 0x004fca00078ec0ff */
[----:B------:R-:W-:-:S05]  /*0300*/  @P0 LOP3.LUT R0, R0, 0x2, RZ, 0xfc, !PT ;  /* 0x0000000200000812 */ /* 0x000fca00078efcff */
[----:B------:R3:W-:Y:S01]  /*0310*/  STL [R1+0x8], R0 ;  /* 0x0000080001007387 */ /* 0x0007e20000100800 */
[----:B------:R-:W-:Y:S05]  /*0320*/  BRA `(.L_x_4) ;  /* 0x0000000000207947 */ /* 0x000fea0003800000 */
.L_x_3:
[----:B------:R-:W2:Y:S01]  /*0330*/  LDL.LU R0, [R1+0x8] ;  /* 0x0000080001007983 */ /* 0x000ea20000300800 */
[----:B------:R-:W-:Y:S02]  /*0340*/  PLOP3.LUT P0, PT, PT, PT, PT, 0x80, 0x8 ;  /* 0x000000000008781c */ /* 0x000fe40003f0f070 */
[----:B------:R-:W-:Y:S02]  /*0350*/  PLOP3.LUT P4, PT, PT, PT, PT, 0x8, 0x80 ;  /* 0x000000000080781c */ /* 0x000fe40003f8e170 */
[----:B------:R-:W-:Y:S02]  /*0360*/  PLOP3.LUT P2, PT, PT, PT, PT, 0x80, 0x8 ;  /* 0x000000000008781c */ /* 0x000fe40003f4f070 */
[----:B------:R-:W-:Y:S02]  /*0370*/  PLOP3.LUT P1, PT, PT, PT, PT, 0x8, 0x80 ;  /* 0x000000000080781c */ /* 0x000fe40003f2e170 */
[----:B--2---:R-:W-:-:S05]  /*0380*/  LOP3.LUT R0, R0, 0xfffffffd, RZ, 0xc0, !PT ;  /* 0xfffffffd00007812 */ /* 0x004fca00078ec0ff */
[----:B------:R-:W-:-:S05]  /*0390*/  @P0 LOP3.LUT R0, R0, 0x2, RZ, 0xfc, !PT ;  /* 0x0000000200000812 */ /* 0x000fca00078efcff */
[----:B------:R2:W-:Y:S02]  /*03a0*/  STL [R1+0x8], R0 ;  /* 0x0000080001007387 */ /* 0x0005e40000100800 */
.L_x_4:
[----:B------:R-:W-:Y:S05]  /*03b0*/  BSYNC.RECONVERGENT B0 ;  /* 0x0000000000007941 */ /* 0x000fea0003800200 */
.L_x_0:
[----:B-123--:R-:W1:Y:S01]  /*03c0*/  SHFL.IDX PT, R0, R3, RZ, 0x1f ;  /* 0x00001fff03007589 */ /* 0x00ee6200000e0000 */
[----:B------:R-:W-:Y:S01]  /*03d0*/  UISETP.NE.AND UP0, UPT, UR46, 0x2, UPT ;  /* 0x000000022e00788c */ /* 0x000fe2000bf05270 */
[----:B-1----:R-:W-:-:S13]  /*03e0*/  ISETP.NE.AND P0, PT, R0, RZ, PT ;  /* 0x000000ff0000720c */ /* 0x002fda0003f05270 */
[----:B------:R-:W-:Y:S05]  /*03f0*/  @P0 BRA `(.L_x_5) ;  /* 0x0000000000380947 */ /* 0x000fea0003800000 */
[----:B------:R-:W1:Y:S01]  /*0400*/  S2UR UR4, SR_CgaCtaId ;  /* 0x00000000000479c3 */ /* 0x000e620000008800 */
[----:B------:R-:W-:Y:S01]  /*0410*/  UMOV UR5, 0x400 ;  /* 0x0000040000057882 */ /* 0x000fe20000000000 */
[----:B------:R-:W-:Y:S01]  /*0420*/  UMOV UR6, 0x1 ;  /* 0x0000000100067882 */ /* 0x000fe20000000000 */
[----:B------:R-:W-:Y:S01]  /*0430*/  ELECT P0, URZ, PT ;  /* 0x0000000000ff782f */ /* 0x000fe20003800000 */
[----:B------:R-:W-:-:S04]  /*0440*/  UIADD3 UR6, UPT, UPT, -UR6, 0x100000, URZ ;  /* 0x0010000006067890 */ /* 0x000fc8000fffe1ff */
[----:B------:R-:W-:Y:S02]  /*0450*/  USHF.L.U32 UR7, UR6, 0xb, URZ ;  /* 0x0000000b06077899 */ /* 0x000fe400080006ff */
[----:B------:R-:W-:Y:S02]  /*0460*/  USHF.L.U32 UR6, UR6, 0x1, URZ ;  /* 0x0000000106067899 */ /* 0x000fe400080006ff */
[----:B-1----:R-:W-:Y:S01]  /*0470*/  ULEA UR4, UR4, UR5, 0x18 ;  /* 0x0000000504047291 */ /* 0x002fe2000f8ec0ff */
[----:B------:R-:W1:Y:S11]  /*0480*/  FENCE.VIEW.ASYNC.S ;  /* 0x00000000000073c6 */ /* 0x000e760000000000 */
[----:B-1----:R1:W2:Y:S01]  /*0490*/  SYNCS.EXCH.64 URZ, [UR4+0x38800], UR6 ;  /* 0x0388000604ff75b2 */ /* 0x0022a20008000100 */
[----:B------:R1:W3:Y:S01]  /*04a0*/  SYNCS.EXCH.64 URZ, [UR4+0x38810], UR6 ;  /* 0x0388100604ff75b2 */ /* 0x0002e20008000100 */
[----:B------:R1:W4:Y:S01]  /*04b0*/  SYNCS.EXCH.64 URZ, [UR4+0x38808], UR6 ;  /* 0x0388080604ff75b2 */ /* 0x0003220008000100 */
[----:B------:R1:W1:Y:S01]  /*04c0*/  SYNCS.EXCH.64 URZ, [UR4+0x38818], UR6 ;  /* 0x0388180604ff75b2 */ /* 0x0002620008000100 */
[----:B------:R-:W-:Y:S01]  /*04d0*/  NOP ;  /* 0x0000000000007918 */ /* 0x000fe20000000000 */
.L_x_5:
[----:B------:R-:W-:Y:S01]  /*04e0*/  NOP ;  /* 0x0000000000007918 */ /* 0x000fe20000000000 */
[----:B------:R-:W-:Y:S05]  /*04f0*/  BRA.U !UP0, `(.L_x_6) ;  /* 0x0000000108287547 */ /* 0x000fea000b800000 */
[----:B------:R-:W-:Y:S02]  /*0500*/  UISETP.NE.AND UP0, UPT, UR46, 0x1, UPT ;  /* 0x000000012e00788c */ /* 0x000fe4000bf05270 */
[----:B------:R-:W-:Y:S02]  /*0510*/  UPLOP3.LUT UP4, UPT, UPT, UPT, UPT, 0x80, 0x8 ;  /* 0x000000000008789c */ /* 0x000fe40003f8f070 */
[----:B------:R-:W-:Y:S02]  /*0520*/  UPLOP3.LUT UP3, UPT, UPT, UPT, UPT, 0x40, 0x4 ;  /* 0x000000000004789c */ /* 0x000fe40003f6e870 */
[----:B------:R-:W-:Y:S02]  /*0530*/  UPLOP3.LUT UP2, UPT, UPT, UPT, UPT, 0x80, 0x8 ;  /* 0x000000000008789c */ /* 0x000fe40003f4f070 */
[----:B------:R-:W-:Y:S01]  /*0540*/  UPLOP3.LUT UP1, UPT, UPT, UPT, UPT, 0x80, 0x8 ;  /* 0x000000000008789c */ /* 0x000fe20003f2f070 */
[----:B------:R-:W-:Y:S10]  /*0550*/  BRA.U UP0, `(.L_x_7) ;  /* 0x0000000100207547 */ /* 0x000ff4000b800000 */
[----:B------:R-:W-:Y:S02]  /*0560*/  UPLOP3.LUT UP3, UPT, UPT, UPT, UPT, 0x40, 0x4 ;  /* 0x000000000004789c */ /* 0x000fe40003f6e870 */
[----:B------:R-:W-:Y:S02]  /*0570*/  UPLOP3.LUT UP2, UPT, UPT, UPT, UPT, 0x40, 0x4 ;  /* 0x000000000004789c */ /* 0x000fe40003f4e870 */
[----:B------:R-:W-:Y:S01]  /*0580*/  UPLOP3.LUT UP1, UPT, UPT, UPT, UPT, 0x40, 0x4 ;  /* 0x000000000004789c */ /* 0x000fe20003f2e870 */
[----:B------:R-:W-:Y:S05]  /*0590*/  BRA `(.L_x_7) ;  /* 0x0000000000107947 */ /* 0x000fea0003800000 */
.L_x_6:
[----:B------:R-:W-:Y:S02]  /*05a0*/  UPLOP3.LUT UP4, UPT, UPT, UPT, UPT, 0x40, 0x4 ;  /* 0x000000000004789c */ /* 0x000fe40003f8e870 */
[----:B------:R-:W-:Y:S02]  /*05b0*/  UPLOP3.LUT UP3, UPT, UPT, UPT, UPT, 0x80, 0x8 ;  /* 0x000000000008789c */ /* 0x000fe40003f6f070 */
[----:B------:R-:W-:Y:S02]  /*05c0*/  UPLOP3.LUT UP2, UPT, UPT, UPT, UPT, 0x40, 0x4 ;  /* 0x000000000004789c */ /* 0x000fe40003f4e870 */
[----:B------:R-:W-:Y:S02]  /*05d0*/  UPLOP3.LUT UP1, UPT, UPT, UPT, UPT, 0x80, 0x8 ;  /* 0x000000000008789c */ /* 0x000fe40003f2f070 */
.L_x_7:
[----:B------:R-:W5:Y:S02]  /*05e0*/  SHFL.IDX PT, R0, R3, RZ, 0x1f ;  /* 0x00001fff03007589 */ /* 0x000f6400000e0000 */
[----:B-----5:R-:W-:-:S13]  /*05f0*/  ISETP.NE.AND P0, PT, R0, 0x1, PT ;  /* 0x000000010000780c */ /* 0x020fda0003f05270 */
[----:B------:R-:W-:Y:S05]  /*0600*/  @P0 BRA `(.L_x_8) ;  /* 0x0000000000300947 */ /* 0x000fea0003800000 */
[----:B-1----:R-:W1:Y:S01]  /*0610*/  S2UR UR6, SR_CgaCtaId ;  /* 0x00000000000679c3 */ /* 0x002e620000008800 */
[----:B------:R-:W-:Y:S01]  /*0620*/  UMOV UR4, 0x400 ;  /* 0x0000040000047882 */ /* 0x000fe20000000000 */
[----:B------:R-:W-:Y:S01]  /*0630*/  UMOV UR5, 0x1 ;  /* 0x0000000100057882 */ /* 0x000fe20000000000 */
[----:B------:R-:W-:Y:S01]  /*0640*/  ELECT P0, URZ, PT ;  /* 0x0000000000ff782f */ /* 0x000fe20003800000 */
[----:B-1----:R-:W-:Y:S02]  /*0650*/  ULEA UR6, UR6, UR4, 0x18 ;  /* 0x0000000406067291 */ /* 0x002fe4000f8ec0ff */
[----:B------:R-:W-:-:S04]  /*0660*/  UIADD3 UR4, UPT, UPT, -UR5, 0x100000, URZ ;  /* 0x0010000005047890 */ /* 0x000fc8000fffe1ff */
[----:B------:R-:W-:Y:S02]  /*0670*/  USHF.L.U32 UR5, UR4, 0xb, URZ ;  /* 0x0000000b04057899 */ /* 0x000fe400080006ff */
[----:B------:R-:W-:Y:S01]  /*0680*/  USHF.L.U32 UR4, UR4, 0x1, URZ ;  /* 0x0000000104047899 */ /* 0x000fe200080006ff */
[----:B------:R-:W1:Y:S11]  /*0690*/  FENCE.VIEW.ASYNC.S ;  /* 0x00000000000073c6 */ /* 0x000e760000000000 */
[----:B-1----:R1:W1:Y:S01]  /*06a0*/  SYNCS.EXCH.64 URZ, [UR6+0x38820], UR4 ;  /* 0x0388200406ff75b2 */ /* 0x0022620008000100 */
[----:B------:R1:W1:Y:S01]  /*06b0*/  SYNCS.EXCH.64 URZ, [UR6+0x38828], UR4 ;  /* 0x0388280406ff75b2 */ /* 0x0002620008000100 */
[----:B------:R-:W-:Y:S01]  /*06c0*/  NOP ;  /* 0x0000000000007918 */ /* 0x000fe20000000000 */
.L_x_8:
[----:B------:R-:W5:Y:S01]  /*06d0*/  SHFL.IDX PT, R0, R3, RZ, 0x1f ;  /* 0x00001fff03007589 */ /* 0x000f6200000e0000 */
[----:B------:R-:W-:Y:S01]  /*06e0*/  NOP ;  /* 0x0000000000007918 */ /* 0x000fe20000000000 */
[----:B-----5:R-:W-:-:S13]  /*06f0*/  ISETP.NE.AND P0, PT, R0, 0x2, PT ;  /* 0x000000020000780c */ /* 0x020fda0003f05270 */
[----:B------:R-:W-:Y:S05]  /*0700*/  @P0 BRA `(.L_x_9) ;  /* 0x0000000000400947 */ /* 0x000fea0003800000 */
[----:B-1----:R-:W1:Y:S01]  /*0710*/  S2UR UR4, SR_CgaCtaId ;  /* 0x00000000000479c3 */ /* 0x002e620000008800 */
[----:B------:R-:W-:Y:S01]  /*0720*/  UMOV UR5, 0x400 ;  /* 0x0000040000057882 */ /* 0x000fe20000000000 */
[----:B------:R-:W-:Y:S01]  /*0730*/  UMOV UR8, 0x20 ;  /* 0x0000002000087882 */ /* 0x000fe20000000000 */
[----:B------:R-:W-:Y:S01]  /*0740*/  UMOV UR6, 0x100 ;  /* 0x0000010000067882 */ /* 0x000fe20000000000 */
[----:B------:R-:W-:-:S04]  /*0750*/  UIADD3 UR8, UPT, UPT, -UR8, 0x100000, URZ ;  /* 0x0010000008087890 */ /* 0x000fc8000fffe1ff */
[----:B------:R-:W-:Y:S02]  /*0760*/  USHF.L.U32 UR9, UR8, 0xb, URZ ;  /* 0x0000000b08097899 */ /* 0x000fe400080006ff */
[----:B------:R-:W-:Y:S02]  /*0770*/  USHF.L.U32 UR8, UR8, 0x1, URZ ;  /* 0x0000000108087899 */ /* 0x000fe400080006ff */
[----:B------:R-:W-:-:S04]  /*0780*/  UIADD3 UR6, UPT, UPT, -UR6, 0x100000, URZ ;  /* 0x0010000006067890 */ /* 0x000fc8000fffe1ff */
[----:B------:R-:W-:Y:S02]  /*0790*/  USHF.L.U32 UR7, UR6, 0xb, URZ ;  /* 0x0000000b06077899 */ /* 0x000fe400080006ff */
[----:B------:R-:W-:Y:S01]  /*07a0*/  USHF.L.U32 UR6, UR6, 0x1, URZ ;  /* 0x0000000106067899 */ /* 0x000fe200080006ff */
[----:B------:R-:W-:Y:S01]  /*07b0*/  ELECT P0, URZ, PT ;  /* 0x0000000000ff782f */ /* 0x000fe20003800000 */
[----:B-1----:R-:W-:Y:S01]  /*07c0*/  ULEA UR4, UR4, UR5, 0x18 ;  /* 0x0000000504047291 */ /* 0x002fe2000f8ec0ff */
[----:B------:R-:W1:Y:S11]  /*07d0*/  FENCE.VIEW.ASYNC.S ;  /* 0x00000000000073c6 */ /* 0x000e760000000000 */
[----:B-1----:R1:W1:Y:S01]  /*07e0*/  SYNCS.EXCH.64 URZ, [UR4+0x38830], UR8 ;  /* 0x0388300804ff75b2 */ /* 0x0022620008000100 */
[----:B------:R1:W1:Y:S01]  /*07f0*/  SYNCS.EXCH.64 URZ, [UR4+0x38838], UR6 ;  /* 0x0388380604ff75b2 */ /* 0x0002620008000100 */
[----:B------:R-:W-:Y:S01]  /*0800*/  NOP ;  /* 0x0000000000007918 */ /* 0x000fe20000000000 */
.L_x_9:
        /* <DEDUP_REMOVED lines=20> */
.L_x_10:
        /* <DEDUP_REMOVED lines=20> */
.L_x_11:
        /* <DEDUP_REMOVED lines=20> */
.L_x_12:
        /* <DEDUP_REMOVED lines=20> */
.L_x_13:
        /* <DEDUP_REMOVED lines=20> */
.L_x_14:
        /* <DEDUP_REMOVED lines=20> */
.L_x_15:
        /* <DEDUP_REMOVED lines=19> */
[----:B------:R1:W1:Y:S01]  /*10c0*/  SYNCS.EXCH.64 URZ, [UR4+0x388a8], UR8 ;  /* 0x0388a80804ff75b2 */ /* 0x0002620008000100 */
[----:B------:R1:W1:Y:S01]  /*10d0*/  SYNCS.EXCH.64 URZ, [UR4+0x388b8], UR6 ;  /* 0x0388b80604ff75b2 */ /* 0x0002620008000100 */
[----:B------:R-:W-:Y:S01]  /*10e0*/  NOP ;  /* 0x0000000000007918 */ /* 0x000fe20000000000 */
.L_x_16:
[----:B-1----:R-:W1:Y:S01]  /*10f0*/  LDCU.64 UR6, c[0x0][0x380] ;  /* 0x00007000ff0677ac */ /* 0x002e620008000a00 */
[----:B------:R-:W5:Y:S01]  /*1100*/  S2UR UR8, SR_CTAID.X ;  /* 0x00000000000879c3 */ /* 0x000f620000002500 */
[----:B------:R-:W-:-:S07]  /*1110*/  NOP ;  /* 0x0000000000007918 */ /* 0x000fce0000000000 */
[----:B------:R-:W2:Y:S08]  /*1120*/  S2UR UR21, SR_CTAID.Y ;  /* 0x00000000001579c3 */ /* 0x000eb00000002600 */
[----:B------:R-:W2:Y:S01]  /*1130*/  S2UR UR22, SR_CTAID.Z ;  /* 0x00000000001679c3 */ /* 0x000ea20000002700 */
[----:B-1----:R-:W-:-:S04]  /*1140*/  UIADD3 UR4, UPT, UPT, UR6, 0x7f, URZ ;  /* 0x0000007f06047890 */ /* 0x002fc8000fffe0ff */
[----:B------:R-:W-:Y:S02]  /*1150*/  USHF.R.S32.HI UR5, URZ, 0x1f, UR4 ;  /* 0x0000001fff057899 */ /* 0x000fe40008011404 */
[----:B-----5:R-:W-:Y:S02]  /*1160*/  USHF.L.U32 UR27, UR8, 0x7, URZ ;  /* 0x00000007081b7899 */ /* 0x020fe400080006ff */
[----:B------:R-:W-:Y:S02]  /*1170*/  ULEA.HI UR4, UR5, UR4, URZ, 0x7 ;  /* 0x0000000405047291 */ /* 0x000fe4000f8f38ff */
[----:B------:R-:W-:Y:S02]  /*1180*/  ULOP3.LUT UR5, UR8, 0x1ffffff, URZ, 0xc0, !UPT ;  /* 0x01ffffff08057892 */ /* 0x000fe4000f8ec0ff */
[----:B------:R-:W-:Y:S02]  /*1190*/  USHF.R.S32.HI UR47, URZ, 0x7, UR4 ;  /* 0x00000007ff2f7899 */ /* 0x000fe40008011404 */
[----:B------:R-:W-:-:S02]  /*11a0*/  UISETP.GE.U32.AND UP0, UPT, UR27, UR7, UPT ;  /* 0x000000071b00728c */ /* 0x000fc4000bf06070 */
[----:B------:R-:W-:-:S05]  /*11b0*/  MOV R0, UR5 ;  /* 0x0000000500007c02 */ /* 0x000fca0008000f00 */
[----:B------:R1:W-:Y:S01]  /*11c0*/  STL [R1], R0 ;  /* 0x0000000001007387 */ /* 0x0003e20000100800 */
[----:B--234-:R-:W-:Y:S08]  /*11d0*/  BAR.SYNC.DEFER_BLOCKING 0x0 ;  /* 0x0000000000007b1d */ /* 0x01cff00000010000 */
[----:B------:R-:W-:Y:S01]  /*11e0*/  BAR.SYNC.DEFER_BLOCKING 0x0 ;  /* 0x0000000000007b1d */ /* 0x000fe20000010000 */
[----:B------:R-:W-:-:S13]  /*11f0*/  PLOP3.LUT P0, PT, PT, PT, UP0, 0x80, 0x8 ;  /* 0x000000000008781c */ /* 0x000fda0003f0f008 */
[----:B------:R-:W-:Y:S05]  /*1200*/  @P0 EXIT ;  /* 0x000000000000094d */ /* 0x000fea0003800000 */
[----:B------:R-:W2:Y:S01]  /*1210*/  LDCU UR4, c[0x0][0x390] ;  /* 0x00007200ff0477ac */ /* 0x000ea20008000800 */
[----:B-1----:R-:W-:Y:S01]  /*1220*/  IADD3 R0, PT, PT, -R0, UR47, RZ ;  /* 0x0000002f00007c10 */ /* 0x002fe2000fffe1ff */
[----:B------:R-:W1:Y:S04]  /*1230*/  LDCU.64 UR38, c[0x0][0x358] ;  /* 0x00006b00ff2677ac */ /* 0x000e680008000a00 */
[----:B--2---:R-:W-:-:S05]  /*1240*/  IMAD R3, R0, UR4, RZ ;  /* 0x0000000400037c24 */ /* 0x004fca000f8e02ff */
[----:B------:R2:W-:Y:S01]  /*1250*/  STL [R1+0x4], R3 ;  /* 0x0000040301007387 */ /* 0x0005e20000100800 */
[----:B------:R-:W-:-:S13]  /*1260*/  ISETP.GT.AND P0, PT, R3, RZ, PT ;  /* 0x000000ff0300720c */ /* 0x000fda0003f04270 */
[----:B-1----:R-:W-:Y:S05]  /*1270*/  @P0 BRA `(.L_x_17) ;  /* 0x0000000c00d80947 */ /* 0x002fea0003800000 */
[----:B------:R-:W1:Y:S01]  /*1280*/  LDC R14, c[0x0][0x360] ;  /* 0x0000d800ff0e7b82 */ /* 0x000e620000000800 */
[----:B------:R-:W3:Y:S01]  /*1290*/  LDCU.64 UR4, c[0x0][0x988] ;  /* 0x00013100ff0477ac */ /* 0x000ee20008000a00 */
[----:B------:R-:W-:Y:S01]  /*12a0*/  MOV R4, 0x1390 ;  /* 0x0000139000047802 */ /* 0x000fe20000000f00 */
[----:B------:R-:W4:Y:S01]  /*12b0*/  LDCU.64 UR6, c[0x0][0x9a0] ;  /* 0x00013400ff0677ac */ /* 0x000f220008000a00 */
[----:B------:R-:W5:Y:S01]  /*12c0*/  LDCU UR8, c[0x0][0x990] ;  /* 0x00013200ff0877ac */ /* 0x000f620008000800 */
[----:B------:R-:W2:Y:S01]  /*12d0*/  LDCU UR9, c[0x0][0x9a8] ;  /* 0x00013500ff0977ac */ /* 0x000ea20008000800 */
[----:B---3--:R-:W-:Y:S02]  /*12e0*/  UIMAD UR5, UR21, UR5, URZ ;  /* 0x00000005150572a4 */ /* 0x008fe4000f8e02ff */
[----:B----4-:R-:W-:Y:S01]  /*12f0*/  UIMAD UR21, UR21, UR7, URZ ;  /* 0x00000007151572a4 */ /* 0x010fe2000f8e02ff */
[----:B-1----:R-:W-:Y:S01]  /*1300*/  IMAD.IADD R0, R2, 0x1, R14 ;  /* 0x0000000102007824 */ /* 0x002fe200078e020e */
[----:B------:R-:W-:Y:S01]  /*1310*/  UIMAD UR5, UR27, UR4, UR5 ;  /* 0x000000041b0572a4 */ /* 0x000fe2000f8e0205 */
[----:B------:R-:W-:Y:S01]  /*1320*/  LOP3.LUT R6, R14, 0xffff, RZ, 0xc0, !PT ;  /* 0x0000ffff0e067812 */ /* 0x000fe200078ec0ff */
[----:B------:R-:W-:-:S02]  /*1330*/  UIMAD UR21, UR27, UR6, UR21 ;  /* 0x000000061b1572a4 */ /* 0x000fc4000f8e0215 */
[----:B------:R-:W-:Y:S01]  /*1340*/  LOP3.LUT R0, R0, 0x3fff, RZ, 0x3c, !PT ;  /* 0x00003fff00007812 */ /* 0x000fe200078e3cff */
[----:B-----5:R-:W-:Y:S02]  /*1350*/  UIMAD UR5, UR22, UR8, UR5 ;  /* 0x00000008160572a4 */ /* 0x020fe4000f8e0205 */
[----:B--2---:R-:W-:Y:S01]  /*1360*/  UIMAD UR22, UR22, UR9, UR21 ;  /* 0x00000009161672a4 */ /* 0x004fe2000f8e0215 */
[----:B------:R-:W-:-:S11]  /*1370*/  LOP3.LUT R0, R0, 0xffff, RZ, 0xc0, !PT ;  /* 0x0000ffff00007812 */ /* 0x000fd600078ec0ff */
[----:B------:R-:W-:Y:S05]  /*1380*/  CALL.REL.NOINC `($__internal_3_$__cuda_sm20_div_u16) ;  /* 0x0000012800707944 */ /* 0x000fea0003c00000 */
[----:B------:R-:W-:Y:S01]  /*1390*/  LOP3.LUT R16, R16, 0x3, RZ, 0xc0, !PT ;  /* 0x0000000310107812 */ /* 0x000fe200078ec0ff */
[----:B------:R-:W1:Y:S01]  /*13a0*/  LDCU UR4, c[0x0][0x388] ;  /* 0x00007100ff0477ac */ /* 0x000e620008000800 */
[----:B------:R-:W-:Y:S01]  /*13b0*/  BSSY.RECONVERGENT B1, `(.L_x_18) ;  /* 0x000001d000017945 */ /* 0x000fe20003800200 */
[----:B------:R-:W-:Y:S01]  /*13c0*/  IMAD.MOV.U32 R6, RZ, RZ, R2 ;  /* 0x000000ffff067224 */ /* 0x000fe200078e0002 */
[----:B------:R-:W-:-:S13]  /*13d0*/  ISETP.NE.AND P0, PT, R16, 0x2, PT ;  /* 0x000000021000780c */ /* 0x000fda0003f05270 */
[----:B------:R-:W-:Y:S05]  /*13e0*/  @!P0 BRA `(.L_x_19) ;  /* 0x0000000000648947 */ /* 0x000fea0003800000 */
[----:B------:R-:W2:Y:S01]  /*13f0*/  LDC R5, c[0x0][0x384] ;  /* 0x0000e100ff057b82 */ /* 0x000ea20000000800 */
[----:B------:R-:W-:Y:S01]  /*1400*/  HFMA2 R7, -RZ, RZ, 0, 0 ;  /* 0x00000000ff077431 */ /* 0x000fe200000001ff */
[----:B------:R-:W-:-:S07]  /*1410*/  MOV R6, R2 ;  /* 0x0000000200067202 */ /* 0x000fce0000000f00 */
.L_x_22:
[----:B------:R-:W-:Y:S01]  /*1420*/  LOP3.LUT R3, R6, 0x7f, RZ, 0xc0, !PT ;  /* 0x0000007f06037812 */ /* 0x000fe200078ec0ff */
[----:B------:R-:W-:Y:S01]  /*1430*/  VIADD R7, R7, 0x1 ;  /* 0x0000000107077836 */ /* 0x000fe20000000000 */
[----:B------:R-:W-:Y:S03]  /*1440*/  BSSY.RECONVERGENT B0, `(.L_x_20) ;  /* 0x0000011000007945 */ /* 0x000fe60003800200 */
[----:B------:R-:W-:Y:S01]  /*1450*/  VIADD R4, R3, UR27 ;  /* 0x0000001b03047c36 */ /* 0x000fe20008000000 */
[----:B------:R-:W-:Y:S04]  /*1460*/  LOP3.LUT R0, R7, R16, RZ, 0x3c, !PT ;  /* 0x0000001007007212 */ /* 0x000fe800078e3cff */
[----:B--2---:R-:W-:Y:S02]  /*1470*/  ISETP.GE.U32.AND P0, PT, R4, R5, PT ;  /* 0x000000050400720c */ /* 0x004fe40003f06070 */
[----:B------:R-:W-:Y:S11]  /*1480*/  ISETP.NE.AND P2, PT, R0, 0x2, PT ;  /* 0x000000020000780c */ /* 0x000ff60003f45270 */
[----:B------:R-:W-:Y:S05]  /*1490*/  @P0 BRA `(.L_x_21) ;  /* 0x00000000002c0947 */ /* 0x000fea0003800000 */
[----:B------:R-:W-:Y:S04]  /*14a0*/  SHF.R.U32.HI R0, RZ, 0x7, R6 ;  /* 0x00000007ff007819 */ /* 0x000fe80000011606 */
[----:B-1----:R-:W-:Y:S11]  /*14b0*/  ISETP.GE.AND P0, PT, R0, UR4, PT ;  /* 0x0000000400007c0c */ /* 0x002ff6000bf06270 */
[----:B------:R-:W-:Y:S02]  /*14c0*/  @!UPT UIADD3 URZ, UPT, UPT, URZ, URZ, URZ ;  /* 0x000000fffffff290 */ /* 0x000fe4000fffe0ff */
[----:B------:R-:W1:Y:S08]  /*14d0*/  @!P0 LDC R4, c[0x0][0x988] ;  /* 0x00026200ff048b82 */ /* 0x000e700000000800 */
[----:B------:R-:W2:Y:S01]  /*14e0*/  @!P0 LDC.64 R8, c[0x0][0x980] ;  /* 0x00026000ff088b82 */ /* 0x000ea20000000a00 */
[----:B-1----:R-:W-:Y:S05]  /*14f0*/  @!P0 IMAD R0, R3, R4, R0 ;  /* 0x0000000403008224 */ /* 0x002fea00078e0200 */
[C---:B------:R-:W-:Y:S04]  /*1500*/  @!P0 IADD3 R3, P1, PT, R0.reuse, UR5, RZ ;  /* 0x0000000500038c10 */ /* 0x040fe8000ff3e0ff */
[----:B------:R-:W-:Y:S02]  /*1510*/  @!P0 LEA.HI.X.SX32 R0, R0, RZ, 0x1, P1 ;  /* 0x000000ff00008211 */ /* 0x000fe400008f0eff */
[C---:B--2---:R-:W-:Y:S04]  /*1520*/  @!P0 LEA R8, P1, R3.reuse, R8, 0x1 ;  /* 0x0000000803088211 */ /* 0x044fe800078208ff */
[----:B------:R-:W-:Y:S05]  /*1530*/  @!P0 LEA.HI.X R9, R3, R9, R0, 0x1, P1 ;  /* 0x0000000903098211 */ /* 0x000fea00008f0c00 */
[----:B------:R2:W-:Y:S04]  /*1540*/  @!P0 STG.E.U16 desc[UR38][R8.64], RZ ;  /* 0x000000ff08008986 */ /* 0x0005e8000c101526 */
.L_x_21:
[----:B-1----:R-:W-:Y:S05]  /*1550*/  BSYNC.RECONVERGENT B0 ;  /* 0x0000000000007941 */ /* 0x002fea0003800200 */
.L_x_20:
[----:B------:R-:W-:Y:S01]  /*1560*/  IADD3 R6, PT, PT, R14, R6, RZ ;  /* 0x000000060e067210 */ /* 0x000fe20007ffe0ff */
[----:B------:R-:W-:Y:S06]  /*1570*/  @P2 BRA `(.L_x_22) ;  /* 0xfffffffc00a82947 */ /* 0x000fec000383ffff */
.L_x_19:
[----:B-1----:R-:W-:Y:S05]  /*1580*/  BSYNC.RECONVERGENT B1 ;  /* 0x0000000000017941 */ /* 0x002fea0003800200 */
.L_x_18:
[----:B------:R-:W1:Y:S01]  /*1590*/  LDC R17, c[0x0][0x384] ;  /* 0x0000e100ff117b82 */ /* 0x000e620000000800 */
[----:B------:R-:W-:Y:S01]  /*15a0*/  BSSY.RECONVERGENT B1, `(.L_x_23) ;  /* 0x0000052000017945 */ /* 0x000fe20003800200 */
[C---:B------:R-:W-:Y:S01]  /*15b0*/  LEA R5, R14.reuse, R6, 0x1 ;  /* 0x000000060e057211 */ /* 0x040fe200078e08ff */
[C---:B------:R-:W-:Y:S01]  /*15c0*/  IMAD R4, R14.reuse, 0x3, R6 ;  /* 0x000000030e047824 */ /* 0x040fe200078e0206 */
[----:B------:R-:W-:Y:S01]  /*15d0*/  SHF.L.U32 R15, R14, 0x2, RZ ;  /* 0x000000020e0f7819 */ /* 0x000fe200000006ff */
[----:B------:R-:W3:Y:S01]  /*15e0*/  LDCU UR4, c[0x0][0x388] ;  /* 0x00007100ff0477ac */ /* 0x000ee20008000800 */
[----:B------:R-:W-:-:S07]  /*15f0*/  IADD3 R3, PT, PT, R6, R14, RZ ;  /* 0x0000000e06037210 */ /* 0x000fce0007ffe0ff */
.L_x_32:
[----:B------:R-:W-:Y:S01]  /*1600*/  LOP3.LUT R7, R6, 0x7f, RZ, 0xc0, !PT ;  /* 0x0000007f06077812 */ /* 0x000fe200078ec0ff */
[----:B------:R-:W-:Y:S01]  /*1610*/  BSSY.RECONVERGENT B0, `(.L_x_24) ;  /* 0x0000018000007945 */ /* 0x000fe20003800200 */
[----:B--234-:R-:W-:Y:S02]  /*1620*/  LOP3.LUT R9, R3, 0x7f, RZ, 0xc0, !PT ;  /* 0x0000007f03097812 */ /* 0x01cfe400078ec0ff */
[----:B------:R-:W-:Y:S01]  /*1630*/  LOP3.LUT R10, R5, 0x7f, RZ, 0xc0, !PT ;  /* 0x0000007f050a7812 */ /* 0x000fe200078ec0ff */
[----:B-1----:R-:W-:Y:S01]  /*1640*/  VIADD R13, R7, UR27 ;  /* 0x0000001b070d7c36 */ /* 0x002fe20008000000 */
[----:B------:R-:W-:Y:S01]  /*1650*/  LOP3.LUT R11, R4, 0x7f, RZ, 0xc0, !PT ;  /* 0x0000007f040b7812 */ /* 0x000fe200078ec0ff */
[----:B------:R-:W-:Y:S02]  /*1660*/  VIADD R12, R9, UR27 ;  /* 0x0000001b090c7c36 */ /* 0x000fe40008000000 */
[----:B------:R-:W-:Y:S01]  /*1670*/  VIADD R8, R10, UR27 ;  /* 0x0000001b0a087c36 */ /* 0x000fe20008000000 */
[-C--:B-1----:R-:W-:Y:S01]  /*1680*/  ISETP.GE.U32.AND P0, PT, R13, R17.reuse, PT ;  /* 0x000000110d00720c */ /* 0x082fe20003f06070 */
[----:B------:R-:W-:Y:S01]  /*1690*/  VIADD R0, R11, UR27 ;  /* 0x0000001b0b007c36 */ /* 0x000fe20008000000 */
[-C--:B------:R-:W-:Y:S02]  /*16a0*/  ISETP.GE.U32.AND P2, PT, R12, R17.reuse, PT ;  /* 0x000000110c00720c */ /* 0x080fe40003f46070 */
[-C--:B------:R-:W-:Y:S02]  /*16b0*/  ISETP.GE.U32.AND P3, PT, R8, R17.reuse, PT ;  /* 0x000000110800720c */ /* 0x080fe40003f66070 */
[----:B------:R-:W-:Y:S07]  /*16c0*/  ISETP.GE.U32.AND P4, PT, R0, R17, PT ;  /* 0x000000110000720c */ /* 0x000fee0003f86070 */
[----:B------:R-:W-:Y:S06]  /*16d0*/  @P0 BRA `(.L_x_25) ;  /* 0x00000000002c0947 */ /* 0x000fec0003800000 */
[----:B------:R-:W-:Y:S04]  /*16e0*/  SHF.R.U32.HI R0, RZ, 0x7, R6 ;  /* 0x00000007ff007819 */ /* 0x000fe80000011606 */
[----:B---3--:R-:W-:Y:S11]  /*16f0*/  ISETP.GE.AND P0, PT, R0, UR4, PT ;  /* 0x0000000400007c0c */ /* 0x008ff6000bf06270 */
        /* <DEDUP_REMOVED lines=9> */
.L_x_25:
[----:B---3--:R-:W-:Y:S05]  /*1790*/  BSYNC.RECONVERGENT B0 ;  /* 0x0000000000007941 */ /* 0x008fea0003800200 */
.L_x_24:
[----:B------:R-:W-:Y:S04]  /*17a0*/  BSSY.RECONVERGENT B0, `(.L_x_26) ;  /* 0x000000d000007945 */ /* 0x000fe80003800200 */
[----:B------:R-:W-:Y:S05]  /*17b0*/  @P2 BRA `(.L_x_27) ;  /* 0x00000000002c2947 */ /* 0x000fea0003800000 */
[----:B------:R-:W-:Y:S04]  /*17c0*/  SHF.R.U32.HI R0, RZ, 0x7, R3 ;  /* 0x00000007ff007819 */ /* 0x000fe80000011603 */
[----:B------:R-:W-:Y:S11]  /*17d0*/  ISETP.GE.AND P0, PT, R0, UR4, PT ;  /* 0x0000000400007c0c */ /* 0x000ff6000bf06270 */
[----:B------:R-:W-:Y:S02]  /*17e0*/  @!UPT UIADD3 URZ, UPT, UPT, URZ, URZ, URZ ;  /* 0x000000fffffff290 */ /* 0x000fe4000fffe0ff */
[----:B------:R-:W2:Y:S08]  /*17f0*/  @!P0 LDC R7, c[0x0][0x988] ;  /* 0x00026200ff078b82 */ /* 0x000eb00000000800 */
[----:B-1----:R-:W1:Y:S01]  /*1800*/  @!P0 LDC.64 R12, c[0x0][0x980] ;  /* 0x00026000ff0c8b82 */ /* 0x002e620000000a00 */
[----:B--2---:R-:W-:Y:S05]  /*1810*/  @!P0 IMAD R0, R9, R7, R0 ;  /* 0x0000000709008224 */ /* 0x004fea00078e0200 */
[C---:B------:R-:W-:Y:S04]  /*1820*/  @!P0 IADD3 R7, P1, PT, R0.reuse, UR5, RZ ;  /* 0x0000000500078c10 */ /* 0x040fe8000ff3e0ff */
[----:B------:R-:W-:Y:S02]  /*1830*/  @!P0 LEA.HI.X.SX32 R0, R0, RZ, 0x1, P1 ;  /* 0x000000ff00008211 */ /* 0x000fe400008f0eff */
[C---:B-1----:R-:W-:Y:S04]  /*1840*/  @!P0 LEA R12, P1, R7.reuse, R12, 0x1 ;  /* 0x0000000c070c8211 */ /* 0x042fe800078208ff */
[----:B------:R-:W-:Y:S05]  /*1850*/  @!P0 LEA.HI.X R13, R7, R13, R0, 0x1, P1 ;  /* 0x0000000d070d8211 */ /* 0x000fea00008f0c00 */
[----:B------:R2:W-:Y:S04]  /*1860*/  @!P0 STG.E.U16 desc[UR38][R12.64], RZ ;  /* 0x000000ff0c008986 */ /* 0x0005e8000c101526 */
.L_x_27:
[----:B------:R-:W-:Y:S05]  /*1870*/  BSYNC.RECONVERGENT B0 ;  /* 0x0000000000007941 */ /* 0x000fea0003800200 */
.L_x_26:
[----:B------:R-:W-:Y:S04]  /*1880*/  BSSY.RECONVERGENT B0, `(.L_x_28) ;  /* 0x000000d000007945 */ /* 0x000fe80003800200 */
[----:B------:R-:W-:Y:S05]  /*1890*/  @P3 BRA `(.L_x_29) ;  /* 0x00000000002c3947 */ /* 0x000fea0003800000 */
[----:B------:R-:W-:Y:S04]  /*18a0*/  SHF.R.U32.HI R0, RZ, 0x7, R5 ;  /* 0x00000007ff007819 */ /* 0x000fe80000011605 */
[----:B------:R-:W-:Y:S11]  /*18b0*/  ISETP.GE.AND P0, PT, R0, UR4, PT ;  /* 0x0000000400007c0c */ /* 0x000ff6000bf06270 */
[----:B------:R-:W-:Y:S02]  /*18c0*/  @!UPT UIADD3 URZ, UPT, UPT, URZ, URZ, URZ ;  /* 0x000000fffffff290 */ /* 0x000fe4000fffe0ff */
[----:B------:R-:W3:Y:S08]  /*18d0*/  @!P0 LDC R7, c[0x0][0x988] ;  /* 0x00026200ff078b82 */ /* 0x000ef00000000800 */
[----:B------:R-:W4:Y:S01]  /*18e0*/  @!P0 LDC.64 R8, c[0x0][0x980] ;  /* 0x00026000ff088b82 */ /* 0x000f220000000a00 */
[----:B---3--:R-:W-:Y:S05]  /*18f0*/  @!P0 IMAD R0, R10, R7, R0 ;  /* 0x000000070a008224 */ /* 0x008fea00078e0200 */
[C---:B------:R-:W-:Y:S04]  /*1900*/  @!P0 IADD3 R7, P1, PT, R0.reuse, UR5, RZ ;  /* 0x0000000500078c10 */ /* 0x040fe8000ff3e0ff */
[----:B------:R-:W-:Y:S02]  /*1910*/  @!P0 LEA.HI.X.SX32 R0, R0, RZ, 0x1, P1 ;  /* 0x000000ff00008211 */ /* 0x000fe400008f0eff */
[C---:B----4-:R-:W-:Y:S04]  /*1920*/  @!P0 LEA R8, P1, R7.reuse, R8, 0x1 ;  /* 0x0000000807088211 */ /* 0x050fe800078208ff */
[----:B------:R-:W-:Y:S05]  /*1930*/  @!P0 LEA.HI.X R9, R7, R9, R0, 0x1, P1 ;  /* 0x0000000907098211 */ /* 0x000fea00008f0c00 */
[----:B------:R3:W-:Y:S04]  /*1940*/  @!P0 STG.E.U16 desc[UR38][R8.64], RZ ;  /* 0x000000ff08008986 */ /* 0x0007e8000c101526 */
.L_x_29:
[----:B------:R-:W-:Y:S05]  /*1950*/  BSYNC.RECONVERGENT B0 ;  /* 0x0000000000007941 */ /* 0x000fea0003800200 */
.L_x_28:
[----:B------:R-:W-:Y:S01]  /*1960*/  IADD3 R7, PT, PT, R14, R6, R14 ;  /* 0x000000060e077210 */ /* 0x000fe20007ffe00e */
[----:B------:R-:W-:Y:S04]  /*1970*/  BSSY.RECONVERGENT B0, `(.L_x_30) ;  /* 0x000000d000007945 */ /* 0x000fe80003800200 */
[----:B------:R-:W-:Y:S05]  /*1980*/  @P4 BRA `(.L_x_31) ;  /* 0x00000000002c4947 */ /* 0x000fea0003800000 */
[----:B------:R-:W-:Y:S04]  /*1990*/  SHF.R.U32.HI R0, RZ, 0x7, R4 ;  /* 0x00000007ff007819 */ /* 0x000fe80000011604 */
[----:B------:R-:W-:Y:S11]  /*19a0*/  ISETP.GE.AND P0, PT, R0, UR4, PT ;  /* 0x0000000400007c0c */ /* 0x000ff6000bf06270 */
[----:B------:R-:W-:Y:S02]  /*19b0*/  @!UPT UIADD3 URZ, UPT, UPT, URZ, URZ, URZ ;  /* 0x000000fffffff290 */ /* 0x000fe4000fffe0ff */
[----:B------:R-:W4:Y:S08]  /*19c0*/  @!P0 LDC R6, c[0x0][0x988] ;  /* 0x00026200ff068b82 */ /* 0x000f300000000800 */
[----:B---3--:R-:W3:Y:S01]  /*19d0*/  @!P0 LDC.64 R8, c[0x0][0x980] ;  /* 0x00026000ff088b82 */ /* 0x008ee20000000a00 */
[----:B----4-:R-:W-:Y:S05]  /*19e0*/  @!P0 IMAD R0, R11, R6, R0 ;  /* 0x000000060b008224 */ /* 0x010fea00078e0200 */
[C---:B------:R-:W-:Y:S04]  /*19f0*/  @!P0 IADD3 R6, P1, PT, R0.reuse, UR5, RZ ;  /* 0x0000000500068c10 */ /* 0x040fe8000ff3e0ff */
[----:B------:R-:W-:Y:S02]  /*1a00*/  @!P0 LEA.HI.X.SX32 R0, R0, RZ, 0x1, P1 ;  /* 0x000000ff00008211 */ /* 0x000fe400008f0eff */
[C---:B---3--:R-:W-:Y:S04]  /*1a10*/  @!P0 LEA R8, P1, R6.reuse, R8, 0x1 ;  /* 0x0000000806088211 */ /* 0x048fe800078208ff */
[----:B------:R-:W-:Y:S05]  /*1a20*/  @!P0 LEA.HI.X R9, R6, R9, R0, 0x1, P1 ;  /* 0x0000000906098211 */ /* 0x000fea00008f0c00 */
[----:B------:R4:W-:Y:S04]  /*1a30*/  @!P0 STG.E.U16 desc[UR38][R8.64], RZ ;  /* 0x000000ff08008986 */ /* 0x0009e8000c101526 */
.L_x_31:
[----:B------:R-:W-:Y:S05]  /*1a40*/  BSYNC.RECONVERGENT B0 ;  /* 0x0000000000007941 */ /* 0x000fea0003800200 */
.L_x_30:
[----:B------:R-:W-:Y:S01]  /*1a50*/  IADD3 R6, PT, PT, R14, R7, R14 ;  /* 0x000000070e067210 */ /* 0x000fe20007ffe00e */
[C---:B------:R-:W-:Y:S01]  /*1a60*/  IMAD.IADD R5, R15.reuse, 0x1, R5 ;  /* 0x000000010f057824 */ /* 0x040fe200078e0205 */
[C---:B------:R-:W-:Y:S01]  /*1a70*/  IADD3 R4, PT, PT, R15.reuse, R4, RZ ;  /* 0x000000040f047210 */ /* 0x040fe20007ffe0ff */
[----:B------:R-:W-:Y:S01]  /*1a80*/  IMAD.IADD R3, R15, 0x1, R3 ;  /* 0x000000010f037824 */ /* 0x000fe200078e0203 */
[----:B------:R-:W-:Y:S11]  /*1a90*/  ISETP.GE.U32.AND P0, PT, R6, 0x4000, PT ;  /* 0x000040000600780c */ /* 0x000ff60003f06070 */
[----:B------:R-:W-:Y:S02]  /*1aa0*/  @!UPT UIADD3 URZ, UPT, UPT, URZ, URZ, URZ ;  /* 0x000000fffffff290 */ /* 0x000fe4000fffe0ff */
[----:B------:R-:W-:Y:S05]  /*1ab0*/  @!P0 BRA `(.L_x_32) ;  /* 0xfffffff800d08947 */ /* 0x000fea000383ffff */
[----:B------:R-:W-:Y:S05]  /*1ac0*/  BSYNC.RECONVERGENT B1 ;  /* 0x0000000000017941 */ /* 0x000fea0003800200 */
.L_x_23:
[----:B------:R-:W-:Y:S01]  /*1ad0*/  ISETP.NE.AND P0, PT, R16, 0x2, PT ;  /* 0x000000021000780c */ /* 0x000fe20003f05270 */
[----:B------:R-:W1:Y:S01]  /*1ae0*/  LDCU UR4, c[0x0][0x38c] ;  /* 0x00007180ff0477ac */ /* 0x000e620008000800 */
[----:B------:R-:W-:Y:S11]  /*1af0*/  BSSY.RECONVERGENT B1, `(.L_x_33) ;  /* 0x000001a000017945 */ /* 0x000ff60003800200 */
[----:B------:R-:W-:Y:S05]  /*1b00*/  @!P0 BRA `(.L_x_34) ;  /* 0x0000000000608947 */ /* 0x000fea0003800000 */
[----:B------:R-:W1:Y:S01]  /*1b10*/  LDC R5, c[0x0][0x384] ;  /* 0x0000e100ff057b82 */ /* 0x000e620000000800 */
[----:B---34-:R-:W-:-:S07]  /*1b20*/  HFMA2 R8, -RZ, RZ, 0, 0 ;  /* 0x00000000ff087431 */ /* 0x018fce00000001ff */
.L_x_37:
[----:B------:R-:W-:Y:S01]  /*1b30*/  LOP3.LUT R3, R2, 0x7f, RZ, 0xc0, !PT ;  /* 0x0000007f02037812 */ /* 0x000fe200078ec0ff */
[----:B------:R-:W-:Y:S01]  /*1b40*/  VIADD R8, R8, 0x1 ;  /* 0x0000000108087836 */ /* 0x000fe20000000000 */
[----:B------:R-:W-:Y:S03]  /*1b50*/  BSSY.RECONVERGENT B0, `(.L_x_35) ;  /* 0x0000011000007945 */ /* 0x000fe60003800200 */
[----:B------:R-:W-:Y:S01]  /*1b60*/  VIADD R4, R3, UR27 ;  /* 0x0000001b03047c36 */ /* 0x000fe20008000000 */
[----:B------:R-:W-:Y:S04]  /*1b70*/  LOP3.LUT R0, R8, R16, RZ, 0x3c, !PT ;  /* 0x0000001008007212 */ /* 0x000fe800078e3cff */
[----:B-1----:R-:W-:Y:S02]  /*1b80*/  ISETP.GE.U32.AND P0, PT, R4, R5, PT ;  /* 0x000000050400720c */ /* 0x002fe40003f06070 */
[----:B------:R-:W-:Y:S11]  /*1b90*/  ISETP.NE.AND P2, PT, R0, 0x2, PT ;  /* 0x000000020000780c */ /* 0x000ff60003f45270 */
[----:B------:R-:W-:Y:S05]  /*1ba0*/  @P0 BRA `(.L_x_36) ;  /* 0x00000000002c0947 */ /* 0x000fea0003800000 */
[----:B------:R-:W-:Y:S04]  /*1bb0*/  SHF.R.U32.HI R0, RZ, 0x7, R2 ;  /* 0x00000007ff007819 */ /* 0x000fe80000011602 */
[----:B------:R-:W-:Y:S11]  /*1bc0*/  ISETP.GE.AND P0, PT, R0, UR4, PT ;  /* 0x0000000400007c0c */ /* 0x000ff6000bf06270 */
[----:B------:R-:W-:Y:S02]  /*1bd0*/  @!UPT UIADD3 URZ, UPT, UPT, URZ, URZ, URZ ;  /* 0x000000fffffff290 */ /* 0x000fe4000fffe0ff */
[----:B------:R-:W1:Y:S08]  /*1be0*/  @!P0 LDC R4, c[0x0][0x9a0] ;  /* 0x00026800ff048b82 */ /* 0x000e700000000800 */
[----:B------:R-:W3:Y:S01]  /*1bf0*/  @!P0 LDC.64 R6, c[0x0][0x998] ;  /* 0x00026600ff068b82 */ /* 0x000ee20000000a00 */
[----:B-1----:R-:W-:Y:S05]  /*1c00*/  @!P0 IMAD R0, R3, R4, R0 ;  /* 0x0000000403008224 */ /* 0x002fea00078e0200 */
[C---:B------:R-:W-:Y:S04]  /*1c10*/  @!P0 IADD3 R3, P1, PT, R0.reuse, UR22, RZ ;  /* 0x0000001600038c10 */ /* 0x040fe8000ff3e0ff */
[----:B------:R-:W-:Y:S02]  /*1c20*/  @!P0 LEA.HI.X.SX32 R0, R0, RZ, 0x1, P1 ;  /* 0x000000ff00008211 */ /* 0x000fe400008f0eff */
[C---:B---3--:R-:W-:Y:S04]  /*1c30*/  @!P0 LEA R6, P1, R3.reuse, R6, 0x1 ;  /* 0x0000000603068211 */ /* 0x048fe800078208ff */
[----:B------:R-:W-:Y:S05]  /*1c40*/  @!P0 LEA.HI.X R7, R3, R7, R0, 0x1, P1 ;  /* 0x0000000703078211 */ /* 0x000fea00008f0c00 */
[----:B------:R1:W-:Y:S04]  /*1c50*/  @!P0 STG.E.U16 desc[UR38][R6.64], RZ ;  /* 0x000000ff06008986 */ /* 0x0003e8000c101526 */
.L_x_36:
[----:B------:R-:W-:Y:S05]  /*1c60*/  BSYNC.RECONVERGENT B0 ;  /* 0x0000000000007941 */ /* 0x000fea0003800200 */
.L_x_35:
[----:B------:R-:W-:Y:S01]  /*1c70*/  IADD3 R2, PT, PT, R14, R2, RZ ;  /* 0x000000020e027210 */ /* 0x000fe20007ffe0ff */
[----:B------:R-:W-:Y:S06]  /*1c80*/  @P2 BRA `(.L_x_37) ;  /* 0xfffffffc00a82947 */ /* 0x000fec000383ffff */
.L_x_34:
[----:B-1----:R-:W-:Y:S05]  /*1c90*/  BSYNC.RECONVERGENT B1 ;  /* 0x0000000000017941 */ /* 0x002fea0003800200 */
.L_x_33:
[----:B------:R-:W1:Y:S01]  /*1ca0*/  LDC R11, c[0x0][0x384] ;  /* 0x0000e100ff0b7b82 */ /* 0x000e620000000800 */
[----:B------:R-:W-:Y:S01]  /*1cb0*/  BSSY.RECONVERGENT B1, `(.L_x_38) ;  /* 0x0000051000017945 */ /* 0x000fe20003800200 */
[C---:B------:R-:W-:Y:S01]  /*1cc0*/  LEA R5, R14.reuse, R2, 0x1 ;  /* 0x000000020e057211 */ /* 0x040fe200078e08ff */
[----:B------:R-:W-:Y:S01]  /*1cd0*/  IMAD R4, R14, 0x3, R2 ;  /* 0x000000030e047824 */ /* 0x000fe200078e0202 */
[----:B------:R-:W-:Y:S01]  /*1ce0*/  IADD3 R3, PT, PT, R2, R14, RZ ;  /* 0x0000000e02037210 */ /* 0x000fe20007ffe0ff */
[----:B------:R-:W1:Y:S06]  /*1cf0*/  LDCU UR4, c[0x0][0x38c] ;  /* 0x00007180ff0477ac */ /* 0x000e6c0008000800 */
.L_x_47:
[----:B----4-:R-:W-:Y:S01]  /*1d00*/  LOP3.LUT R6, R2, 0x7f, RZ, 0xc0, !PT ;  /* 0x0000007f02067812 */ /* 0x010fe200078ec0ff */
[----:B------:R-:W-:Y:S01]  /*1d10*/  BSSY.RECONVERGENT B0, `(.L_x_39) ;  /* 0x0000018000007945 */ /* 0x000fe20003800200 */
[----:B---34-:R-:W-:Y:S02]  /*1d20*/  LOP3.LUT R8, R3, 0x7f, RZ, 0xc0, !PT ;  /* 0x0000007f03087812 */ /* 0x018fe400078ec0ff */
[----:B------:R-:W-:Y:S01]  /*1d30*/  LOP3.LUT R9, R5, 0x7f, RZ, 0xc0, !PT ;  /* 0x0000007f05097812 */ /* 0x000fe200078ec0ff */
[----:B-12---:R-:W-:Y:S01]  /*1d40*/  VIADD R13, R6, UR27 ;  /* 0x0000001b060d7c36 */ /* 0x006fe20008000000 */
        /* <DEDUP_REMOVED lines=10> */
[----:B------:R-:W-:Y:S11]  /*1df0*/  ISETP.GE.AND P0, PT, R0, UR4, PT ;  /* 0x0000000400007c0c */ /* 0x000ff6000bf06270 */
        /* <DEDUP_REMOVED lines=9> */
.L_x_40:
[----:B------:R-:W-:Y:S05]  /*1e90*/  BSYNC.RECONVERGENT B0 ;  /* 0x0000000000007941 */ /* 0x000fea0003800200 */
.L_x_39:
        /* <DEDUP_REMOVED lines=13> */
.L_x_42:
[----:B------:R-:W-:Y:S05]  /*1f70*/  BSYNC.RECONVERGENT B0 ;  /* 0x0000000000007941 */ /* 0x000fea0003800200 */
.L_x_41:
[----:B------:R-:W-:Y:S04]  /*1f80*/  BSSY.RECONVERGENT B0, `(.L_x_43) ;  /* 0x000000d000007945 */ /* 0x000fe80003800200 */
[----:B------:R-:W-:Y:S05]  /*1f90*/  @P3 BRA `(.L_x_44) ;  /* 0x00000000002c3947 */ /* 0x000fea0003800000 */
[----:B------:R-:W-:Y:S04]  /*1fa0*/  SHF.R.U32.HI R0, RZ, 0x7, R5 ;  /* 0x00000007ff007819 */ /* 0x000fe80000011605 */
[----:B------:R-:W-:Y:S11]  /*1fb0*/  ISETP.GE.AND P0, PT, R0, UR4, PT ;  /* 0x0000000400007c0c */ /* 0x000ff6000bf06270 */
[----:B------:R-:W-:Y:S02]  /*1fc0*/  @!UPT UIADD3 URZ, UPT, UPT, URZ, URZ, URZ ;  /* 0x000000fffffff290 */ /* 0x000fe4000fffe0ff */
[----:B------:R-:W3:Y:S08]  /*1fd0*/  @!P0 LDC R6, c[0x0][0x9a0] ;  /* 0x00026800ff068b82 */ /* 0x000ef00000000800 */
[----:B-12---:R-:W1:Y:S01]  /*1fe0*/  @!P0 LDC.64 R12, c[0x0][0x998] ;  /* 0x00026600ff0c8b82 */ /* 0x006e620000000a00 */
[----:B---3--:R-:W-:Y:S05]  /*1ff0*/  @!P0 IMAD R0, R9, R6, R0 ;  /* 0x0000000609008224 */ /* 0x008fea00078e0200 */
[C---:B------:R-:W-:Y:S04]  /*2000*/  @!P0 IADD3 R6, P1, PT, R0.reuse, UR22, RZ ;  /* 0x0000001600068c10 */ /* 0x040fe8000ff3e0ff */
[----:B------:R-:W-:Y:S02]  /*2010*/  @!P0 LEA.HI.X.SX32 R0, R0, RZ, 0x1, P1 ;  /* 0x000000ff00008211 */ /* 0x000fe400008f0eff */
[C---:B-1----:R-:W-:Y:S04]  /*2020*/  @!P0 LEA R12, P1, R6.reuse, R12, 0x1 ;  /* 0x0000000c060c8211 */ /* 0x042fe800078208ff */
[----:B------:R-:W-:Y:S05]  /*2030*/  @!P0 LEA.HI.X R13, R6, R13, R0, 0x1, P1 ;  /* 0x0000000d060d8211 */ /* 0x000fea00008f0c00 */
[----:B------:R3:W-:Y:S04]  /*2040*/  @!P0 STG.E.U16 desc[UR38][R12.64], RZ ;  /* 0x000000ff0c008986 */ /* 0x0007e8000c101526 */
.L_x_44:
[----:B------:R-:W-:Y:S05]  /*2050*/  BSYNC.RECONVERGENT B0 ;  /* 0x0000000000007941 */ /* 0x000fea0003800200 */
.L_x_43:
[----:B------:R-:W-:Y:S01]  /*2060*/  IADD3 R8, PT, PT, R14, R2, R14 ;  /* 0x000000020e087210 */ /* 0x000fe20007ffe00e */
[----:B------:R-:W-:Y:S04]  /*2070*/  BSSY.RECONVERGENT B0, `(.L_x_45) ;  /* 0x000000d000007945 */ /* 0x000fe80003800200 */
[----:B------:R-:W-:Y:S05]  /*2080*/  @P4 BRA `(.L_x_46) ;  /* 0x00000000002c4947 */ /* 0x000fea0003800000 */
[----:B------:R-:W-:Y:S04]  /*2090*/  SHF.R.U32.HI R0, RZ, 0x7, R4 ;  /* 0x00000007ff007819 */ /* 0x000fe80000011604 */
[----:B------:R-:W-:Y:S11]  /*20a0*/  ISETP.GE.AND P0, PT, R0, UR4, PT ;  /* 0x0000000400007c0c */ /* 0x000ff6000bf06270 */
[----:B------:R-:W-:Y:S02]  /*20b0*/  @!UPT UIADD3 URZ, UPT, UPT, URZ, URZ, URZ ;  /* 0x000000fffffff290 */ /* 0x000fe4000fffe0ff */
[----:B------:R-:W4:Y:S08]  /*20c0*/  @!P0 LDC R2, c[0x0][0x9a0] ;  /* 0x00026800ff028b82 */ /* 0x000f300000000800 */
[----:B------:R-:W5:Y:S01]  /*20d0*/  @!P0 LDC.64 R6, c[0x0][0x998] ;  /* 0x00026600ff068b82 */ /* 0x000f620000000a00 */
[----:B----4-:R-:W-:Y:S05]  /*20e0*/  @!P0 IMAD R0, R10, R2, R0 ;  /* 0x000000020a008224 */ /* 0x010fea00078e0200 */
[C---:B------:R-:W-:Y:S04]  /*20f0*/  @!P0 IADD3 R2, P1, PT, R0.reuse, UR22, RZ ;  /* 0x0000001600028c10 */ /* 0x040fe8000ff3e0ff */
[----:B------:R-:W-:Y:S02]  /*2100*/  @!P0 LEA.HI.X.SX32 R0, R0, RZ, 0x1, P1 ;  /* 0x000000ff00008211 */ /* 0x000fe400008f0eff */
[C---:B-----5:R-:W-:Y:S04]  /*2110*/  @!P0 LEA R6, P1, R2.reuse, R6, 0x1 ;  /* 0x0000000602068211 */ /* 0x060fe800078208ff */
[----:B------:R-:W-:Y:S05]  /*2120*/  @!P0 LEA.HI.X R7, R2, R7, R0, 0x1, P1 ;  /* 0x0000000702078211 */ /* 0x000fea00008f0c00 */
[----:B------:R4:W-:Y:S04]  /*2130*/  @!P0 STG.E.U16 desc[UR38][R6.64], RZ ;  /* 0x000000ff06008986 */ /* 0x0009e8000c101526 */
.L_x_46:
[----:B------:R-:W-:Y:S05]  /*2140*/  BSYNC.RECONVERGENT B0 ;  /* 0x0000000000007941 */ /* 0x000fea0003800200 */
.L_x_45:
        /* <DEDUP_REMOVED lines=8> */
.L_x_38:
[----:B------:R-:W-:Y:S05]  /*21d0*/  EXIT ;  /* 0x000000000000794d */ /* 0x000fea0003800000 */
.L_x_17:
[----:B------:R-:W-:-:S09]  /*21e0*/  UISETP.GT.AND UP0, UPT, UR46, 0x2, UPT ;  /* 0x000000022e00788c */ /* 0x000fd2000bf04270 */
[----:B------:R-:W-:Y:S05]  /*21f0*/  BRA.U UP0, `(.L_x_48) ;  /* 0x0000005500e07547 */ /* 0x000fea000b800000 */
[----:B------:R-:W-:Y:S01]  /*2200*/  IMAD.MOV.U32 R0, RZ, RZ, -0x1 ;  /* 0xffffffffff007424 */ /* 0x000fe200078e00ff */
[----:B--2---:R-:W-:-:S04]  /*2210*/  MOV R3, UR46 ;  /* 0x0000002e00037c02 */ /* 0x004fc80008000f00 */
[----:B------:R-:W-:-:S05]  /*2220*/  VIADDMNMX.U32 R3, R0, R3, 0x2, PT ;  /* 0x0000000200037446 */ /* 0x000fca0003800003 */
[----:B------:R-:W-:-:S06]  /*2230*/  IMAD.SHL.U32 R4, R3, 0x4, RZ ;  /* 0x0000000403047824 */ /* 0x000fcc00078e00ff */
[----:B------:R-:W1:Y:S02]  /*2240*/  LDC R4, c[0x2][R4] ;  /* 0x0080000004047b82 */ /* 0x000e640000000800 */
[----:B-1----:R-:W-:-:S04]  /*2250*/  SHF.R.S32.HI R5, RZ, 0x1f, R4 ;  /* 0x0000001fff057819 */ /* 0x002fc80000011404 */
.L_x_317:
[----:B------:R-:W-:Y:S05]  /*2260*/  BRX R4 -0x2270                                                                                                                                                                                                                                         (*"BRANCH_TARGETS .L_x_318,.L_x_319,.L_x_320"*) ;  /* 0xffffffdc04647949 */ /* 0x000fea000383ffff */
.L_x_318:
[----:B------:R-:W-:-:S08]  /*2270*/  NOP ;  /* 0x0000000000007918 */ /* 0x000fd00000000000 */
[----:B------:R-:W1:-:S00]  /*2280*/  USETMAXREG.DEALLOC.CTAPOOL 0x60 ;  /* 0x00000060000079c8 */ /* 0x000e4000080e0500 */
[----:B-1----:R-:W2:Y:S01]  /*2290*/  LDL R6, [R1+0x8] ;  /* 0x0000080001067983 */ /* 0x002ea20000100800 */
[----:B------:R-:W-:Y:S01]  /*22a0*/  BSSY.RECONVERGENT B0, `(.L_x_49) ;  /* 0x0000004000007945 */ /* 0x000fe20003800200 */
[----:B--2---:R-:W-:-:S13]  /*22b0*/  LOP3.LUT P0, RZ, R6, 0x2, RZ, 0xc0, !PT ;  /* 0x0000000206ff7812 */ /* 0x004fda000780c0ff */
[----:B------:R-:W-:Y:S05]  /*22c0*/  @!P0 BRA `(.L_x_50) ;  /* 0x0000000000048947 */ /* 0x000fea0003800000 */
[----:B------:R-:W-:Y:S05]  /*22d0*/  BPT.TRAP 0x1 ;  /* 0x000000040000795c */ /* 0x000fea0000300000 */
.L_x_50:
[----:B------:R-:W-:Y:S05]  /*22e0*/  BSYNC.RECONVERGENT B0 ;  /* 0x0000000000007941 */ /* 0x000fea0003800200 */
.L_x_49:
[----:B------:R-:W1:Y:S01]  /*22f0*/  S2UR UR24, SR_CgaCtaId ;  /* 0x00000000001879c3 */ /* 0x000e620000008800 */
[----:B------:R-:W-:Y:S01]  /*2300*/  UMOV UR4, 0x400 ;  /* 0x0000040000047882 */ /* 0x000fe20000000000 */
[----:B------:R-:W-:Y:S01]  /*2310*/  IMAD.MOV.U32 R0, RZ, RZ, 0x1 ;  /* 0x00000001ff007424 */ /* 0x000fe200078e00ff */
[----:B------:R-:W-:-:S04]  /*2320*/  @!P6 MOV R4, 0x8000 ;  /* 0x000080000004e802 */ /* 0x000fc80000000f00 */
[----:B------:R-:W-:Y:S01]  /*2330*/  SHF.L.U32 R0, R0, 0x1f, RZ ;  /* 0x0000001f00007819 */ /* 0x000fe200000006ff */
[----:B-1----:R-:W-:-:S09]  /*2340*/  ULEA UR24, UR24, UR4, 0x18 ;  /* 0x0000000418187291 */ /* 0x002fd2000f8ec0ff */
[----:B------:R-:W1:Y:S02]  /*2350*/  SYNCS.PHASECHK.TRANS64.TRYWAIT P0, [UR24+0x38810], R0 ;  /* 0x03881000ff0075a7 */ /* 0x000e640008001118 */
[----:B-1----:R-:W-:Y:S05]  /*2360*/  @!P0 BRA `(.L_x_51) ;  /* 0x0000010c00308947 */ /* 0x002fea0003800000 */
.L_x_255:
[----:B------:R-:W2:Y:S01]  /*2370*/  LDL.LU R5, [R1+0x8] ;  /* 0x0000080001057983 */ /* 0x000ea20000300800 */
[----:B------:R-:W-:Y:S01]  /*2380*/  PLOP3.LUT P0, PT, P2, P1, PT, 0xf8, 0x8f ;  /* 0x00000000008f781c */ /* 0x000fe20001703f70 */
[----:B------:R3:W-:Y:S01]  /*2390*/  @!P6 SYNCS.ARRIVE.TRANS64 RZ, [UR24+0x38800], R4 ;  /* 0x03880004ffffe9a7 */ /* 0x0007e20008000018 */
[----:B------:R-:W-:Y:S01]  /*23a0*/  BSSY.RECONVERGENT B0, `(.L_x_52) ;  /* 0x0000006000007945 */ /* 0x000fe20003800200 */
[----:B--2---:R-:W-:-:S10]  /*23b0*/  LOP3.LUT R5, R5, 0xfffffffe, RZ, 0xc0, !PT ;  /* 0xfffffffe05057812 */ /* 0x004fd400078ec0ff */
[----:B------:R-:W-:-:S05]  /*23c0*/  @P0 LOP3.LUT R5, R5, 0x1, RZ, 0xfc, !PT ;  /* 0x0000000105050812 */ /* 0x000fca00078efcff */
[----:B------:R3:W-:Y:S01]  /*23d0*/  STL [R1+0x8], R5 ;  /* 0x0000080501007387 */ /* 0x0007e20000100800 */
[----:B------:R-:W-:Y:S05]  /*23e0*/  @!P0 BRA `(.L_x_53) ;  /* 0x0000000000048947 */ /* 0x000fea0003800000 */
[----:B------:R-:W-:Y:S05]  /*23f0*/  BPT.TRAP 0x1 ;  /* 0x000000040000795c */ /* 0x000fea0000300000 */
.L_x_53:
[----:B------:R-:W-:Y:S05]  /*2400*/  BSYNC.RECONVERGENT B0 ;  /* 0x0000000000007941 */ /* 0x000fea0003800200 */
.L_x_52:
[----:B------:R-:W-:Y:S01]  /*2410*/  LOP3.LUT P0, R2, R2, 0x1f, RZ, 0xc0, !PT ;  /* 0x0000001f02027812 */ /* 0x000fe2000780c0ff */
[----:B------:R-:W-:Y:S03]  /*2420*/  BSSY.RECONVERGENT B0, `(.L_x_54) ;  /* 0x0000004000007945 */ /* 0x000fe60003800200 */
[----:B------:R-:W-:-:S13]  /*2430*/  PLOP3.LUT P0, PT, P0, P6, PT, 0x8f, 0xf8 ;  /* 0x0000000000f8781c */ /* 0x000fda000070d177 */
[----:B------:R-:W-:Y:S05]  /*2440*/  @P0 BRA `(.L_x_55) ;  /* 0x0000000000040947 */ /* 0x000fea0003800000 */
[----:B------:R-:W-:Y:S05]  /*2450*/  BPT.TRAP 0x1 ;  /* 0x000000040000795c */ /* 0x000fea0000300000 */
.L_x_55:
[----:B------:R-:W-:Y:S05]  /*2460*/  BSYNC.RECONVERGENT B0 ;  /* 0x0000000000007941 */ /* 0x000fea0003800200 */
.L_x_54:
[----:B------:R-:W-:Y:S01]  /*2470*/  LOP3.LUT P0, RZ, R5, 0x2, RZ, 0xc0, !PT ;  /* 0x0000000205ff7812 */ /* 0x000fe2000780c0ff */
[----:B------:R-:W-:-:S12]  /*2480*/  BSSY.RECONVERGENT B0, `(.L_x_56) ;  /* 0x0000003000007945 */ /* 0x000fd80003800200 */
[----:B------:R-:W-:Y:S05]  /*2490*/  @!P0 BRA `(.L_x_57) ;  /* 0x0000000000048947 */ /* 0x000fea0003800000 */
[----:B------:R-:W-:Y:S05]  /*24a0*/  BPT.TRAP 0x1 ;  /* 0x000000040000795c */ /* 0x000fea0000300000 */
.L_x_57:
[----:B------:R-:W-:Y:S05]  /*24b0*/  BSYNC.RECONVERGENT B0 ;  /* 0x0000000000007941 */ /* 0x000fea0003800200 */
.L_x_56:
[----:B-1----:R-:W2:Y:S01]  /*24c0*/  LDL R3, [R1] ;  /* 0x0000000001037983 */ /* 0x002ea20000100800 */
[----:B------:R-:W1:Y:S01]  /*24d0*/  LDCU.64 UR4, c[0x0][0x348] ;  /* 0x00006900ff0477ac */ /* 0x000e620008000a00 */
[----:B---3--:R-:W-:Y:S01]  /*24e0*/  @!P6 IMAD.MOV.U32 R4, RZ, RZ, 0x8000 ;  /* 0x00008000ff04e424 */ /* 0x008fe200078e00ff */
[----:B------:R-:W-:-:S03]  /*24f0*/  ELECT P0, URZ, PT ;  /* 0x0000000000ff782f */ /* 0x000fc60003800000 */
[----:B------:R3:W-:Y:S01]  /*2500*/  @!P6 SYNCS.ARRIVE.TRANS64.RED.A0TR RZ, [UR24+0x38800], R4 ;  /* 0x03880004ffffe9a7 */ /* 0x0007e20008300418 */
[----:B------:R-:W4:Y:S01]  /*2510*/  LDCU.64 UR10, c[0x0][0x348] ;  /* 0x00006900ff0a77ac */ /* 0x000f220008000a00 */
[----:B------:R-:W-:Y:S02]  /*2520*/  UIADD3 UR25, UPT, UPT, UR24, 0x38800, URZ ;  /* 0x0003880018197890 */ /* 0x000fe4000fffe0ff */
[----:B------:R-:W-:Y:S02]  /*2530*/  UIADD3 UR32, UPT, UPT, UR24, 0x4000, URZ ;  /* 0x0000400018207890 */ /* 0x000fe4000fffe0ff */
[----:B------:R-:W-:Y:S02]  /*2540*/  UIADD3 UR16, UPT, UPT, UR24, 0x10000, URZ ;  /* 0x0001000018107890 */ /* 0x000fe4000fffe0ff */
[----:B------:R-:W-:Y:S02]  /*2550*/  UIADD3 UR17, UPT, UPT, UR24, 0x38800, URZ ;  /* 0x0003880018117890 */ /* 0x000fe4000fffe0ff */
[----:B-1----:R-:W-:-:S02]  /*2560*/  UIADD3 UR4, UP0, UPT, UR4, 0x100, URZ ;  /* 0x0000010004047890 */ /* 0x002fc4000ff1e0ff */
[----:B------:R-:W-:Y:S02]  /*2570*/  UIADD3 UR8, UPT, UPT, UR24, 0x14000, URZ ;  /* 0x0001400018087890 */ /* 0x000fe4000fffe0ff */
[----:B------:R-:W-:Y:S02]  /*2580*/  UIADD3.X UR5, UPT, UPT, URZ, UR5, URZ, UP0, !UPT ;  /* 0x00000005ff057290 */ /* 0x000fe400087fe4ff */
[----:B----4-:R-:W-:Y:S01]  /*2590*/  UIADD3 UR30, UP0, UPT, UR10, 0x300, URZ ;  /* 0x000003000a1e7890 */ /* 0x010fe2000ff1e0ff */
[----:B------:R-:W-:Y:S01]  /*25a0*/  UMOV UR40, 0x0 ;  /* 0x0000000000287882 */ /* 0x000fe20000000000 */
[----:B------:R-:W-:Y:S02]  /*25b0*/  UMOV UR41, 0x10000000 ;  /* 0x1000000000297882 */ /* 0x000fe40000000000 */
[----:B------:R-:W-:Y:S01]  /*25c0*/  UIADD3.X UR31, UPT, UPT, URZ, UR11, URZ, UP0, !UPT ;  /* 0x0000000bff1f7290 */ /* 0x000fe200087fe4ff */
[----:B------:R-:W-:Y:S01]  /*25d0*/  UMOV UR26, URZ ;  /* 0x000000ff001a7c82 */ /* 0x000fe20008000000 */
[----:B------:R-:W-:Y:S01]  /*25e0*/  UMOV UR28, UR21 ;  /* 0x00000015001c7c82 */ /* 0x000fe20008000000 */
[----:B------:R-:W-:Y:S01]  /*25f0*/  UMOV UR29, UR22 ;  /* 0x00000016001d7c82 */ /* 0x000fe20008000000 */
[----:B------:R-:W-:Y:S01]  /*2600*/  UMOV UR34, 0x40 ;  /* 0x0000004000227882 */ /* 0x000fe20000000000 */
[----:B------:R-:W-:Y:S01]  /*2610*/  UMOV UR35, UR27 ;  /* 0x0000001b00237c82 */ /* 0x000fe20008000000 */
[----:B------:R-:W-:Y:S01]  /*2620*/  UMOV UR36, UR21 ;  /* 0x0000001500247c82 */ /* 0x000fe20008000000 */
[----:B------:R-:W-:Y:S01]  /*2630*/  UMOV UR37, UR22 ;  /* 0x0000001600257c82 */ /* 0x000fe20008000000 */
[----:B------:R-:W-:Y:S01]  /*2640*/  UMOV UR20, URZ ;  /* 0x000000ff00147c82 */ /* 0x000fe20008000000 */
[----:B------:R-:W-:Y:S01]  /*2650*/  UMOV UR33, UR25 ;  /* 0x0000001900217c82 */ /* 0x000fe20008000000 */
[----:B------:R-:W-:Y:S01]  /*2660*/  UMOV UR18, URZ ;  /* 0x000000ff00127c82 */ /* 0x000fe20008000000 */
[----:B------:R3:W-:Y:S01]  /*2670*/  UTMALDG.4D [UR24], [UR4], desc[UR40] ;  /* 0x00002818040075b4 */ /* 0x0007e20008019000 */
[----:B------:R-:W-:Y:S01]  /*2680*/  UMOV UR10, 0x40 ;  /* 0x00000040000a7882 */ /* 0x000fe20000000000 */
[----:B------:R-:W-:Y:S01]  /*2690*/  UMOV UR13, UR21 ;  /* 0x00000015000d7c82 */ /* 0x000fe20008000000 */
[----:B------:R-:W-:Y:S01]  /*26a0*/  UMOV UR14, UR22 ;  /* 0x00000016000e7c82 */ /* 0x000fe20008000000 */
[----:B------:R-:W-:Y:S01]  /*26b0*/  UMOV UR9, UR17 ;  /* 0x0000001100097c82 */ /* 0x000fe20008000000 */
[----:B------:R-:W-:Y:S01]  /*26c0*/  UMOV UR12, UR20 ;  /* 0x00000014000c7c82 */ /* 0x000fe20008000000 */
[----:B------:R-:W-:Y:S01]  /*26d0*/  UISETP.NE.AND UP0, UPT, UR46, 0x1, UPT ;  /* 0x000000012e00788c */ /* 0x000fe2000bf05270 */
[----:B------:R3:W-:Y:S01]  /*26e0*/  UTMALDG.4D [UR32], [UR4], desc[UR40] ;  /* 0x00002820040075b4 */ /* 0x0007e20008019000 */
[----:B--2---:R-:W-:-:S05]  /*26f0*/  @P0 IMAD.SHL.U32 R3, R3, 0x80, RZ ;  /* 0x0000008003030824 */ /* 0x004fca00078e00ff */
[----:B------:R-:W-:-:S13]  /*2700*/  @P0 R2UR UR19, R3 ;  /* 0x00000000031302ca */ /* 0x000fda00000e0000 */
[----:B------:R-:W-:Y:S01]  /*2710*/  UMOV UR11, UR19 ;  /* 0x00000013000b7c82 */ /* 0x000fe20008000000 */
[----:B------:R3:W-:Y:S01]  /*2720*/  UTMALDG.5D [UR16], [UR30], desc[UR40] ;  /* 0x000028101e0075b4 */ /* 0x0007e20008021000 */
[----:B------:R3:W-:Y:S02]  /*2730*/  UTMALDG.5D [UR8], [UR30], desc[UR40] ;  /* 0x000028081e0075b4 */ /* 0x0007e40008021000 */
[----:B---3--:R-:W-:Y:S05]  /*2740*/  BRA.U !UP0, `(.L_x_58) ;  /* 0x0000000108047547 */ /* 0x008fea000b800000 */
[----:B------:R-:W-:Y:S05]  /*2750*/  BPT.TRAP 0x1 ;  /* 0x000000040000795c */ /* 0x000fea0000300000 */
.L_x_58:
[----:B------:R-:W1:Y:S02]  /*2760*/  SYNCS.PHASECHK.TRANS64.TRYWAIT P0, [UR24+0x38838], R0 ;  /* 0x03883800ff0075a7 */ /* 0x000e640008001118 */
[----:B-1----:R-:W-:Y:S05]  /*2770*/  @!P0 BRA `(.L_x_59) ;  /* 0x0000010800448947 */ /* 0x002fea0003800000 */
.L_x_257:
[----:B------:R-:W2:Y:S01]  /*2780*/  LDL R4, [R1] ;  /* 0x0000000001047983 */ /* 0x000ea20000100800 */
[----:B------:R-:W3:Y:S01]  /*2790*/  LDCU UR4, c[0x0][0x40c] ;  /* 0x00008180ff0477ac */ /* 0x000ee20008000800 */
[----:B------:R-:W4:Y:S01]  /*27a0*/  LDC.64 R12, c[0x0][0x400] ;  /* 0x00010000ff0c7b82 */ /* 0x000f220000000a00 */
[C---:B-1----:R-:W-:Y:S01]  /*27b0*/  IMAD.SHL.U32 R3, R2.reuse, 0x4, RZ ;  /* 0x0000000402037824 */ /* 0x042fe200078e00ff */
[----:B------:R-:W-:Y:S01]  /*27c0*/  LEA R2, R2, UR24, 0x4 ;  /* 0x0000001802027c11 */ /* 0x000fe2000f8e20ff */
[----:B------:R-:W1:Y:S01]  /*27d0*/  LDCU UR5, c[0x0][0x410] ;  /* 0x00008200ff0577ac */ /* 0x000e620008000800 */
[----:B---3--:R-:W-:-:S04]  /*27e0*/  UIMAD UR4, UR21, UR4, URZ ;  /* 0x00000004150472a4 */ /* 0x008fc8000f8e02ff */
[----:B-1----:R-:W-:Y:S01]  /*27f0*/  UIMAD UR4, UR22, UR5, UR4 ;  /* 0x00000005160472a4 */ /* 0x002fe2000f8e0204 */
[----:B--2---:R-:W-:-:S13]  /*2800*/  R2UR UR19, R4 ;  /* 0x00000000041372ca */ /* 0x004fda00000e0000 */
[----:B------:R-:W-:-:S06]  /*2810*/  USHF.L.U32 UR19, UR19, 0x7, URZ ;  /* 0x0000000713137899 */ /* 0x000fcc00080006ff */
[----:B------:R-:W-:-:S04]  /*2820*/  IADD3 R4, PT, PT, R3, UR19, RZ ;  /* 0x0000001303047c10 */ /* 0x000fc8000fffe0ff */
[C---:B------:R-:W-:Y:S01]  /*2830*/  IADD3 R6, PT, PT, R4.reuse, 0x2, RZ ;  /* 0x0000000204067810 */ /* 0x040fe20007ffe0ff */
[C---:B------:R-:W-:Y:S01]  /*2840*/  VIADD R7, R4.reuse, 0x1 ;  /* 0x0000000104077836 */ /* 0x040fe20000000000 */
[C---:B------:R-:W-:Y:S01]  /*2850*/  ISETP.GE.AND P4, PT, R4.reuse, UR6, PT ;  /* 0x0000000604007c0c */ /* 0x040fe2000bf86270 */
[C---:B------:R-:W-:Y:S01]  /*2860*/  VIADD R5, R4.reuse, 0x3 ;  /* 0x0000000304057836 */ /* 0x040fe20000000000 */
[----:B------:R-:W-:Y:S02]  /*2870*/  IADD3 R8, PT, PT, R4, UR4, RZ ;  /* 0x0000000404087c10 */ /* 0x000fe4000fffe0ff */
[----:B------:R-:W-:Y:S02]  /*2880*/  ISETP.GE.AND P3, PT, R7, UR6, PT ;  /* 0x0000000607007c0c */ /* 0x000fe4000bf66270 */
[----:B------:R-:W-:Y:S01]  /*2890*/  ISETP.GE.AND P2, PT, R6, UR6, PT ;  /* 0x0000000606007c0c */ /* 0x000fe2000bf46270 */
[C---:B------:R-:W-:Y:S01]  /*28a0*/  VIADD R7, R8.reuse, 0x1 ;  /* 0x0000000108077836 */ /* 0x040fe20000000000 */
[----:B------:R-:W-:Y:S01]  /*28b0*/  ISETP.GE.AND P1, PT, R5, UR6, PT ;  /* 0x0000000605007c0c */ /* 0x000fe2000bf26270 */
[C---:B------:R-:W-:Y:S01]  /*28c0*/  VIADD R5, R8.reuse, 0x3 ;  /* 0x0000000308057836 */ /* 0x040fe20000000000 */
[C---:B------:R-:W-:Y:S01]  /*28d0*/  IADD3 R6, PT, PT, R8.reuse, 0x2, RZ ;  /* 0x0000000208067810 */ /* 0x040fe20007ffe0ff */
[----:B----4-:R-:W-:-:S04]  /*28e0*/  IMAD.WIDE.U32 R8, R8, 0x4, R12 ;  /* 0x0000000408087825 */ /* 0x010fc800078e000c */
[--C-:B------:R-:W-:Y:S01]  /*28f0*/  IMAD.WIDE.U32 R14, R7, 0x4, R12.reuse ;  /* 0x00000004070e7825 */ /* 0x100fe200078e000c */
[----:B------:R-:W-:Y:S01]  /*2900*/  @!PT LDS RZ, [RZ] ;  /* 0x00000000fffff984 */ /* 0x000fe20000000800 */
[----:B------:R-:W-:Y:S01]  /*2910*/  @!PT LDS RZ, [RZ] ;  /* 0x00000000fffff984 */ /* 0x000fe20000000800 */
[----:B------:R-:W-:Y:S01]  /*2920*/  @!PT LDS RZ, [RZ] ;  /* 0x00000000fffff984 */ /* 0x000fe20000000800 */
[----:B------:R1:W-:Y:S03]  /*2930*/  LDGSTS.E.LTC128B [R2+0x38000], desc[UR38][R8.64], !P4 ;  /* 0x3800000008027fae */ /* 0x0003e6000e1a1226 */
[--C-:B------:R-:W-:Y:S01]  /*2940*/  IMAD.WIDE.U32 R6, R6, 0x4, R12.reuse ;  /* 0x0000000406067825 */ /* 0x100fe200078e000c */
[----:B------:R1:W-:Y:S03]  /*2950*/  LDGSTS.E.LTC128B [R2+0x38004], desc[UR38][R14.64], !P3 ;  /* 0x380040000e027fae */ /* 0x0003e6000d9a1226 */
[----:B------:R-:W-:Y:S01]  /*2960*/  IMAD.WIDE.U32 R12, R5, 0x4, R12 ;  /* 0x00000004050c7825 */ /* 0x000fe200078e000c */
[----:B------:R1:W-:Y:S04]  /*2970*/  LDGSTS.E.LTC128B [R2+0x38008], desc[UR38][R6.64], !P2 ;  /* 0x3800800006027fae */ /* 0x0003e8000d1a1226 */
[----:B------:R1:W-:Y:S01]  /*2980*/  LDGSTS.E.LTC128B [R2+0x3800c], desc[UR38][R12.64], !P1 ;  /* 0x3800c0000c027fae */ /* 0x0003e2000c9a1226 */
[----:B------:R-:W-:Y:S01]  /*2990*/  NOP ;  /* 0x0000000000007918 */ /* 0x000fe20000000000 */
[----:B------:R-:W-:Y:S02]  /*29a0*/  SYNCS.ARRIVE.TRANS64.RED.A0T1 RZ, [UR24+0x38830], RZ ;  /* 0x038830ffffff79a7 */ /* 0x000fe40008200418 */
[----:B------:R-:W-:Y:S01]  /*29b0*/  ARRIVES.LDGSTSBAR.64.TRANSCNT [UR24+0x38830] ;  /* 0x03883000ff0079b0 */ /* 0x000fe20008002a18 */
[----:B------:R-:W-:Y:S01]  /*29c0*/  NOP ;  /* 0x0000000000007918 */ /* 0x000fe20000000000 */
[----:B------:R-:W-:Y:S05]  /*29d0*/  BRA.U !UP0, `(.L_x_60) ;  /* 0x0000000108047547 */ /* 0x000fea000b800000 */
[----:B------:R-:W-:Y:S05]  /*29e0*/  BPT.TRAP 0x1 ;  /* 0x000000040000795c */ /* 0x000fea0000300000 */
.L_x_60:
[----:B------:R-:W-:Y:S01]  /*29f0*/  SYNCS.ARRIVE.TRANS64.A1T0 RZ, [UR24+0x38830], RZ ;  /* 0x038830ffffff79a7 */ /* 0x000fe20008100018 */
[----:B------:R-:W-:Y:S05]  /*2a00*/  BRA.U !UP1, `(.L_x_61) ;  /* 0x0000000109047547 */ /* 0x000fea000b800000 */
[----:B------:R-:W-:Y:S05]  /*2a10*/  BPT.TRAP 0x1 ;  /* 0x000000040000795c */ /* 0x000fea0000300000 */
.L_x_61:
[----:B------:R-:W2:Y:S01]  /*2a20*/  SYNCS.PHASECHK.TRANS64.TRYWAIT P0, [UR24+0x38828], R0 ;  /* 0x03882800ff0075a7 */ /* 0x000ea20008001118 */
[----:B-1----:R-:W-:Y:S01]  /*2a30*/  @!P6 MOV R6, 0x8000 ;  /* 0x000080000006e802 */ /* 0x002fe20000000f00 */
[----:B--2---:R-:W-:Y:S06]  /*2a40*/  @!P0 BRA `(.L_x_62) ;  /* 0x0000010400a88947 */ /* 0x004fec0003800000 */
.L_x_259:
[----:B------:R2:W-:Y:S01]  /*2a50*/  @!P6 SYNCS.ARRIVE.TRANS64 RZ, [UR24+0x38820], R6 ;  /* 0x03882006ffffe9a7 */ /* 0x0005e20008000018 */
[----:B------:R-:W-:-:S09]  /*2a60*/  UPLOP3.LUT UP2, UPT, UP3, UP2, UPT, 0xf8, 0x8f ;  /* 0x00000000008f789c */ /* 0x000fd20001f45f70 */
[----:B------:R-:W-:Y:S05]  /*2a70*/  BRA.U !UP2, `(.L_x_63) ;  /* 0x000000010a047547 */ /* 0x000fea000b800000 */
[----:B------:R-:W-:Y:S05]  /*2a80*/  BPT.TRAP 0x1 ;  /* 0x000000040000795c */ /* 0x000fea0000300000 */
.L_x_63:
[----:B------:R-:W-:Y:S01]  /*2a90*/  LOP3.LUT P0, R11, R11, 0x1f, RZ, 0xc0, !PT ;  /* 0x0000001f0b0b7812 */ /* 0x000fe2000780c0ff */
[----:B------:R-:W-:Y:S03]  /*2aa0*/  BSSY.RECONVERGENT B0, `(.L_x_64) ;  /* 0x0000004000007945 */ /* 0x000fe60003800200 */
[----:B------:R-:W-:-:S13]  /*2ab0*/  PLOP3.LUT P0, PT, P0, P6, PT, 0x8f, 0xf8 ;  /* 0x0000000000f8781c */ /* 0x000fda000070d177 */
[----:B------:R-:W-:Y:S05]  /*2ac0*/  @P0 BRA `(.L_x_65) ;  /* 0x0000000000040947 */ /* 0x000fea0003800000 */
[----:B------:R-:W-:Y:S05]  /*2ad0*/  BPT.TRAP 0x1 ;  /* 0x000000040000795c */ /* 0x000fea0000300000 */
.L_x_65:
[----:B------:R-:W-:Y:S05]  /*2ae0*/  BSYNC.RECONVERGENT B0 ;  /* 0x0000000000007941 */ /* 0x000fea0003800200 */
.L_x_64:
[----:B------:R-:W-:Y:S05]  /*2af0*/  BRA.U !UP1, `(.L_x_66) ;  /* 0x0000000109047547 */ /* 0x000fea000b800000 */
[----:B------:R-:W-:Y:S05]  /*2b00*/  BPT.TRAP 0x1 ;  /* 0x000000040000795c */ /* 0x000fea0000300000 */
.L_x_66:
[----:B------:R-:W3:Y:S01]  /*2b10*/  LDCU.64 UR6, c[0x0][0x348] ;  /* 0x00006900ff0677ac */ /* 0x000ee20008000a00 */
[----:B-1----:R-:W-:Y:S01]  /*2b20*/  @!P6 MOV R5, 0x8000 ;  /* 0x000080000005e802 */ /* 0x002fe20000000f00 */
[----:B------:R-:W1:Y:S03]  /*2b30*/  LDCU.64 UR10, c[0x0][0x348] ;  /* 0x00006900ff0a77ac */ /* 0x000e660008000a00 */
[----:B------:R4:W-:Y:S01]  /*2b40*/  @!P6 SYNCS.ARRIVE.TRANS64.RED.A0TR RZ, [UR24+0x38820], R5 ;  /* 0x03882005ffffe9a7 */ /* 0x0009e20008300418 */
[----:B------:R-:W-:Y:S02]  /*2b50*/  UIADD3 UR40, UPT, UPT, UR24, 0x8000, URZ ;  /* 0x0000800018287890 */ /* 0x000fe4000fffe0ff */
[----:B------:R-:W-:Y:S01]  /*2b60*/  UIADD3 UR41, UPT, UPT, UR24, 0x38820, URZ ;  /* 0x0003882018297890 */ /* 0x000fe2000fffe0ff */
[----:B------:R-:W-:Y:S01]  /*2b70*/  UMOV UR43, UR27 ;  /* 0x0000001b002b7c82 */ /* 0x000fe20008000000 */
[----:B------:R-:W-:Y:S01]  /*2b80*/  UIADD3 UR32, UPT, UPT, UR24, 0xc000, URZ ;  /* 0x0000c00018207890 */ /* 0x000fe2000fffe0ff */
[----:B------:R-:W-:Y:S01]  /*2b90*/  UMOV UR35, UR27 ;  /* 0x0000001b00237c82 */ /* 0x000fe20008000000 */
[----:B------:R-:W-:-:S02]  /*2ba0*/  UIADD3 UR16, UPT, UPT, UR24, 0x20000, URZ ;  /* 0x0002000018107890 */ /* 0x000fc4000fffe0ff */
[----:B---3--:R-:W-:Y:S02]  /*2bb0*/  UIADD3 UR6, UP3, UPT, UR6, 0x200, URZ ;  /* 0x0000020006067890 */ /* 0x008fe4000ff7e0ff */
[----:B------:R-:W-:Y:S02]  /*2bc0*/  UIADD3 UR17, UPT, UPT, UR24, 0x38820, URZ ;  /* 0x0003882018117890 */ /* 0x000fe4000fffe0ff */
[----:B------:R-:W-:Y:S02]  /*2bd0*/  UIADD3.X UR7, UPT, UPT, URZ, UR7, URZ, UP3, !UPT ;  /* 0x00000007ff077290 */ /* 0x000fe40009ffe4ff */
[----:B-1----:R-:W-:Y:S02]  /*2be0*/  UIADD3 UR26, UP3, UPT, UR10, 0x400, URZ ;  /* 0x000004000a1a7890 */ /* 0x002fe4000ff7e0ff */
[----:B------:R-:W-:Y:S02]  /*2bf0*/  UIADD3 UR8, UPT, UPT, UR24, 0x24000, URZ ;  /* 0x0002400018087890 */ /* 0x000fe4000fffe0ff */
[----:B------:R-:W-:Y:S01]  /*2c00*/  UIADD3.X UR27, UPT, UPT, URZ, UR11, URZ, UP3, !UPT ;  /* 0x0000000bff1b7290 */ /* 0x000fe20009ffe4ff */
[----:B------:R-:W-:Y:S01]  /*2c10*/  UMOV UR28, 0x0 ;  /* 0x00000000001c7882 */ /* 0x000fe20000000000 */
[----:B------:R-:W-:Y:S01]  /*2c20*/  UMOV UR29, 0x10000000 ;  /* 0x10000000001d7882 */ /* 0x000fe20000000000 */
[----:B------:R-:W-:Y:S01]  /*2c30*/  UMOV UR42, URZ ;  /* 0x000000ff002a7c82 */ /* 0x000fe20008000000 */
[----:B------:R-:W-:Y:S01]  /*2c40*/  UMOV UR44, UR21 ;  /* 0x00000015002c7c82 */ /* 0x000fe20008000000 */
[----:B------:R-:W-:Y:S01]  /*2c50*/  UMOV UR45, UR22 ;  /* 0x00000016002d7c82 */ /* 0x000fe20008000000 */
[----:B------:R-:W-:Y:S01]  /*2c60*/  UMOV UR34, 0x40 ;  /* 0x0000004000227882 */ /* 0x000fe20000000000 */
        /* <DEDUP_REMOVED lines=11> */
[----:B------:R-:W-:Y:S01]  /*2d20*/  UMOV UR12, UR20 ;  /* 0x00000014000c7c82 */ /* 0x000fe20008000000 */
[----:B------:R4:W-:Y:S01]  /*2d30*/  UTMALDG.4D [UR32], [UR6], desc[UR28] ;  /* 0x00001c20060075b4 */ /* 0x0009e20008019000 */
[----:B------:R4:W-:Y:S01]  /*2d40*/  UTMALDG.5D [UR16], [UR26], desc[UR28] ;  /* 0x00001c101a0075b4 */ /* 0x0009e20008021000 */
[----:B------:R4:W-:Y:S02]  /*2d50*/  UTMALDG.5D [UR8], [UR26], desc[UR28] ;  /* 0x00001c081a0075b4 */ /* 0x0009e40008021000 */
[----:B----4-:R-:W-:Y:S05]  /*2d60*/  BRA.U !UP0, `(.L_x_67) ;  /* 0x0000000108047547 */ /* 0x010fea000b800000 */
[----:B------:R-:W-:Y:S05]  /*2d70*/  BPT.TRAP 0x1 ;  /* 0x000000040000795c */ /* 0x000fea0000300000 */
.L_x_67:
[----:B------:R-:W1:Y:S02]  /*2d80*/  SYNCS.PHASECHK.TRANS64.TRYWAIT P0, [UR24+0x38848], R0 ;  /* 0x03884800ff0075a7 */ /* 0x000e640008001118 */
[----:B-1----:R-:W-:Y:S05]  /*2d90*/  @!P0 BRA `(.L_x_68) ;  /* 0x0000010000ec8947 */ /* 0x002fea0003800000 */
.L_x_261:
[----:B------:R-:W3:Y:S01]  /*2da0*/  LDCU UR5, c[0x0][0x424] ;  /* 0x00008480ff0577ac */ /* 0x000ee20008000800 */
[----:B--2---:R-:W2:Y:S01]  /*2db0*/  LDC.64 R6, c[0x0][0x418] ;  /* 0x00010600ff067b82 */ /* 0x004ea20000000a00 */
[----:B------:R-:W4:Y:S01]  /*2dc0*/  LDCU UR6, c[0x0][0x428] ;  /* 0x00008500ff0677ac */ /* 0x000f220008000800 */
[----:B---3--:R-:W-:-:S04]  /*2dd0*/  UIMAD UR5, UR21, UR5, URZ ;  /* 0x00000005150572a4 */ /* 0x008fc8000f8e02ff */
[----:B----4-:R-:W-:-:S06]  /*2de0*/  UIMAD UR5, UR22, UR6, UR5 ;  /* 0x00000006160572a4 */ /* 0x010fcc000f8e0205 */
[----:B------:R-:W-:-:S04]  /*2df0*/  IADD3 R8, PT, PT, R4, UR5, RZ ;  /* 0x0000000504087c10 */ /* 0x000fc8000fffe0ff */
[C---:B-1----:R-:W-:Y:S02]  /*2e00*/  IADD3 R5, PT, PT, R8.reuse, 0x1, RZ ;  /* 0x0000000108057810 */ /* 0x042fe40007ffe0ff */
[C---:B------:R-:W-:Y:S02]  /*2e10*/  IADD3 R4, PT, PT, R8.reuse, 0x2, RZ ;  /* 0x0000000208047810 */ /* 0x040fe40007ffe0ff */
[C---:B------:R-:W-:Y:S01]  /*2e20*/  IADD3 R0, PT, PT, R8.reuse, 0x3, RZ ;  /* 0x0000000308007810 */ /* 0x040fe20007ffe0ff */
[----:B--2---:R-:W-:-:S04]  /*2e30*/  IMAD.WIDE.U32 R8, R8, 0x4, R6 ;  /* 0x0000000408087825 */ /* 0x004fc800078e0006 */
        /* <DEDUP_REMOVED lines=16> */
.L_x_69:
[----:B------:R-:W2:Y:S01]  /*2f40*/  LDL R0, [R1+0x4] ;  /* 0x0000040001007983 */ /* 0x000ea20000100800 */
[----:B------:R-:W-:Y:S01]  /*2f50*/  SYNCS.ARRIVE.TRANS64.A1T0 RZ, [UR24+0x38840], RZ ;  /* 0x038840ffffff79a7 */ /* 0x000fe20008100018 */
[----:B--2---:R-:W-:-:S13]  /*2f60*/  ISETP.NE.AND P0, PT, R0, 0x1, PT ;  /* 0x000000010000780c */ /* 0x004fda0003f05270 */
[----:B------:R-:W-:Y:S05]  /*2f70*/  @!P0 EXIT ;  /* 0x000000000000894d */ /* 0x000fea0003800000 */
[----:B------:R-:W2:Y:S01]  /*2f80*/  LDL R0, [R1] ;  /* 0x0000000001007983 */ /* 0x000ea20000100800 */
[----:B------:R-:W3:Y:S01]  /*2f90*/  LDC.64 R14, c[0x0][0x400] ;  /* 0x00010000ff0e7b82 */ /* 0x000ee20000000a00 */
[----:B------:R-:W-:Y:S01]  /*2fa0*/  IMAD.MOV.U32 R10, RZ, RZ, RZ ;  /* 0x000000ffff0a7224 */ /* 0x000fe200078e00ff */
[----:B-1----:R-:W-:Y:S01]  /*2fb0*/  CS2R R8, SRZ ;  /* 0x0000000000087805 */ /* 0x002fe2000001ff00 */
[----:B------:R-:W-:Y:S01]  /*2fc0*/  IMAD.MOV.U32 R7, RZ, RZ, 0x1 ;  /* 0x00000001ff077424 */ /* 0x000fe200078e00ff */
[----:B------:R-:W1:Y:S04]  /*2fd0*/  LDCU.64 UR28, c[0x0][0x348] ;  /* 0x00006900ff1c77ac */ /* 0x000e680008000a00 */
[----:B------:R-:W4:Y:S01]  /*2fe0*/  LDC.64 R12, c[0x0][0x418] ;  /* 0x00010600ff0c7b82 */ /* 0x000f220000000a00 */
[----:B------:R-:W1:Y:S01]  /*2ff0*/  LDCU UR7, c[0x0][0x408] ;  /* 0x00008100ff0777ac */ /* 0x000e620008000800 */
[----:B------:R-:W1:Y:S01]  /*3000*/  LDCU UR32, c[0x0][0x380] ;  /* 0x00007000ff2077ac */ /* 0x000e620008000800 */
[----:B------:R-:W1:Y:S01]  /*3010*/  LDCU UR15, c[0x0][0x420] ;  /* 0x00008400ff0f77ac */ /* 0x000e620008000800 */
[----:B------:R-:W-:Y:S01]  /*3020*/  UMOV UR23, 0x1 ;  /* 0x0000000100177882 */ /* 0x000fe20000000000 */
[----:B------:R-:W-:Y:S01]  /*3030*/  UMOV UR20, URZ ;  /* 0x000000ff00147c82 */ /* 0x000fe20008000000 */
[----:B-1234-:R-:W-:-:S15]  /*3040*/  R2UR UR25, R0 ;  /* 0x00000000001972ca */ /* 0x01efde00000e0000 */
.L_x_88:
[----:B------:R-:W-:Y:S01]  /*3050*/  UIADD3 UR8, UPT, UPT, UR25, 0x1, URZ ;  /* 0x0000000119087890 */ /* 0x000fe2000fffe0ff */
[----:B--2---:R-:W2:Y:S01]  /*3060*/  LDL R4, [R1+0x8] ;  /* 0x0000080001047983 */ /* 0x004ea20000100800 */
[----:B------:R-:W-:Y:S01]  /*3070*/  UIADD3 UR6, UPT, UPT, UR20, 0x1, URZ ;  /* 0x0000000114067890 */ /* 0x000fe2000fffe0ff */
[----:B------:R-:W-:Y:S01]  /*3080*/  BSSY.RECONVERGENT B0, `(.L_x_70) ;  /* 0x000000b000007945 */ /* 0x000fe20003800200 */
[----:B------:R-:W-:Y:S01]  /*3090*/  UISETP.NE.AND UP0, UPT, UR8, UR47, UPT ;  /* 0x0000002f0800728c */ /* 0x000fe2000bf05270 */
[----:B------:R-:W3:Y:S10]  /*30a0*/  LDL R0, [R1] ;  /* 0x0000000001007983 */ /* 0x000ef40000100800 */
[----:B------:R-:W-:Y:S07]  /*30b0*/  @UP0 UIADD3 UR6, UPT, UPT, UR20, URZ, URZ ;  /* 0x000000ff14060290 */ /* 0x000fee000fffe0ff */
[----:B------:R-:W-:Y:S01]  /*30c0*/  UMOV UR20, UR6 ;  /* 0x0000000600147c82 */ /* 0x000fe20008000000 */
[----:B--2---:R-:W-:Y:S02]  /*30d0*/  LOP3.LUT P0, RZ, R4, 0x2, RZ, 0xc0, !PT ;  /* 0x0000000204ff7812 */ /* 0x004fe4000780c0ff */
[----:B---3--:R-:W-:Y:S11]  /*30e0*/  R2UR UR9, R0 ;  /* 0x00000000000972ca */ /* 0x008ff600000e0000 */
[----:B------:R-:W-:Y:S02]  /*30f0*/  @!UPT UIADD3 URZ, UPT, UPT, URZ, URZ, URZ ;  /* 0x000000fffffff290 */ /* 0x000fe4000fffe0ff */
[----:B------:R-:W-:Y:S01]  /*3100*/  USEL UR25, UR9, UR8, !UP0 ;  /* 0x0000000809197287 */ /* 0x000fe2000c000000 */
[----:B-1----:R-:W-:Y:S11]  /*3110*/  @!P0 BRA `(.L_x_71) ;  /* 0x0000000000048947 */ /* 0x002ff60003800000 */
[----:B------:R-:W-:Y:S05]  /*3120*/  BPT.TRAP 0x1 ;  /* 0x000000040000795c */ /* 0x000fea0000300000 */
.L_x_71:
[----:B------:R-:W-:Y:S05]  /*3130*/  BSYNC.RECONVERGENT B0 ;  /* 0x0000000000007941 */ /* 0x000fea0003800200 */
.L_x_70:
[----:B------:R-:W-:Y:S01]  /*3140*/  ULEA UR17, UR23, UR24, 0x3 ;  /* 0x0000001817117291 */ /* 0x000fe2000f8e18ff */
[----:B------:R-:W-:Y:S02]  /*3150*/  SHF.L.U32 R5, R7, 0x1f, RZ ;  /* 0x0000001f07057819 */ /* 0x000fe400000006ff */
[----:B------:R-:W-:Y:S06]  /*3160*/  @!P6 MOV R4, 0x8000 ;  /* 0x000080000004e802 */ /* 0x000fec0000000f00 */
[----:B------:R-:W1:Y:S02]  /*3170*/  SYNCS.PHASECHK.TRANS64.TRYWAIT P0, [UR17+0x38810], R5 ;  /* 0x03881005ff0075a7 */ /* 0x000e640008001111 */
[----:B-1----:R-:W-:Y:S05]  /*3180*/  @!P0 BRA `(.L_x_72) ;  /* 0x0000010000088947 */ /* 0x002fea0003800000 */
.L_x_263:
[----:B------:R2:W-:Y:S01]  /*3190*/  @!P6 SYNCS.ARRIVE.TRANS64 RZ, [UR17+0x38800], R4 ;  /* 0x03880004ffffe9a7 */ /* 0x0005e20008000011 */
[----:B------:R-:W3:Y:S01]  /*31a0*/  LDL R6, [R1+0x8] ;  /* 0x0000080001067983 */ /* 0x000ee20000100800 */
[----:B------:R-:W-:Y:S01]  /*31b0*/  BSSY.RECONVERGENT B0, `(.L_x_73) ;  /* 0x0000005000007945 */ /* 0x000fe20003800200 */
[----:B---3--:R-:W-:Y:S11]  /*31c0*/  LOP3.LUT P0, RZ, R6, 0x1, RZ, 0xc0, !PT ;  /* 0x0000000106ff7812 */ /* 0x008ff6000780c0ff */
[----:B------:R-:W-:Y:S02]  /*31d0*/  @!UPT UIADD3 URZ, UPT, UPT, URZ, URZ, URZ ;  /* 0x000000fffffff290 */ /* 0x000fe4000fffe0ff */
[----:B--2---:R-:W-:Y:S05]  /*31e0*/  @!P0 BRA `(.L_x_74) ;  /* 0x0000000000048947 */ /* 0x004fea0003800000 */
[----:B------:R-:W-:Y:S05]  /*31f0*/  BPT.TRAP 0x1 ;  /* 0x000000040000795c */ /* 0x000fea0000300000 */
.L_x_74:
[----:B------:R-:W-:Y:S05]  /*3200*/  BSYNC.RECONVERGENT B0 ;  /* 0x0000000000007941 */ /* 0x000fea0003800200 */
.L_x_73:
[----:B------:R-:W-:Y:S01]  /*3210*/  ISETP.EQ.OR P2, PT, R11, RZ, P6 ;  /* 0x000000ff0b00720c */ /* 0x000fe20003742670 */
[----:B------:R-:W-:Y:S11]  /*3220*/  BSSY.RECONVERGENT B0, `(.L_x_75) ;  /* 0x0000004000007945 */ /* 0x000ff60003800200 */
[----:B------:R-:W-:Y:S01]  /*3230*/  @!UPT UIADD3 URZ, UPT, UPT, URZ, URZ, URZ ;  /* 0x000000fffffff290 */ /* 0x000fe2000fffe0ff */
[----:B------:R-:W-:Y:S05]  /*3240*/  @P2 BRA `(.L_x_76) ;  /* 0x0000000000042947 */ /* 0x000fea0003800000 */
[----:B------:R-:W-:Y:S05]  /*3250*/  BPT.TRAP 0x1 ;  /* 0x000000040000795c */ /* 0x000fea0000300000 */
.L_x_76:
[----:B------:R-:W-:Y:S05]  /*3260*/  BSYNC.RECONVERGENT B0 ;  /* 0x0000000000007941 */ /* 0x000fea0003800200 */
.L_x_75:
[----:B------:R-:W-:Y:S02]  /*3270*/  ULEA UR8, UR23, UR24, 0xf ;  /* 0x0000001817087291 */ /* 0x000fe4000f8e78ff */
[----:B------:R-:W-:Y:S02]  /*3280*/  UIADD3 UR26, UP0, UPT, UR28, 0x300, URZ ;  /* 0x000003001c1a7890 */ /* 0x000fe4000ff1e0ff */
[----:B------:R-:W-:Y:S02]  /*3290*/  UIADD3 UR17, UPT, UPT, UR17, 0x38800, URZ ;  /* 0x0003880011117890 */ /* 0x000fe4000fffe0ff */
[----:B------:R-:W-:Y:S02]  /*32a0*/  USHF.L.U32 UR19, UR25, 0x7, URZ ;  /* 0x0000000719137899 */ /* 0x000fe400080006ff */
[----:B------:R-:W-:Y:S02]  /*32b0*/  UIADD3 UR16, UPT, UPT, UR8, 0x10000, URZ ;  /* 0x0001000008107890 */ /* 0x000fe4000fffe0ff */
[----:B------:R-:W-:Y:S01]  /*32c0*/  UIADD3.X UR27, UPT, UPT, URZ, UR29, URZ, UP0, !UPT ;  /* 0x0000001dff1b7290 */ /* 0x000fe200087fe4ff */
[----:B------:R-:W-:Y:S01]  /*32d0*/  UMOV UR30, 0x0 ;  /* 0x00000000001e7882 */ /* 0x000fe20000000000 */
[----:B------:R-:W-:Y:S01]  /*32e0*/  UMOV UR31, 0x10000000 ;  /* 0x10000000001f7882 */ /* 0x000fe20000000000 */
[----:B------:R-:W-:Y:S01]  /*32f0*/  UMOV UR18, URZ ;  /* 0x000000ff00127c82 */ /* 0x000fe20008000000 */
[----:B------:R-:W-:Y:S01]  /*3300*/  UIADD3 UR8, UPT, UPT, UR8, 0x14000, URZ ;  /* 0x0001400008087890 */ /* 0x000fe2000fffe0ff */
[----:B------:R-:W-:Y:S01]  /*3310*/  UMOV UR10, 0x40 ;  /* 0x00000040000a7882 */ /* 0x000fe20000000000 */
[----:B------:R-:W-:Y:S03]  /*3320*/  UMOV UR12, UR20 ;  /* 0x00000014000c7c82 */ /* 0x000fe60008000000 */
[----:B------:R2:W-:Y:S01]  /*3330*/  UTMALDG.5D [UR16], [UR26], desc[UR30] ;  /* 0x00001e101a0075b4 */ /* 0x0005e20008021000 */
[----:B------:R-:W-:Y:S01]  /*3340*/  UISETP.NE.AND UP3, UPT, UR46, 0x1, UPT ;  /* 0x000000012e00788c */ /* 0x000fe2000bf65270 */
[----:B------:R-:W-:Y:S01]  /*3350*/  UMOV UR13, UR21 ;  /* 0x00000015000d7c82 */ /* 0x000fe20008000000 */
[----:B------:R-:W-:Y:S01]  /*3360*/  UMOV UR14, UR22 ;  /* 0x00000016000e7c82 */ /* 0x000fe20008000000 */
[----:B------:R-:W-:Y:S01]  /*3370*/  UMOV UR9, UR17 ;  /* 0x0000001100097c82 */ /* 0x000fe20008000000 */
[----:B------:R-:W-:Y:S01]  /*3380*/  UMOV UR11, UR19 ;  /* 0x00000013000b7c82 */ /* 0x000fe20008000000 */
[----:B------:R-:W-:Y:S01]  /*3390*/  UIADD3 UR23, UPT, UPT, UR23, 0x1, URZ ;  /* 0x0000000117177890 */ /* 0x000fe2000fffe0ff */
[----:B------:R2:W-:Y:S03]  /*33a0*/  UTMALDG.5D [UR8], [UR26], desc[UR30] ;  /* 0x00001e081a0075b4 */ /* 0x0005e60008021000 */
[----:B--2---:R-:W-:Y:S05]  /*33b0*/  BRA.U !UP3, `(.L_x_77) ;  /* 0x000000010b047547 */ /* 0x004fea000b800000 */
[----:B------:R-:W-:Y:S05]  /*33c0*/  BPT.TRAP 0x1 ;  /* 0x000000040000795c */ /* 0x000fea0000300000 */
.L_x_77:
[----:B------:R-:W-:Y:S04]  /*33d0*/  SHF.L.U32 R4, R9, 0x1f, RZ ;  /* 0x0000001f09047819 */ /* 0x000fe800000006ff */
[----:B------:R-:W2:Y:S02]  /*33e0*/  SYNCS.PHASECHK.TRANS64.TRYWAIT P0, [UR24+0x38838], R4 ;  /* 0x03883804ff0075a7 */ /* 0x000ea40008001118 */
[----:B--2---:R-:W-:Y:S05]  /*33f0*/  @!P0 BRA `(.L_x_78) ;  /* 0x000000fc00848947 */ /* 0x004fea0003800000 */
.L_x_265:
[----:B------:R-:W-:Y:S02]  /*3400*/  USHF.L.U32 UR19, UR25, 0x7, URZ ;  /* 0x0000000719137899 */ /* 0x000fe400080006ff */
[----:B------:R-:W-:Y:S04]  /*3410*/  UIMAD UR6, UR20, UR7, UR4 ;  /* 0x00000007140672a4 */ /* 0x000fe8000f8e0204 */
[----:B-1----:R-:W-:Y:S04]  /*3420*/  VIADD R0, R3, UR19 ;  /* 0x0000001303007c36 */ /* 0x002fe80008000000 */
[C---:B------:R-:W-:Y:S01]  /*3430*/  VIADD R4, R0.reuse, UR6 ;  /* 0x0000000600047c36 */ /* 0x040fe20008000000 */
[C---:B------:R-:W-:Y:S01]  /*3440*/  ISETP.GE.AND P4, PT, R0.reuse, UR32, PT ;  /* 0x0000002000007c0c */ /* 0x040fe2000bf86270 */
[----:B------:R-:W-:Y:S02]  /*3450*/  VIADD R16, R0, 0x1 ;  /* 0x0000000100107836 */ /* 0x000fe40000000000 */
[C---:B------:R-:W-:Y:S01]  /*3460*/  VIADD R5, R4.reuse, 0x2 ;  /* 0x0000000204057836 */ /* 0x040fe20000000000 */
[CC--:B------:R-:W-:Y:S01]  /*3470*/  LEA R20, P0, R4.reuse, R14.reuse, 0x2 ;  /* 0x0000000e04147211 */ /* 0x0c0fe200078010ff */
[----:B------:R-:W-:Y:S01]  /*3480*/  VIADD R6, R4, 0x1 ;  /* 0x0000000104067836 */ /* 0x000fe20000000000 */
[----:B------:R-:W-:Y:S02]  /*3490*/  ISETP.GE.AND P5, PT, R16, UR32, PT ;  /* 0x0000002010007c0c */ /* 0x000fe4000bfa6270 */
[CC--:B------:R-:W-:Y:S01]  /*34a0*/  LEA.HI.X R21, R4.reuse, R15.reuse, RZ, 0x2, P0 ;  /* 0x0000000f04157211 */ /* 0x0c0fe200000f14ff */
[----:B------:R-:W-:Y:S01]  /*34b0*/  VIADD R4, R4, 0x3 ;  /* 0x0000000304047836 */ /* 0x000fe20000000000 */
[CC--:B------:R-:W-:Y:S02]  /*34c0*/  LEA R16, P0, R5.reuse, R14.reuse, 0x2 ;  /* 0x0000000e05107211 */ /* 0x0c0fe400078010ff */
[-C--:B------:R-:W-:Y:S01]  /*34d0*/  LEA R18, P1, R6, R14.reuse, 0x2 ;  /* 0x0000000e06127211 */ /* 0x080fe200078210ff */
[----:B------:R-:W-:Y:S01]  /*34e0*/  @!PT LDS RZ, [RZ] ;  /* 0x00000000fffff984 */ /* 0x000fe20000000800 */
[----:B------:R-:W-:Y:S01]  /*34f0*/  @!PT LDS RZ, [RZ] ;  /* 0x00000000fffff984 */ /* 0x000fe20000000800 */
[----:B------:R-:W-:Y:S01]  /*3500*/  @!PT LDS RZ, [RZ] ;  /* 0x00000000fffff984 */ /* 0x000fe20000000800 */
[----:B------:R1:W-:Y:S01]  /*3510*/  LDGSTS.E.LTC128B [R2+0x38000], desc[UR38][R20.64], !P4 ;  /* 0x3800000014027fae */ /* 0x0003e2000e1a1226 */
[-C--:B------:R-:W-:Y:S01]  /*3520*/  LEA.HI.X R17, R5, R15.reuse, RZ, 0x2, P0 ;  /* 0x0000000f05117211 */ /* 0x080fe200000f14ff */
[----:B------:R-:W-:Y:S01]  /*3530*/  VIADD R5, R0, 0x2 ;  /* 0x0000000200057836 */ /* 0x000fe20000000000 */
[----:B------:R-:W-:Y:S02]  /*3540*/  LEA R22, P0, R4, R14, 0x2 ;  /* 0x0000000e04167211 */ /* 0x000fe400078010ff */
[-C--:B------:R-:W-:Y:S02]  /*3550*/  LEA.HI.X R19, R6, R15.reuse, RZ, 0x2, P1 ;  /* 0x0000000f06137211 */ /* 0x080fe400008f14ff */
[----:B------:R-:W-:Y:S01]  /*3560*/  LEA.HI.X R23, R4, R15, RZ, 0x2, P0 ;  /* 0x0000000f04177211 */ /* 0x000fe200000f14ff */
[----:B------:R-:W-:Y:S01]  /*3570*/  VIADD R4, R0, 0x3 ;  /* 0x0000000300047836 */ /* 0x000fe20000000000 */
[----:B------:R-:W-:Y:S01]  /*3580*/  ISETP.GE.AND P3, PT, R5, UR32, PT ;  /* 0x0000002005007c0c */ /* 0x000fe2000bf66270 */
[----:B------:R1:W-:Y:S03]  /*3590*/  LDGSTS.E.LTC128B [R2+0x38004], desc[UR38][R18.64], !P5 ;  /* 0x3800400012027fae */ /* 0x0003e6000e9a1226 */
[----:B------:R-:W-:Y:S09]  /*35a0*/  ISETP.GE.AND P1, PT, R4, UR32, PT ;  /* 0x0000002004007c0c */ /* 0x000ff2000bf26270 */
        /* <DEDUP_REMOVED lines=8> */
.L_x_79:
[----:B------:R-:W-:Y:S01]  /*3630*/  SYNCS.ARRIVE.TRANS64.A1T0 RZ, [UR24+0x38830], RZ ;  /* 0x038830ffffff79a7 */ /* 0x000fe20008100018 */
[----:B------:R-:W-:Y:S05]  /*3640*/  BRA.U !UP1, `(.L_x_80) ;  /* 0x0000000109047547 */ /* 0x000fea000b800000 */
[----:B------:R-:W-:Y:S05]  /*3650*/  BPT.TRAP 0x1 ;  /* 0x000000040000795c */ /* 0x000fea0000300000 */
.L_x_80:
[----:B------:R-:W-:Y:S02]  /*3660*/  SHF.L.U32 R6, R8, 0x1f, RZ ;  /* 0x0000001f08067819 */ /* 0x000fe400000006ff */
[----:B------:R-:W-:Y:S02]  /*3670*/  @!P6 MOV R5, 0x8000 ;  /* 0x000080000005e802 */ /* 0x000fe40000000f00 */
[----:B------:R-:W2:Y:S02]  /*3680*/  SYNCS.PHASECHK.TRANS64.TRYWAIT P0, [UR24+0x38828], R6 ;  /* 0x03882806ff0075a7 */ /* 0x000ea40008001118 */
[----:B--2---:R-:W-:Y:S05]  /*3690*/  @!P0 BRA `(.L_x_81) ;  /* 0x000000f800f48947 */ /* 0x004fea0003800000 */
.L_x_267:
[----:B------:R3:W-:Y:S01]  /*36a0*/  @!P6 SYNCS.ARRIVE.TRANS64 RZ, [UR24+0x38820], R5 ;  /* 0x03882005ffffe9a7 */ /* 0x0007e20008000018 */
[----:B------:R-:W-:Y:S05]  /*36b0*/  BRA.U !UP2, `(.L_x_82) ;  /* 0x000000010a047547 */ /* 0x000fea000b800000 */
[----:B------:R-:W-:Y:S05]  /*36c0*/  BPT.TRAP 0x1 ;  /* 0x000000040000795c */ /* 0x000fea0000300000 */
.L_x_82:
[----:B------:R-:W-:Y:S04]  /*36d0*/  BSSY.RECONVERGENT B0, `(.L_x_83) ;  /* 0x0000003000007945 */ /* 0x000fe80003800200 */
[----:B------:R-:W-:Y:S05]  /*36e0*/  @P2 BRA `(.L_x_84) ;  /* 0x0000000000042947 */ /* 0x000fea0003800000 */
[----:B------:R-:W-:Y:S05]  /*36f0*/  BPT.TRAP 0x1 ;  /* 0x000000040000795c */ /* 0x000fea0000300000 */
.L_x_84:
[----:B------:R-:W-:Y:S05]  /*3700*/  BSYNC.RECONVERGENT B0 ;  /* 0x0000000000007941 */ /* 0x000fea0003800200 */
.L_x_83:
[----:B------:R-:W-:Y:S02]  /*3710*/  UIADD3 UR26, UP0, UPT, UR28, 0x400, URZ ;  /* 0x000004001c1a7890 */ /* 0x000fe4000ff1e0ff */
[----:B------:R-:W-:Y:S02]  /*3720*/  UIADD3 UR17, UPT, UPT, UR24, 0x38820, URZ ;  /* 0x0003882018117890 */ /* 0x000fe4000fffe0ff */
        /* <DEDUP_REMOVED lines=9> */
[----:B------:R-:W-:Y:S01]  /*37c0*/  UMOV UR12, UR20 ;  /* 0x00000014000c7c82 */ /* 0x000fe20008000000 */
[----:B------:R-:W-:Y:S01]  /*37d0*/  UMOV UR13, UR21 ;  /* 0x00000015000d7c82 */ /* 0x000fe20008000000 */
[----:B------:R-:W-:Y:S01]  /*37e0*/  UMOV UR14, UR22 ;  /* 0x00000016000e7c82 */ /* 0x000fe20008000000 */
[----:B------:R-:W-:Y:S02]  /*37f0*/  UMOV UR9, UR17 ;  /* 0x0000001100097c82 */ /* 0x000fe40008000000 */
[----:B------:R4:W-:Y:S02]  /*3800*/  UTMALDG.5D [UR8], [UR26], desc[UR30] ;  /* 0x00001e081a0075b4 */ /* 0x0009e40008021000 */
[----:B----4-:R-:W-:Y:S05]  /*3810*/  BRA.U !UP3, `(.L_x_85) ;  /* 0x000000010b047547 */ /* 0x010fea000b800000 */
[----:B------:R-:W-:Y:S05]  /*3820*/  BPT.TRAP 0x1 ;  /* 0x000000040000795c */ /* 0x000fea0000300000 */
.L_x_85:
[----:B---3--:R-:W-:Y:S04]  /*3830*/  SHF.L.U32 R5, R10, 0x1f, RZ ;  /* 0x0000001f0a057819 */ /* 0x008fe800000006ff */
[----:B------:R-:W3:Y:S02]  /*3840*/  SYNCS.PHASECHK.TRANS64.TRYWAIT P0, [UR24+0x38848], R5 ;  /* 0x03884805ff0075a7 */ /* 0x000ee40008001118 */
[----:B---3--:R-:W-:Y:S05]  /*3850*/  @!P0 BRA `(.L_x_86) ;  /* 0x000000f8009c8947 */ /* 0x008fea0003800000 */
.L_x_269:
[----:B------:R-:W-:Y:S06]  /*3860*/  UIMAD UR6, UR20, UR15, UR5 ;  /* 0x0000000f140672a4 */ /* 0x000fec000f8e0205 */
[----:B--2---:R-:W-:Y:S04]  /*3870*/  VIADD R4, R0, UR6 ;  /* 0x0000000600047c36 */ /* 0x004fe80008000000 */
[C---:B------:R-:W-:Y:S01]  /*3880*/  VIADD R0, R4.reuse, 0x1 ;  /* 0x0000000104007836 */ /* 0x040fe20000000000 */
[CC--:B-1----:R-:W-:Y:S04]  /*3890*/  LEA R18, P0, R4.reuse, R12.reuse, 0x2 ;  /* 0x0000000c04127211 */ /* 0x0c2fe800078010ff */
[-C--:B------:R-:W-:Y:S02]  /*38a0*/  LEA.HI.X R19, R4, R13.reuse, RZ, 0x2, P0 ;  /* 0x0000000d04137211 */ /* 0x080fe400000f14ff */
[CC--:B------:R-:W-:Y:S03]  /*38b0*/  LEA R16, P0, R0.reuse, R12.reuse, 0x2 ;  /* 0x0000000c00107211 */ /* 0x0c0fe600078010ff */
[----:B------:R-:W-:Y:S01]  /*38c0*/  @!PT LDS RZ, [RZ] ;  /* 0x00000000fffff984 */ /* 0x000fe20000000800 */
[----:B------:R-:W-:Y:S01]  /*38d0*/  @!PT LDS RZ, [RZ] ;  /* 0x00000000fffff984 */ /* 0x000fe20000000800 */
[----:B------:R-:W-:Y:S01]  /*38e0*/  @!PT LDS RZ, [RZ] ;  /* 0x00000000fffff984 */ /* 0x000fe20000000800 */
[----:B------:R1:W-:Y:S01]  /*38f0*/  LDGSTS.E.LTC128B [R2+0x38200], desc[UR38][R18.64], !P4 ;  /* 0x3820000012027fae */ /* 0x0003e2000e1a1226 */
[-C--:B------:R-:W-:Y:S01]  /*3900*/  LEA.HI.X R17, R0, R13.reuse, RZ, 0x2, P0 ;  /* 0x0000000d00117211 */ /* 0x080fe200000f14ff */
[C---:B------:R-:W-:Y:S02]  /*3910*/  VIADD R0, R4.reuse, 0x2 ;  /* 0x0000000204007836 */ /* 0x040fe40000000000 */
[----:B------:R-:W-:Y:S02]  /*3920*/  VIADD R4, R4, 0x3 ;  /* 0x0000000304047836 */ /* 0x000fe40000000000 */
[----:B------:R1:W-:Y:S01]  /*3930*/  LDGSTS.E.LTC128B [R2+0x38204], desc[UR38][R16.64], !P5 ;  /* 0x3820400010027fae */ /* 0x0003e2000e9a1226 */
[CC--:B------:R-:W-:Y:S04]  /*3940*/  LEA R20, P0, R0.reuse, R12.reuse, 0x2 ;  /* 0x0000000c00147211 */ /* 0x0c0fe800078010ff */
[-C--:B------:R-:W-:Y:S02]  /*3950*/  LEA.HI.X R21, R0, R13.reuse, RZ, 0x2, P0 ;  /* 0x0000000d00157211 */ /* 0x080fe400000f14ff */
[C---:B------:R-:W-:Y:S03]  /*3960*/  LEA R22, P0, R4.reuse, R12, 0x2 ;  /* 0x0000000c04167211 */ /* 0x040fe600078010ff */
[----:B------:R1:W-:Y:S01]  /*3970*/  LDGSTS.E.LTC128B [R2+0x38208], desc[UR38][R20.64], !P3 ;  /* 0x3820800014027fae */ /* 0x0003e2000d9a1226 */
[----:B------:R-:W-:Y:S05]  /*3980*/  LEA.HI.X R23, R4, R13, RZ, 0x2, P0 ;  /* 0x0000000d04177211 */ /* 0x000fea00000f14ff */
[----:B------:R1:W-:Y:S01]  /*3990*/  LDGSTS.E.LTC128B [R2+0x3820c], desc[UR38][R22.64], !P1 ;  /* 0x3820c00016027fae */ /* 0x0003e2000c9a1226 */
[----:B------:R-:W-:Y:S01]  /*39a0*/  NOP ;  /* 0x0000000000007918 */ /* 0x000fe20000000000 */
[----:B------:R-:W-:Y:S02]  /*39b0*/  SYNCS.ARRIVE.TRANS64.RED.A0T1 RZ, [UR24+0x38840], RZ ;  /* 0x038840ffffff79a7 */ /* 0x000fe40008200418 */
[----:B------:R-:W-:Y:S01]  /*39c0*/  ARRIVES.LDGSTSBAR.64.TRANSCNT [UR24+0x38840] ;  /* 0x03884000ff0079b0 */ /* 0x000fe20008002a18 */
[----:B------:R-:W-:Y:S01]  /*39d0*/  NOP ;  /* 0x0000000000007918 */ /* 0x000fe20000000000 */
[----:B------:R-:W-:Y:S05]  /*39e0*/  BRA.U !UP3, `(.L_x_87) ;  /* 0x000000010b047547 */ /* 0x000fea000b800000 */
[----:B------:R-:W-:Y:S05]  /*39f0*/  BPT.TRAP 0x1 ;  /* 0x000000040000795c */ /* 0x000fea0000300000 */
.L_x_87:
[----:B------:R-:W-:Y:S01]  /*3a00*/  LOP3.LUT R10, R10, 0x1, RZ, 0x3c, !PT ;  /* 0x000000010a0a7812 */ /* 0x000fe200078e3cff */
[----:B------:R-:W-:Y:S01]  /*3a10*/  SYNCS.ARRIVE.TRANS64.A1T0 RZ, [UR24+0x38840], RZ ;  /* 0x038840ffffff79a7 */ /* 0x000fe20008100018 */
[----:B------:R-:W2:Y:S01]  /*3a20*/  LDL.LU R0, [R1+0x4] ;  /* 0x0000040001007983 */ /* 0x000ea20000300800 */
[----:B------:R-:W-:Y:S01]  /*3a30*/  LOP3.LUT R9, R9, 0x1, RZ, 0x3c, !PT ;  /* 0x0000000109097812 */ /* 0x000fe200078e3cff */
[----:B------:R-:W-:Y:S01]  /*3a40*/  UISETP.NE.AND UP0, UPT, UR23, 0x2, UPT ;  /* 0x000000021700788c */ /* 0x000fe2000bf05270 */
[----:B------:R-:W-:Y:S03]  /*3a50*/  LOP3.LUT R8, R8, 0x1, RZ, 0x3c, !PT ;  /* 0x0000000108087812 */ /* 0x000fe600078e3cff */
[----:B------:R-:W-:Y:S02]  /*3a60*/  USEL UR6, URZ, 0x1, UP0 ;  /* 0x00000001ff067887 */ /* 0x000fe40008000000 */
[----:B------:R-:W-:Y:S04]  /*3a70*/  USEL UR23, UR23, URZ, UP0 ;  /* 0x000000ff17177287 */ /* 0x000fe80008000000 */
[----:B------:R-:W-:Y:S02]  /*3a80*/  LOP3.LUT R7, R7, UR6, RZ, 0x3c, !PT ;  /* 0x0000000607077c12 */ /* 0x000fe4000f8e3cff */
[C---:B--2---:R-:W-:Y:S01]  /*3a90*/  ISETP.GT.U32.AND P0, PT, R0.reuse, 0x2, PT ;  /* 0x000000020000780c */ /* 0x044fe20003f04070 */
[----:B------:R-:W-:Y:S05]  /*3aa0*/  VIADD R0, R0, 0xffffffff ;  /* 0xffffffff00007836 */ /* 0x000fea0000000000 */
[----:B------:R2:W-:Y:S07]  /*3ab0*/  STL [R1+0x4], R0 ;  /* 0x0000040001007387 */ /* 0x0005ee0000100800 */
[----:B------:R-:W-:Y:S05]  /*3ac0*/  @P0 BRA `(.L_x_88) ;  /* 0xfffffff400600947 */ /* 0x000fea000383ffff */
[----:B------:R-:W-:Y:S05]  /*3ad0*/  EXIT ;  /* 0x000000000000794d */ /* 0x000fea0003800000 */
.L_x_319:
[----:B------:R-:W-:-:S08]  /*3ae0*/  NOP ;  /* 0x0000000000007918 */ /* 0x000fd00000000000 */
[----:B------:R-:W1:-:S00]  /*3af0*/  USETMAXREG.DEALLOC.CTAPOOL 0x60 ;  /* 0x00000060000079c8 */ /* 0x000e4000080e0500 */
[----:B------:R-:W2:Y:S01]  /*3b00*/  S2UR UR22, SR_CgaCtaId ;  /* 0x00000000001679c3 */ /* 0x000ea20000008800 */
[----:B------:R-:W-:Y:S01]  /*3b10*/  UMOV UR4, 0x40 ;  /* 0x0000004000047882 */ /* 0x000fe20000000000 */
[----:B------:R-:W-:Y:S01]  /*3b20*/  NOP ;  /* 0x0000000000007918 */ /* 0x000fe20000000000 */
[----:B--2---:R-:W-:-:S03]  /*3b30*/  ULEA UR5, UR22, UR4, 0x18 ;  /* 0x0000000416057291 */ /* 0x004fc6000f8ec0ff */
[----:B------:R-:W-:Y:S02]  /*3b40*/  UMOV UR4, 0x400 ;  /* 0x0000040000047882 */ /* 0x000fe40000000000 */
[----:B------:R-:W-:-:S04]  /*3b50*/  ULEA UR22, UR22, UR4, 0x18 ;  /* 0x0000000416167291 */ /* 0x000fc8000f8ec0ff */
[----:B-1----:R-:W1:Y:S02]  /*3b60*/  LDS.U8 R2, [UR5+0x1c] ;  /* 0x00001c05ff027984 */ /* 0x002e640008000000 */
[----:B-1----:R-:W-:-:S13]  /*3b70*/  ISETP.NE.AND P0, PT, R2, RZ, PT ;  /* 0x000000ff0200720c */ /* 0x002fda0003f05270 */
[----:B------:R-:W-:Y:S05]  /*3b80*/  @P0 BRA `(.L_x_89) ;  /* 0x0000000000580947 */ /* 0x000fea0003800000 */
[----:B------:R-:W-:-:S13]  /*3b90*/  ELECT P0, URZ, PT ;  /* 0x0000000000ff782f */ /* 0x000fda0003800000 */
[----:B------:R-:W-:Y:S05]  /*3ba0*/  @!P0 BRA `(.L_x_90) ;  /* 0x00000000005c8947 */ /* 0x000fea0003800000 */
[----:B------:R-:W-:Y:S01]  /*3bb0*/  UMOV UR4, 0x10 ;  /* 0x0000001000047882 */ /* 0x000fe20000000000 */
[----:B------:R-:W-:Y:S01]  /*3bc0*/  HFMA2 R0, -RZ, RZ, 0, 5.9604644775390625e-08 ;  /* 0x00000001ff007431 */ /* 0x000fe200000001ff */
[----:B------:R-:W-:-:S03]  /*3bd0*/  MOV R2, 0xffff ;  /* 0x0000ffff00027802 */ /* 0x000fc60000000f00 */
[----:B------:R-:W-:Y:S04]  /*3be0*/  DEPBAR.LE SB1, 0x36 ;  /* 0x00009d800000791a */ /* 0x000fe80000000000 */
[----:B------:R-:W1:Y:S02]  /*3bf0*/  UTCATOMSWS.FIND_AND_SET.ALIGN UP0, UR4, UR4 ;  /* 0x00000004000475e3 */ /* 0x000e640008000800 */
[----:B-1----:R-:W-:Y:S01]  /*3c00*/  MOV R3, UR4 ;  /* 0x0000000400037c02 */ /* 0x002fe20008000f00 */
[----:B------:R-:W-:Y:S06]  /*3c10*/  BRA.U UP0, `(.L_x_91) ;  /* 0x0000000100187547 */ /* 0x000fec000b800000 */
.L_x_92:
[----:B------:R-:W-:Y:S05]  /*3c20*/  NANOSLEEP 0x64 ;  /* 0x000000640000795d */ /* 0x000fea0003800000 */
[----:B------:R-:W-:-:S05]  /*3c30*/  UMOV UR4, 0x10 ;  /* 0x0000001000047882 */ /* 0x000fca0000000000 */
[----:B------:R-:W-:Y:S04]  /*3c40*/  DEPBAR.LE SB1, 0x36 ;  /* 0x00009d800000791a */ /* 0x000fe80000000000 */
[----:B------:R-:W1:Y:S02]  /*3c50*/  UTCATOMSWS.FIND_AND_SET.ALIGN UP0, UR4, UR4 ;  /* 0x00000004000475e3 */ /* 0x000e640008000800 */
[----:B-1----:R-:W-:Y:S01]  /*3c60*/  MOV R3, UR4 ;  /* 0x0000000400037c02 */ /* 0x002fe20008000f00 */
[----:B------:R-:W-:Y:S05]  /*3c70*/  BRA.U !UP0, `(.L_x_92) ;  /* 0xfffffffd08e87547 */ /* 0x000fea000b83ffff */
.L_x_91:
[-C--:B------:R-:W-:Y:S02]  /*3c80*/  SHF.L.U32 R2, R2, R3.reuse, RZ ;  /* 0x0000000302027219 */ /* 0x080fe400000006ff */
[----:B------:R-:W-:Y:S01]  /*3c90*/  SHF.L.U32 R0, R0, R3, RZ ;  /* 0x0000000300007219 */ /* 0x000fe200000006ff */
[----:B------:R-:W-:Y:S02]  /*3ca0*/  IMAD.SHL.U32 R3, R3, 0x20, RZ ;  /* 0x0000002003037824 */ /* 0x000fe400078e00ff */
[----:B------:R1:W-:Y:S04]  /*3cb0*/  ATOMS.OR RZ, [UR5+0x14], R2 ;  /* 0x00001402ffff798c */ /* 0x0003e8000b000005 */
[----:B------:R1:W-:Y:S04]  /*3cc0*/  ATOMS.OR RZ, [UR5+0x18], R0 ;  /* 0x00001800ffff798c */ /* 0x0003e8000b000005 */
[----:B------:R1:W-:Y:S01]  /*3cd0*/  STS [UR22+0x388c0], R3 ;  /* 0x0388c003ff007988 */ /* 0x0003e20008000816 */
[----:B------:R-:W-:Y:S05]  /*3ce0*/  BRA `(.L_x_90) ;  /* 0x00000000000c7947 */ /* 0x000fea0003800000 */
.L_x_89:
[----:B------:R1:W-:Y:S01]  /*3cf0*/  STS [UR22+0x388c0], R0 ;  /* 0x0388c000ff007988 */ /* 0x0003e20008000816 */
[----:B------:R-:W-:-:S03]  /*3d00*/  MOV R2, 0x3d20 ;  /* 0x00003d2000027802 */ /* 0x000fc60000000f00 */
[----:B-1----:R-:W-:Y:S05]  /*3d10*/  CALL.REL.NOINC `($__internal_1_$__cuda_sm10x_tcgen05_guardrail_trap_phase_invalid_during_alloc) ;  /* 0x000000fc00f47944 */ /* 0x002fea0003c00000 */
.L_x_90:
[----:B------:R-:W-:Y:S05]  /*3d20*/  WARPSYNC.ALL ;  /* 0x0000000000007948 */ /* 0x000fea0003800000 */
[----:B------:R-:W-:Y:S01]  /*3d30*/  USHF.R.U32.HI UR6, URZ, 0x4, UR22 ;  /* 0x00000004ff067899 */ /* 0x000fe20008011616 */
[----:B------:R-:W-:Y:S01]  /*3d40*/  NOP ;  /* 0x0000000000007918 */ /* 0x000fe20000000000 */
[----:B------:R-:W-:Y:S01]  /*3d50*/  UIADD3 UR4, UPT, UPT, UR22, 0x8000, URZ ;  /* 0x0000800016047890 */ /* 0x000fe2000fffe0ff */
[----:B------:R-:W-:Y:S01]  /*3d60*/  BSSY.RECONVERGENT B0, `(.L_x_93) ;  /* 0x000001f000007945 */ /* 0x000fe20003800200 */
[----:B------:R-:W-:Y:S02]  /*3d70*/  UIADD3 UR10, UPT, UPT, UR22, 0x28000, URZ ;  /* 0x00028000160a7890 */ /* 0x000fe4000fffe0ff */
[----:B------:R-:W-:-:S02]  /*3d80*/  UIADD3 UR5, UPT, UPT, UR22, 0x10000, URZ ;  /* 0x0001000016057890 */ /* 0x000fc4000fffe0ff */
[----:B------:R-:W-:Y:S02]  /*3d90*/  ULOP3.LUT UR9, UR6, 0x3fff, URZ, 0xc0, !UPT ;  /* 0x00003fff06097892 */ /* 0x000fe4000f8ec0ff */
[----:B------:R-:W-:Y:S02]  /*3da0*/  USHF.R.U32.HI UR6, URZ, 0x4, UR4 ;  /* 0x00000004ff067899 */ /* 0x000fe40008011604 */
[----:B------:R-:W-:Y:S02]  /*3db0*/  USHF.R.U32.HI UR4, URZ, 0x4, UR10 ;  /* 0x00000004ff047899 */ /* 0x000fe4000801160a */
[----:B------:R-:W-:Y:S02]  /*3dc0*/  USHF.R.U32.HI UR8, URZ, 0x4, UR5 ;  /* 0x00000004ff087899 */ /* 0x000fe40008011605 */
[----:B------:R-:W-:Y:S02]  /*3dd0*/  UIADD3 UR7, UPT, UPT, UR22, 0x20000, URZ ;  /* 0x0002000016077890 */ /* 0x000fe4000fffe0ff */
[----:B------:R-:W-:-:S02]  /*3de0*/  ULOP3.LUT UR6, UR6, 0x3fff, URZ, 0xc0, !UPT ;  /* 0x00003fff06067892 */ /* 0x000fc4000f8ec0ff */
[----:B------:R-:W-:Y:S02]  /*3df0*/  ULOP3.LUT UR4, UR4, 0x3fff, URZ, 0xc0, !UPT ;  /* 0x00003fff04047892 */ /* 0x000fe4000f8ec0ff */
[----:B------:R-:W-:Y:S02]  /*3e00*/  ULOP3.LUT UR8, UR8, 0x3fff, URZ, 0xc0, !UPT ;  /* 0x00003fff08087892 */ /* 0x000fe4000f8ec0ff */
[----:B------:R-:W-:Y:S02]  /*3e10*/  USHF.R.U32.HI UR5, URZ, 0x4, UR7 ;  /* 0x00000004ff057899 */ /* 0x000fe40008011607 */
[----:B------:R-:W-:Y:S02]  /*3e20*/  ULOP3.LUT UR26, UR6, 0x10000, URZ, 0xfc, !UPT ;  /* 0x00010000061a7892 */ /* 0x000fe4000f8efcff */
[----:B------:R-:W-:Y:S02]  /*3e30*/  ULOP3.LUT UR42, UR9, 0x10000, URZ, 0xfc, !UPT ;  /* 0x00010000092a7892 */ /* 0x000fe4000f8efcff */
[----:B------:R-:W-:-:S02]  /*3e40*/  ULOP3.LUT UR6, UR4, 0x4000000, URZ, 0xfc, !UPT ;  /* 0x0400000004067892 */ /* 0x000fc4000f8efcff */
[----:B------:R-:W-:Y:S02]  /*3e50*/  ULOP3.LUT UR24, UR4, 0x10000, URZ, 0xfc, !UPT ;  /* 0x0001000004187892 */ /* 0x000fe4000f8efcff */
[----:B------:R-:W-:Y:S02]  /*3e60*/  ULOP3.LUT UR9, UR9, 0x4000000, URZ, 0xfc, !UPT ;  /* 0x0400000009097892 */ /* 0x000fe4000f8efcff */
[----:B------:R-:W-:Y:S01]  /*3e70*/  ULOP3.LUT UR4, UR8, 0x4000000, URZ, 0xfc, !UPT ;  /* 0x0400000008047892 */ /* 0x000fe2000f8efcff */
[----:B------:R-:W-:Y:S01]  /*3e80*/  MOV R4, UR6 ;  /* 0x0000000600047c02 */ /* 0x000fe20008000f00 */
[----:B------:R-:W-:Y:S02]  /*3e90*/  ULOP3.LUT UR5, UR5, 0x3fff, URZ, 0xc0, !UPT ;  /* 0x00003fff05057892 */ /* 0x000fe4000f8ec0ff */
[----:B------:R-:W-:Y:S01]  /*3ea0*/  ULOP3.LUT UR47, UR8, 0x10000, URZ, 0xfc, !UPT ;  /* 0x00010000082f7892 */ /* 0x000fe2000f8efcff */
[----:B------:R-:W-:Y:S01]  /*3eb0*/  MOV R5, UR9 ;  /* 0x0000000900057c02 */ /* 0x000fe20008000f00 */
[----:B------:R-:W-:Y:S01]  /*3ec0*/  ULOP3.LUT UR30, UR5, 0x10000, URZ, 0xfc, !UPT ;  /* 0x00010000051e7892 */ /* 0x000fe2000f8efcff */
[----:B------:R-:W-:Y:S01]  /*3ed0*/  MOV R13, UR4 ;  /* 0x00000004000d7c02 */ /* 0x000fe20008000f00 */
[----:B------:R-:W-:Y:S01]  /*3ee0*/  ULOP3.LUT UR23, UR5, 0x4000000, URZ, 0xfc, !UPT ;  /* 0x0400000005177892 */ /* 0x000fe2000f8efcff */
[----:B------:R-:W-:Y:S01]  /*3ef0*/  UMOV UR43, 0x40004040 ;  /* 0x40004040002b7882 */ /* 0x000fe20000000000 */
[----:B------:R-:W-:Y:S01]  /*3f00*/  UMOV UR27, 0x40004040 ;  /* 0x40004040001b7882 */ /* 0x000fe20000000000 */
[----:B------:R-:W-:Y:S01]  /*3f10*/  UMOV UR31, 0x40004040 ;  /* 0x40004040001f7882 */ /* 0x000fe20000000000 */
[----:B------:R-:W-:Y:S01]  /*3f20*/  UMOV UR25, 0x40004040 ;  /* 0x4000404000197882 */ /* 0x000fe20000000000 */
[----:B------:R-:W-:Y:S06]  /*3f30*/  @!P4 BRA `(.L_x_94) ;  /* 0x000000000004c947 */ /* 0x000fec0003800000 */
[----:B------:R-:W-:Y:S05]  /*3f40*/  BPT.TRAP 0x1 ;  /* 0x000000040000795c */ /* 0x000fea0000300000 */
.L_x_94:
[----:B------:R-:W-:Y:S05]  /*3f50*/  BSYNC.RECONVERGENT B0 ;  /* 0x0000000000007941 */ /* 0x000fea0003800200 */
.L_x_93:
[----:B------:R-:W-:Y:S01]  /*3f60*/  SHF.L.U32 R6, RZ, 0x1f, RZ ;  /* 0x0000001fff067819 */ /* 0x000fe200000006ff */
[----:B-1----:R-:W-:-:S03]  /*3f70*/  IMAD.MOV.U32 R0, RZ, RZ, 0x1 ;  /* 0x00000001ff007424 */ /* 0x002fc600078e00ff */
[----:B------:R-:W1:Y:S02]  /*3f80*/  SYNCS.PHASECHK.TRANS64.TRYWAIT P0, [UR22+0x38800], R6 ;  /* 0x03880006ff0075a7 */ /* 0x000e640008001116 */
[----:B------:R-:W-:Y:S01]  /*3f90*/  SHF.L.U32 R0, R0, 0x1f, RZ ;  /* 0x0000001f00007819 */ /* 0x000fe200000006ff */
[----:B-1----:R-:W-:Y:S06]  /*3fa0*/  @!P0 BRA `(.L_x_95) ;  /* 0x000000f000e08947 */ /* 0x002fec0003800000 */
.L_x_271:
[----:B------:R-:W2:Y:S01]  /*3fb0*/  SYNCS.PHASECHK.TRANS64.TRYWAIT P0, [UR22+0x38858], R0 ;  /* 0x03885800ff0075a7 */ /* 0x000ea20008001116 */
[----:B------:R-:W-:Y:S01]  /*3fc0*/  HFMA2 R7, -RZ, RZ, 0, 2.288818359375e-05 ;  /* 0x00000180ff077431 */ /* 0x000fe200000001ff */
[----:B------:R-:W-:Y:S01]  /*3fd0*/  MOV R3, 0x180 ;  /* 0x0000018000037802 */ /* 0x000fe20000000f00 */
[----:B-1----:R-:W-:Y:S01]  /*3fe0*/  HFMA2 R2, -RZ, RZ, 0, 2.288818359375e-05 ;  /* 0x00000180ff027431 */ /* 0x002fe200000001ff */
[----:B--2---:R-:W-:Y:S06]  /*3ff0*/  @!P0 BRA `(.L_x_96) ;  /* 0x000000f000e48947 */ /* 0x004fec0003800000 */
.L_x_273:
[----:B------:R-:W-:Y:S01]  /*4000*/  R2UR UR35, R7 ;  /* 0x00000000072372ca */ /* 0x000fe200000e0000 */
[----:B------:R-:W-:Y:S01]  /*4010*/  IMAD.MOV.U32 R7, RZ, RZ, 0x180 ;  /* 0x00000180ff077424 */ /* 0x000fe200078e00ff */
[----:B------:R-:W-:Y:S01]  /*4020*/  R2UR UR33, R2 ;  /* 0x00000000022172ca */ /* 0x000fe200000e0000 */
[----:B------:R-:W-:Y:S01]  /*4030*/  IMAD.MOV.U32 R2, RZ, RZ, 0x180 ;  /* 0x00000180ff027424 */ /* 0x000fe200078e00ff */
[----:B------:R-:W-:Y:S01]  /*4040*/  R2UR UR34, R3 ;  /* 0x00000000032272ca */ /* 0x000fe200000e0000 */
[----:B------:R-:W-:Y:S01]  /*4050*/  IMAD.MOV.U32 R3, RZ, RZ, 0x180 ;  /* 0x00000180ff037424 */ /* 0x000fe200078e00ff */
[----:B------:R-:W-:Y:S01]  /*4060*/  R2UR UR32, R7 ;  /* 0x00000000072072ca */ /* 0x000fe200000e0000 */
[----:B------:R-:W-:Y:S01]  /*4070*/  UIADD3 UR56, UPT, UPT, UR42, 0x2, URZ ;  /* 0x000000022a387890 */ /* 0x000fe2000fffe0ff */
[C---:B------:R-:W-:Y:S01]  /*4080*/  R2UR UR29, R2.reuse ;  /* 0x00000000021d72ca */ /* 0x040fe200000e0000 */
[----:B------:R-:W-:Y:S01]  /*4090*/  UIADD3 UR16, UPT, UPT, UR47, 0x2, URZ ;  /* 0x000000022f107890 */ /* 0x000fe2000fffe0ff */
[C---:B------:R-:W-:Y:S01]  /*40a0*/  R2UR UR28, R3.reuse ;  /* 0x00000000031c72ca */ /* 0x040fe200000e0000 */
[----:B------:R-:W-:Y:S01]  /*40b0*/  UIADD3 UR54, UPT, UPT, UR42, 0x4, URZ ;  /* 0x000000042a367890 */ /* 0x000fe2000fffe0ff */
[----:B------:R-:W-:Y:S01]  /*40c0*/  R2UR UR21, R3 ;  /* 0x00000000031572ca */ /* 0x000fe200000e0000 */
[----:B------:R-:W-:Y:S01]  /*40d0*/  UIADD3 UR14, UPT, UPT, UR47, 0x4, URZ ;  /* 0x000000042f0e7890 */ /* 0x000fe2000fffe0ff */
[----:B------:R-:W-:Y:S01]  /*40e0*/  R2UR UR20, R2 ;  /* 0x00000000021472ca */ /* 0x000fe200000e0000 */
[----:B------:R-:W-:-:S02]  /*40f0*/  UIADD3 UR52, UPT, UPT, UR42, 0x6, URZ ;  /* 0x000000062a347890 */ /* 0x000fc4000fffe0ff */
[----:B------:R-:W-:Y:S02]  /*4100*/  UIADD3 UR12, UPT, UPT, UR47, 0x6, URZ ;  /* 0x000000062f0c7890 */ /* 0x000fe4000fffe0ff */
[----:B------:R-:W-:Y:S02]  /*4110*/  UIADD3 UR50, UPT, UPT, UR42, 0x400, URZ ;  /* 0x000004002a327890 */ /* 0x000fe4000fffe0ff */
[----:B------:R-:W-:Y:S02]  /*4120*/  UIADD3 UR10, UPT, UPT, UR47, 0x400, URZ ;  /* 0x000004002f0a7890 */ /* 0x000fe4000fffe0ff */
[----:B------:R-:W-:Y:S02]  /*4130*/  UIADD3 UR48, UPT, UPT, UR42, 0x402, URZ ;  /* 0x000004022a307890 */ /* 0x000fe4000fffe0ff */
[----:B------:R-:W-:Y:S02]  /*4140*/  UIADD3 UR8, UPT, UPT, UR47, 0x402, URZ ;  /* 0x000004022f087890 */ /* 0x000fe4000fffe0ff */
[----:B------:R-:W-:-:S02]  /*4150*/  UIADD3 UR44, UPT, UPT, UR42, 0x404, URZ ;  /* 0x000004042a2c7890 */ /* 0x000fc4000fffe0ff */
[----:B------:R-:W-:Y:S02]  /*4160*/  UIADD3 UR6, UPT, UPT, UR47, 0x404, URZ ;  /* 0x000004042f067890 */ /* 0x000fe4000fffe0ff */
[----:B------:R-:W-:Y:S01]  /*4170*/  UIADD3 UR72, UPT, UPT, UR42, 0x406, URZ ;  /* 0x000004062a487890 */ /* 0x000fe2000fffe0ff */
[----:B------:R-:W-:Y:S01]  /*4180*/  UMOV UR66, 0x0 ;  /* 0x0000000000427882 */ /* 0x000fe20000000000 */
[----:B------:R-:W-:Y:S01]  /*4190*/  UMOV UR67, 0x8200490 ;  /* 0x0820049000437882 */ /* 0x000fe20000000000 */
[----:B------:R-:W-:Y:S01]  /*41a0*/  UMOV UR18, UR47 ;  /* 0x0000002f00127c82 */ /* 0x000fe20008000000 */
[----:B------:R-:W-:Y:S01]  /*41b0*/  UMOV UR19, 0x40004040 ;  /* 0x4000404000137882 */ /* 0x000fe20000000000 */
[----:B------:R-:W-:Y:S01]  /*41c0*/  UIADD3 UR4, UPT, UPT, UR47, 0x406, URZ ;  /* 0x000004062f047890 */ /* 0x000fe2000fffe0ff */
[----:B------:R2:W-:Y:S01]  /*41d0*/  UTCHMMA gdesc[UR42], gdesc[UR18], tmem[UR35], tmem[UR66], idesc[UR67], !UPT ;  /* 0x00ff42122a0075ea */ /* 0x0005e2000f800023 */
[----:B------:R-:W-:Y:S01]  /*41e0*/  UMOV UR64, 0x0 ;  /* 0x0000000000407882 */ /* 0x000fe20000000000 */
        /* <DEDUP_REMOVED lines=11> */
[----:B------:R2:W-:Y:S01]  /*42a0*/  UTCHMMA gdesc[UR56], gdesc[UR16], tmem[UR34], tmem[UR64], idesc[UR65], UPT ;  /* 0x00ff4010380075ea */ /* 0x0005e2000b800022 */
        /* <DEDUP_REMOVED lines=20> */
[----:B------:R2:W-:Y:S01]  /*43f0*/  UTCHMMA gdesc[UR44], gdesc[UR6], tmem[UR21], tmem[UR38], idesc[UR39], UPT ;  /* 0x00ff26062c0075ea */ /* 0x0005e2000b800015 */
[----:B------:R2:W-:Y:S01]  /*4400*/  UTCHMMA gdesc[UR72], gdesc[UR4], tmem[UR20], tmem[UR36], idesc[UR37], UPT ;  /* 0x00ff2404480075ea */ /* 0x0005e2000b800014 */
[----:B------:R-:W-:-:S09]  /*4410*/  UISETP.NE.AND UP0, UPT, UR46, 0x2, UPT ;  /* 0x000000022e00788c */ /* 0x000fd2000bf05270 */
[----:B------:R-:W-:Y:S05]  /*4420*/  BRA.U !UP0, `(.L_x_97) ;  /* 0x0000000108047547 */ /* 0x000fea000b800000 */
[----:B--2---:R-:W-:Y:S05]  /*4430*/  BPT.TRAP 0x1 ;  /* 0x000000040000795c */ /* 0x004fea0000300000 */
.L_x_97:
[----:B--2---:R-:W-:-:S09]  /*4440*/  UIADD3 UR4, UPT, UPT, UR22, 0x38850, URZ ;  /* 0x0003885016047890 */ /* 0x004fd2000fffe0ff */
[----:B------:R2:W-:Y:S01]  /*4450*/  UTCBAR [UR4], URZ ;  /* 0x000000ff040073e9 */ /* 0x0005e200080000ff */
[----:B------:R-:W-:Y:S05]  /*4460*/  BRA.U !UP4, `(.L_x_98) ;  /* 0x000000010c047547 */ /* 0x000fea000b800000 */
[----:B--2---:R-:W-:Y:S05]  /*4470*/  BPT.TRAP 0x1 ;  /* 0x000000040000795c */ /* 0x004fea0000300000 */
.L_x_98:
[----:B------:R-:W3:Y:S02]  /*4480*/  SYNCS.PHASECHK.TRANS64.TRYWAIT P0, [UR22+0x38820], R6 ;  /* 0x03882006ff0075a7 */ /* 0x000ee40008001116 */
[----:B---3--:R-:W-:Y:S05]  /*4490*/  @!P0 BRA `(.L_x_99) ;  /* 0x000000ec00d48947 */ /* 0x008fea0003800000 */
.L_x_275:
[----:B------:R-:W-:Y:S05]  /*44a0*/  BRA.U !UP0, `(.L_x_100) ;  /* 0x0000000108047547 */ /* 0x000fea000b800000 */
[----:B--2---:R-:W-:Y:S05]  /*44b0*/  BPT.TRAP 0x1 ;  /* 0x000000040000795c */ /* 0x004fea0000300000 */
.L_x_100:
[----:B------:R-:W4:Y:S02]  /*44c0*/  SYNCS.PHASECHK.TRANS64.TRYWAIT P0, [UR22+0x38868], R0 ;  /* 0x03886800ff0075a7 */ /* 0x000f240008001116 */
[----:B----4-:R-:W-:Y:S05]  /*44d0*/  @!P0 BRA `(.L_x_101) ;  /* 0x000000ec00dc8947 */ /* 0x010fea0003800000 */
.L_x_277:
[----:B------:R-:W-:Y:S05]  /*44e0*/  BRA.U !UP0, `(.L_x_102) ;  /* 0x0000000108047547 */ /* 0x000fea000b800000 */
[----:B--2---:R-:W-:Y:S05]  /*44f0*/  BPT.TRAP 0x1 ;  /* 0x000000040000795c */ /* 0x004fea0000300000 */
.L_x_102:
[----:B------:R-:W4:Y:S01]  /*4500*/  SYNCS.PHASECHK.TRANS64.TRYWAIT P0, [UR22+0x38878], R0 ;  /* 0x03887800ff0075a7 */ /* 0x000f220008001116 */
[----:B---3--:R-:W-:Y:S01]  /*4510*/  HFMA2 R2, -RZ, RZ, 0, 1.52587890625e-05 ;  /* 0x00000100ff027431 */ /* 0x008fe200000001ff */
[----:B------:R-:W-:Y:S01]  /*4520*/  MOV R3, 0x100 ;  /* 0x0000010000037802 */ /* 0x000fe20000000f00 */
[----:B----4-:R-:W-:Y:S06]  /*4530*/  @!P0 BRA `(.L_x_103) ;  /* 0x000000ec00dc8947 */ /* 0x010fec0003800000 */
.L_x_279:
[----:B-1-3--:R-:W-:Y:S01]  /*4540*/  IMAD.MOV.U32 R0, RZ, RZ, 0x100 ;  /* 0x00000100ff007424 */ /* 0x00afe200078e00ff */
[----:B------:R-:W-:Y:S01]  /*4550*/  R2UR UR62, R2 ;  /* 0x00000000023e72ca */ /* 0x000fe200000e0000 */
[----:B------:R-:W-:Y:S01]  /*4560*/  IMAD.MOV.U32 R2, RZ, RZ, 0x100 ;  /* 0x00000100ff027424 */ /* 0x000fe200078e00ff */
[----:B------:R-:W-:Y:S01]  /*4570*/  R2UR UR63, R3 ;  /* 0x00000000033f72ca */ /* 0x000fe200000e0000 */
[----:B------:R-:W-:Y:S01]  /*4580*/  UIADD3 UR38, UPT, UPT, UR26, 0x2, URZ ;  /* 0x000000021a267890 */ /* 0x000fe2000fffe0ff */
[----:B------:R-:W-:Y:S01]  /*4590*/  R2UR UR61, R0 ;  /* 0x00000000003d72ca */ /* 0x000fe200000e0000 */
[----:B------:R-:W-:Y:S01]  /*45a0*/  UIADD3 UR40, UPT, UPT, UR30, 0x2, URZ ;  /* 0x000000021e287890 */ /* 0x000fe2000fffe0ff */
[C---:B------:R-:W-:Y:S01]  /*45b0*/  R2UR UR60, R2.reuse ;  /* 0x00000000023c72ca */ /* 0x040fe200000e0000 */
[----:B------:R-:W-:Y:S01]  /*45c0*/  UIADD3 UR36, UPT, UPT, UR30, 0x4, URZ ;  /* 0x000000041e247890 */ /* 0x000fe2000fffe0ff */
[----:B------:R-:W-:Y:S01]  /*45d0*/  R2UR UR59, R2 ;  /* 0x00000000023b72ca */ /* 0x000fe200000e0000 */
[----:B------:R-:W-:Y:S01]  /*45e0*/  UIADD3 UR28, UPT, UPT, UR26, 0x4, URZ ;  /* 0x000000041a1c7890 */ /* 0x000fe2000fffe0ff */
[----:B------:R-:W-:Y:S01]  /*45f0*/  R2UR UR58, R0 ;  /* 0x00000000003a72ca */ /* 0x000fe200000e0000 */
[----:B------:R-:W-:Y:S01]  /*4600*/  UIADD3 UR18, UPT, UPT, UR26, 0x6, URZ ;  /* 0x000000061a127890 */ /* 0x000fe2000fffe0ff */
[----:B------:R-:W-:Y:S01]  /*4610*/  R2UR UR33, R2 ;  /* 0x00000000022172ca */ /* 0x000fe200000e0000 */
[----:B------:R-:W-:Y:S01]  /*4620*/  UIADD3 UR20, UPT, UPT, UR30, 0x6, URZ ;  /* 0x000000061e147890 */ /* 0x000fe2000fffe0ff */
[----:B------:R-:W-:Y:S01]  /*4630*/  R2UR UR32, R0 ;  /* 0x00000000002072ca */ /* 0x000fe200000e0000 */
[----:B------:R-:W-:Y:S01]  /*4640*/  UIADD3 UR14, UPT, UPT, UR26, 0x400, URZ ;  /* 0x000004001a0e7890 */ /* 0x000fe2000fffe0ff */
[----:B------:R-:W-:Y:S01]  /*4650*/  MOV.SPILL R10, UR25 ;  /* 0x00000019000a7c02 */ /* 0x000fe20009000f00 */
[----:B------:R-:W-:Y:S01]  /*4660*/  UIADD3 UR16, UPT, UPT, UR30, 0x400, URZ ;  /* 0x000004001e107890 */ /* 0x000fe2000fffe0ff */
[----:B------:R-:W-:Y:S01]  /*4670*/  MOV.SPILL R9, UR24 ;  /* 0x0000001800097c02 */ /* 0x000fe20009000f00 */
[----:B------:R-:W-:Y:S01]  /*4680*/  UIADD3 UR10, UPT, UPT, UR26, 0x402, URZ ;  /* 0x000004021a0a7890 */ /* 0x000fe2000fffe0ff */
[----:B------:R-:W-:Y:S01]  /*4690*/  MOV.SPILL R8, UR23 ;  /* 0x0000001700087c02 */ /* 0x000fe20009000f00 */
[----:B------:R-:W-:Y:S01]  /*46a0*/  UIADD3 UR12, UPT, UPT, UR30, 0x402, URZ ;  /* 0x000004021e0c7890 */ /* 0x000fe2000fffe0ff */
[----:B------:R-:W-:Y:S01]  /*46b0*/  MOV.SPILL R7, UR22 ;  /* 0x0000001600077c02 */ /* 0x000fe20009000f00 */
[----:B------:R-:W-:-:S02]  /*46c0*/  UIADD3 UR6, UPT, UPT, UR26, 0x404, URZ ;  /* 0x000004041a067890 */ /* 0x000fc4000fffe0ff */
[----:B------:R-:W-:Y:S02]  /*46d0*/  UIADD3 UR8, UPT, UPT, UR30, 0x404, URZ ;  /* 0x000004041e087890 */ /* 0x000fe4000fffe0ff */
[----:B------:R-:W-:Y:S01]  /*46e0*/  UIADD3 UR34, UPT, UPT, UR30, 0x406, URZ ;  /* 0x000004061e227890 */ /* 0x000fe2000fffe0ff */
[----:B------:R-:W-:Y:S01]  /*46f0*/  UMOV UR24, 0x0 ;  /* 0x0000000000187882 */ /* 0x000fe20000000000 */
[----:B------:R-:W-:Y:S01]  /*4700*/  UMOV UR25, 0x8200490 ;  /* 0x0820049000197882 */ /* 0x000fe20000000000 */
[----:B--2---:R-:W-:Y:S01]  /*4710*/  UIADD3 UR4, UPT, UPT, UR26, 0x406, URZ ;  /* 0x000004061a047890 */ /* 0x004fe2000fffe0ff */
        /* <DEDUP_REMOVED lines=36> */
[----:B-1----:R-:W-:-:S02]  /*4960*/  R2UR.FILL UR25, R10 ;  /* 0x000000000a1972ca */ /* 0x002fc400004e0000 */
[----:B------:R-:W-:Y:S02]  /*4970*/  R2UR.FILL UR24, R9 ;  /* 0x00000000091872ca */ /* 0x000fe400004e0000 */
[----:B--2---:R-:W-:Y:S02]  /*4980*/  R2UR.FILL UR23, R8 ;  /* 0x00000000081772ca */ /* 0x004fe400004e0000 */
[----:B------:R-:W-:Y:S01]  /*4990*/  R2UR.FILL UR22, R7 ;  /* 0x00000000071672ca */ /* 0x000fe200004e0000 */
[----:B------:R-:W-:-:S14]  /*49a0*/  BRA.U !UP0, `(.L_x_104) ;  /* 0x0000000108047547 */ /* 0x000fdc000b800000 */
[----:B---3--:R-:W-:Y:S05]  /*49b0*/  BPT.TRAP 0x1 ;  /* 0x000000040000795c */ /* 0x008fea0000300000 */
.L_x_104:
[----:B---3--:R-:W-:-:S09]  /*49c0*/  UIADD3 UR4, UPT, UPT, UR22, 0x38860, URZ ;  /* 0x0003886016047890 */ /* 0x008fd2000fffe0ff */
[----:B------:R1:W-:Y:S01]  /*49d0*/  UTCBAR [UR4], URZ ;  /* 0x000000ff040073e9 */ /* 0x0003e200080000ff */
[----:B------:R-:W-:Y:S05]  /*49e0*/  BRA.U !UP0, `(.L_x_105) ;  /* 0x0000000108047547 */ /* 0x000fea000b800000 */
[----:B-1----:R-:W-:Y:S05]  /*49f0*/  BPT.TRAP 0x1 ;  /* 0x000000040000795c */ /* 0x002fea0000300000 */
.L_x_105:
[----:B------:R-:W2:Y:S01]  /*4a00*/  SYNCS.PHASECHK.TRANS64.TRYWAIT P0, [UR22+0x38880], R6 ;  /* 0x03888006ff0075a7 */ /* 0x000ea20008001116 */
[----:B------:R-:W-:Y:S01]  /*4a10*/  HFMA2 R0, -RZ, RZ, 0, 7.62939453125e-06 ;  /* 0x00000080ff007431 */ /* 0x000fe200000001ff */
[----:B------:R-:W-:Y:S01]  /*4a20*/  MOV R2, 0x180 ;  /* 0x0000018000027802 */ /* 0x000fe20000000f00 */
[----:B--2---:R-:W-:Y:S06]  /*4a30*/  @!P0 BRA `(.L_x_106) ;  /* 0x000000e800b48947 */ /* 0x004fec0003800000 */
.L_x_281:
[----:B------:R-:W-:Y:S01]  /*4a40*/  R2UR UR66, R2 ;  /* 0x00000000024272ca */ /* 0x000fe200000e0000 */
[----:B------:R-:W-:Y:S01]  /*4a50*/  IMAD.MOV.U32 R2, RZ, RZ, 0x80 ;  /* 0x00000080ff027424 */ /* 0x000fe200078e00ff */
[----:B------:R-:W-:Y:S01]  /*4a60*/  R2UR UR67, R0 ;  /* 0x00000000004372ca */ /* 0x000fe200000e0000 */
[----:B------:R-:W-:Y:S01]  /*4a70*/  IMAD.MOV.U32 R0, RZ, RZ, 0x190 ;  /* 0x00000190ff007424 */ /* 0x000fe200078e00ff */
[----:B------:R-:W-:Y:S01]  /*4a80*/  UIADD3 UR8, UPT, UPT, UR23, 0x80, URZ ;  /* 0x0000008017087890 */ /* 0x000fe2000fffe0ff */
[----:B--2---:R-:W-:Y:S01]  /*4a90*/  IMAD.MOV.U32 R3, RZ, RZ, 0x188 ;  /* 0x00000188ff037424 */ /* 0x004fe200078e00ff */
[----:B------:R-:W-:Y:S01]  /*4aa0*/  R2UR UR65, R2 ;  /* 0x00000000024172ca */ /* 0x000fe200000e0000 */
[----:B------:R-:W-:Y:S01]  /*4ab0*/  IMAD.MOV.U32 R2, RZ, RZ, 0x198 ;  /* 0x00000198ff027424 */ /* 0x000fe200078e00ff */
        /* <DEDUP_REMOVED lines=8> */
[C---:B------:R-:W-:Y:S01]  /*4b40*/  R2UR UR63, R3.reuse ;  /* 0x00000000033f72ca */ /* 0x040fe200000e0000 */
[----:B------:R-:W-:Y:S01]  /*4b50*/  UIADD3 UR6, UPT, UPT, UR23, 0x100, URZ ;  /* 0x0000010017067890 */ /* 0x000fe2000fffe0ff */
[----:B------:R-:W-:Y:S01]  /*4b60*/  R2UR UR58, R2 ;  /* 0x00000000023a72ca */ /* 0x000fe200000e0000 */
[----:B------:R-:W-:Y:S01]  /*4b70*/  IMAD.MOV.U32 R2, RZ, RZ, 0x80 ;  /* 0x00000080ff027424 */ /* 0x000fe200078e00ff */
[----:B------:R-:W-:Y:S01]  /*4b80*/  R2UR UR32, R0 ;  /* 0x00000000002072ca */ /* 0x000fe200000e0000 */
[----:B------:R-:W-:Y:S01]  /*4b90*/  IMAD.MOV.U32 R0, RZ, RZ, 0x1b0 ;  /* 0x000001b0ff007424 */ /* 0x000fe200078e00ff */
[----:B------:R-:W-:Y:S01]  /*4ba0*/  R2UR UR59, R3 ;  /* 0x00000000033b72ca */ /* 0x000fe200000e0000 */
[----:B-1----:R-:W-:Y:S01]  /*4bb0*/  UIADD3 UR4, UPT, UPT, UR23, 0x180, URZ ;  /* 0x0000018017047890 */ /* 0x002fe2000fffe0ff */
[----:B------:R-:W-:Y:S01]  /*4bc0*/  R2UR UR33, R2 ;  /* 0x00000000022172ca */ /* 0x000fe200000e0000 */
[----:B------:R-:W-:Y:S01]  /*4bd0*/  UIADD3 UR18, UPT, UPT, UR23, 0x200, URZ ;  /* 0x0000020017127890 */ /* 0x000fe2000fffe0ff */
[----:B------:R-:W-:Y:S01]  /*4be0*/  R2UR UR28, R0 ;  /* 0x00000000001c72ca */ /* 0x000fe200000e0000 */
[----:B------:R-:W-:Y:S01]  /*4bf0*/  IMAD.MOV.U32 R0, RZ, RZ, 0x80 ;  /* 0x00000080ff007424 */ /* 0x000fe200078e00ff */
[----:B------:R-:W-:Y:S01]  /*4c00*/  R2UR UR29, R2 ;  /* 0x00000000021d72ca */ /* 0x000fe200000e0000 */
[----:B------:R-:W-:Y:S01]  /*4c10*/  IMAD.MOV.U32 R2, RZ, RZ, 0x1b8 ;  /* 0x000001b8ff027424 */ /* 0x000fe200078e00ff */
[----:B------:R-:W-:-:S02]  /*4c20*/  UIADD3 UR14, UPT, UPT, UR23, 0x280, URZ ;  /* 0x00000280170e7890 */ /* 0x000fc4000fffe0ff */
[----:B------:R-:W-:Y:S01]  /*4c30*/  R2UR UR21, R0 ;  /* 0x00000000001572ca */ /* 0x000fe200000e0000 */
[----:B------:R-:W-:Y:S01]  /*4c40*/  UIADD3 UR12, UPT, UPT, UR23, 0x300, URZ ;  /* 0x00000300170c7890 */ /* 0x000fe2000fffe0ff */
[----:B------:R-:W-:Y:S01]  /*4c50*/  R2UR UR20, R2 ;  /* 0x00000000021472ca */ /* 0x000fe200000e0000 */
[----:B------:R-:W-:Y:S01]  /*4c60*/  UIADD3 UR10, UPT, UPT, UR23, 0x380, URZ ;  /* 0x00000380170a7890 */ /* 0x000fe2000fffe0ff */
[----:B------:R-:W-:Y:S01]  /*4c70*/  UMOV UR16, UR23 ;  /* 0x0000001700107c82 */ /* 0x000fe20008000000 */
[----:B------:R-:W-:Y:S01]  /*4c80*/  UMOV UR17, 0x40004040 ;  /* 0x4000404000117882 */ /* 0x000fe20000000000 */
[----:B------:R-:W-:Y:S01]  /*4c90*/  UMOV UR74, 0x0 ;  /* 0x00000000004a7882 */ /* 0x000fe20000000000 */
[----:B------:R-:W-:Y:S01]  /*4ca0*/  UMOV UR75, 0x8210490 ;  /* 0x08210490004b7882 */ /* 0x000fe20000000000 */
[----:B------:R-:W-:Y:S01]  /*4cb0*/  UMOV UR9, 0x40004040 ;  /* 0x4000404000097882 */ /* 0x000fe20000000000 */
[----:B------:R-:W-:Y:S01]  /*4cc0*/  UMOV UR76, 0x0 ;  /* 0x00000000004c7882 */ /* 0x000fe20000000000 */
[----:B------:R-:W-:Y:S01]  /*4cd0*/  UMOV UR77, 0x8210490 ;  /* 0x08210490004d7882 */ /* 0x000fe20000000000 */
[----:B------:R-:W-:Y:S01]  /*4ce0*/  UMOV UR7, 0x40004040 ;  /* 0x4000404000077882 */ /* 0x000fe20000000000 */
[----:B------:R1:W-:Y:S01]  /*4cf0*/  UTCHMMA tmem[UR66], gdesc[UR16], tmem[UR67], tmem[UR74], idesc[UR75], !UPT ;  /* 0x00ff4a10420079ea */ /* 0x0003e2000f800043 */
[----:B------:R-:W-:Y:S01]  /*4d00*/  UMOV UR5, 0x40004040 ;  /* 0x4000404000057882 */ /* 0x000fe20000000000 */
[----:B------:R2:W-:Y:S01]  /*4d10*/  UTCHMMA tmem[UR64], gdesc[UR8], tmem[UR65], tmem[UR76], idesc[UR77], UPT ;  /* 0x00ff4c08400079ea */ /* 0x0005e2000b800041 */
[----:B------:R-:W-:Y:S01]  /*4d20*/  UMOV UR19, 0x40004040 ;  /* 0x4000404000137882 */ /* 0x000fe20000000000 */
[----:B------:R2:W-:Y:S01]  /*4d30*/  UTCHMMA tmem[UR62], gdesc[UR6], tmem[UR63], tmem[UR76], idesc[UR77], UPT ;  /* 0x00ff4c063e0079ea */ /* 0x0005e2000b80003f */
[----:B------:R-:W-:Y:S01]  /*4d40*/  UMOV UR15, 0x40004040 ;  /* 0x40004040000f7882 */ /* 0x000fe20000000000 */
[----:B------:R-:W-:Y:S01]  /*4d50*/  UMOV UR13, 0x40004040 ;  /* 0x40004040000d7882 */ /* 0x000fe20000000000 */
[----:B------:R-:W-:Y:S01]  /*4d60*/  UMOV UR70, 0x0 ;  /* 0x0000000000467882 */ /* 0x000fe20000000000 */
[----:B------:R-:W-:Y:S01]  /*4d70*/  UMOV UR71, 0x8210490 ;  /* 0x0821049000477882 */ /* 0x000fe20000000000 */
[----:B------:R-:W-:Y:S01]  /*4d80*/  UMOV UR11, 0x40004040 ;  /* 0x40004040000b7882 */ /* 0x000fe20000000000 */
[----:B------:R-:W-:Y:S01]  /*4d90*/  UMOV UR68, 0x0 ;  /* 0x0000000000447882 */ /* 0x000fe20000000000 */
[----:B------:R-:W-:Y:S01]  /*4da0*/  UMOV UR69, 0x8210490 ;  /* 0x0821049000457882 */ /* 0x000fe20000000000 */
[----:B-1----:R-:W-:Y:S01]  /*4db0*/  UMOV UR66, 0x0 ;  /* 0x0000000000427882 */ /* 0x002fe20000000000 */
[----:B------:R-:W-:Y:S01]  /*4dc0*/  UMOV UR67, 0x8210490 ;  /* 0x0821049000437882 */ /* 0x000fe20000000000 */
[----:B------:R-:W-:Y:S01]  /*4dd0*/  UMOV UR16, 0x0 ;  /* 0x0000000000107882 */ /* 0x000fe20000000000 */
[----:B------:R-:W-:Y:S01]  /*4de0*/  UMOV UR17, 0x8210490 ;  /* 0x0821049000117882 */ /* 0x000fe20000000000 */
[----:B------:R2:W-:Y:S01]  /*4df0*/  UTCHMMA tmem[UR60], gdesc[UR4], tmem[UR61], tmem[UR66], idesc[UR67], UPT ;  /* 0x00ff42043c0079ea */ /* 0x0005e2000b80003d */
[----:B------:R2:W-:Y:S01]  /*4e00*/  UTCHMMA tmem[UR58], gdesc[UR18], tmem[UR59], tmem[UR16], idesc[UR17], UPT ;  /* 0x00ff10123a0079ea */ /* 0x0005e2000b80003b */
[----:B------:R2:W-:Y:S01]  /*4e10*/  UTCHMMA tmem[UR32], gdesc[UR14], tmem[UR33], tmem[UR74], idesc[UR75], UPT ;  /* 0x00ff4a0e200079ea */ /* 0x0005e2000b800021 */
[----:B------:R2:W-:Y:S01]  /*4e20*/  UTCHMMA tmem[UR28], gdesc[UR12], tmem[UR29], tmem[UR70], idesc[UR71], UPT ;  /* 0x00ff460c1c0079ea */ /* 0x0005e2000b80001d */
[----:B------:R2:W-:Y:S01]  /*4e30*/  UTCHMMA tmem[UR20], gdesc[UR10], tmem[UR21], tmem[UR68], idesc[UR69], UPT ;  /* 0x00ff440a140079ea */ /* 0x0005e2000b800015 */
[----:B------:R-:W-:Y:S05]  /*4e40*/  BRA.U !UP0, `(.L_x_107) ;  /* 0x0000000108047547 */ /* 0x000fea000b800000 */
[----:B--2---:R-:W-:Y:S05]  /*4e50*/  BPT.TRAP 0x1 ;  /* 0x000000040000795c */ /* 0x004fea0000300000 */
.L_x_107:
[----:B--2---:R-:W-:-:S09]  /*4e60*/  UIADD3 UR16, UPT, UPT, UR22, 0x38888, URZ ;  /* 0x0003888816107890 */ /* 0x004fd2000fffe0ff */
[----:B------:R1:W-:Y:S01]  /*4e70*/  UTCBAR [UR16], URZ ;  /* 0x000000ff100073e9 */ /* 0x0003e200080000ff */
[----:B------:R-:W-:Y:S05]  /*4e80*/  BRA.U !UP4, `(.L_x_108) ;  /* 0x000000010c047547 */ /* 0x000fea000b800000 */
[----:B-1----:R-:W-:Y:S05]  /*4e90*/  BPT.TRAP 0x1 ;  /* 0x000000040000795c */ /* 0x002fea0000300000 */
.L_x_108:
[----:B------:R-:W2:Y:S01]  /*4ea0*/  LDL R0, [R1+0x4] ;  /* 0x0000040001007983 */ /* 0x000ea20000100800 */
[----:B-1----:R-:W-:Y:S01]  /*4eb0*/  UIADD3 UR16, UPT, UPT, UR22, 0x38828, URZ ;  /* 0x0003882816107890 */ /* 0x002fe2000fffe0ff */
[----:B------:R-:W-:Y:S01]  /*4ec0*/  MOV R12, RZ ;  /* 0x000000ff000c7202 */ /* 0x000fe20000000f00 */
[----:B------:R-:W-:Y:S01]  /*4ed0*/  UMOV UR33, URZ ;  /* 0x000000ff00217c82 */ /* 0x000fe20008000000 */
[----:B------:R-:W-:-:S06]  /*4ee0*/  UMOV UR28, URZ ;  /* 0x000000ff001c7c82 */ /* 0x000fcc0008000000 */
[----:B------:R1:W-:Y:S01]  /*4ef0*/  UTCBAR [UR16], URZ ;  /* 0x000000ff100073e9 */ /* 0x0003e200080000ff */
[----:B--2---:R-:W-:-:S13]  /*4f00*/  ISETP.NE.AND P0, PT, R0, 0x1, PT ;  /* 0x000000010000780c */ /* 0x004fda0003f05270 */
[----:B-1----:R-:W-:Y:S05]  /*4f10*/  @!P0 BRA `(.L_x_109) ;  /* 0x0000001c00448947 */ /* 0x002fea0003800000 */
[----:B------:R-:W-:Y:S01]  /*4f20*/  UMOV UR20, UR52 ;  /* 0x0000003400147c82 */ /* 0x000fe20008000000 */
[----:B------:R-:W-:Y:S01]  /*4f30*/  R2UR UR52, R4 ;  /* 0x00000000043472ca */ /* 0x000fe200000e0000 */
[----:B------:R-:W-:Y:S01]  /*4f40*/  UMOV UR16, UR54 ;  /* 0x0000003600107c82 */ /* 0x000fe20008000000 */
[----:B------:R-:W-:Y:S01]  /*4f50*/  R2UR UR35, R5 ;  /* 0x00000000052372ca */ /* 0x000fe200000e0000 */
[----:B------:R-:W-:Y:S01]  /*4f60*/  UMOV UR29, 0x40004040 ;  /* 0x40004040001d7882 */ /* 0x000fe20000000000 */
[----:B------:R-:W-:Y:S01]  /*4f70*/  UMOV UR17, 0x40004040 ;  /* 0x4000404000117882 */ /* 0x000fe20000000000 */
[----:B------:R-:W-:Y:S01]  /*4f80*/  UMOV UR21, 0x40004040 ;  /* 0x4000404000157882 */ /* 0x000fe20000000000 */
[----:B------:R-:W-:Y:S02]  /*4f90*/  HFMA2 R10, -RZ, RZ, 0, 5.9604644775390625e-08 ;  /* 0x00000001ff0a7431 */ /* 0x000fe400000001ff */
[----:B------:R-:W-:Y:S02]  /*4fa0*/  IMAD.U32 R22, RZ, RZ, UR16 ;  /* 0x00000010ff167e24 */ /* 0x000fe4000f8e00ff */
[----:B------:R-:W-:Y:S01]  /*4fb0*/  HFMA2 R7, -RZ, RZ, 0, 5.9604644775390625e-08 ;  /* 0x00000001ff077431 */ /* 0x000fe200000001ff */
[----:B------:R-:W-:Y:S01]  /*4fc0*/  UMOV UR28, UR56 ;  /* 0x00000038001c7c82 */ /* 0x000fe20008000000 */
[----:B------:R-:W-:Y:S01]  /*4fd0*/  MOV R25, UR29 ;  /* 0x0000001d00197c02 */ /* 0x000fe20008000f00 */
[----:B------:R-:W-:Y:S01]  /*4fe0*/  UMOV UR16, UR50 ;  /* 0x0000003200107c82 */ /* 0x000fe20008000000 */
[----:B------:R-:W-:Y:S01]  /*4ff0*/  MOV R23, UR17 ;  /* 0x0000001100177c02 */ /* 0x000fe20008000f00 */
[----:B------:R-:W-:Y:S01]  /*5000*/  IMAD.U32 R20, RZ, RZ, UR20 ;  /* 0x00000014ff147e24 */ /* 0x000fe2000f8e00ff */
[----:B------:R-:W-:Y:S01]  /*5010*/  MOV R21, UR21 ;  /* 0x0000001500157c02 */ /* 0x000fe20008000f00 */
[----:B------:R-:W-:Y:S01]  /*5020*/  IMAD.MOV.U32 R11, RZ, RZ, RZ ;  /* 0x000000ffff0b7224 */ /* 0x000fe200078e00ff */
[----:B------:R-:W-:Y:S01]  /*5030*/  MOV R19, UR17 ;  /* 0x0000001100137c02 */ /* 0x000fe20008000f00 */
[----:B------:R-:W-:Y:S01]  /*5040*/  IMAD.MOV.U32 R9, RZ, RZ, RZ ;  /* 0x000000ffff097224 */ /* 0x000fe200078e00ff */
[----:B------:R-:W-:Y:S01]  /*5050*/  MOV R12, RZ ;  /* 0x000000ff000c7202 */ /* 0x000fe20000000f00 */
[----:B------:R-:W-:Y:S01]  /*5060*/  IMAD.MOV.U32 R8, RZ, RZ, 0x1 ;  /* 0x00000001ff087424 */ /* 0x000fe200078e00ff */
[----:B------:R-:W-:Y:S01]  /*5070*/  UMOV UR76, UR48 ;  /* 0x00000030004c7c82 */ /* 0x000fe20008000000 */
[----:B------:R-:W-:Y:S01]  /*5080*/  IMAD.MOV.U32 R6, RZ, RZ, RZ ;  /* 0x000000ffff067224 */ /* 0x000fe200078e00ff */
[----:B------:R-:W-:Y:S01]  /*5090*/  UMOV UR74, UR44 ;  /* 0x0000002c004a7c82 */ /* 0x000fe20008000000 */
[----:B------:R-:W-:Y:S01]  /*50a0*/  UMOV UR70, UR34 ;  /* 0x0000002200467c82 */ /* 0x000fe20008000000 */
[----:B------:R-:W-:Y:S01]  /*50b0*/  IMAD.U32 R24, RZ, RZ, UR28 ;  /* 0x0000001cff187e24 */ /* 0x000fe2000f8e00ff */
[----:B------:R-:W-:Y:S01]  /*50c0*/  UIADD3 UR54, UPT, UPT, UR52, 0x80, URZ ;  /* 0x0000008034367890 */ /* 0x000fe2000fffe0ff */
[----:B------:R-:W-:Y:S01]  /*50d0*/  IMAD.U32 R18, RZ, RZ, UR16 ;  /* 0x00000010ff127e24 */ /* 0x000fe2000f8e00ff */
[----:B------:R-:W-:-:S02]  /*50e0*/  UIADD3 UR50, UPT, UPT, UR35, 0x80, URZ ;  /* 0x0000008023327890 */ /* 0x000fc4000fffe0ff */
[----:B------:R-:W-:Y:S02]  /*50f0*/  UIADD3 UR48, UPT, UPT, UR35, 0x180, URZ ;  /* 0x0000018023307890 */ /* 0x000fe4000fffe0ff */
[----:B------:R-:W-:Y:S02]  /*5100*/  UIADD3 UR44, UPT, UPT, UR35, 0x200, URZ ;  /* 0x00000200232c7890 */ /* 0x000fe4000fffe0ff */
[----:B------:R-:W-:Y:S01]  /*5110*/  UIADD3 UR34, UPT, UPT, UR35, 0x280, URZ ;  /* 0x0000028023227890 */ /* 0x000fe2000fffe0ff */
[----:B------:R-:W-:Y:S01]  /*5120*/  UMOV UR77, 0x40004040 ;  /* 0x40004040004d7882 */ /* 0x000fe20000000000 */
[----:B------:R-:W-:Y:S01]  /*5130*/  UMOV UR75, 0x40004040 ;  /* 0x40004040004b7882 */ /* 0x000fe20000000000 */
[----:B------:R-:W-:Y:S01]  /*5140*/  UMOV UR73, 0x40004040 ;  /* 0x4000404000497882 */ /* 0x000fe20000000000 */
[----:B------:R-:W-:Y:S01]  /*5150*/  UMOV UR71, 0x40004040 ;  /* 0x4000404000477882 */ /* 0x000fe20000000000 */
[----:B------:R-:W-:Y:S01]  /*5160*/  UMOV UR68, UR8 ;  /* 0x0000000800447c82 */ /* 0x000fe20008000000 */
[----:B------:R-:W-:Y:S01]  /*5170*/  UMOV UR69, 0x40004040 ;  /* 0x4000404000457882 */ /* 0x000fe20000000000 */
[----:B------:R-:W-:Y:S01]  /*5180*/  UMOV UR66, UR6 ;  /* 0x0000000600427c82 */ /* 0x000fe20008000000 */
[----:B------:R-:W-:Y:S01]  /*5190*/  UMOV UR67, 0x40004040 ;  /* 0x4000404000437882 */ /* 0x000fe20000000000 */
[----:B------:R-:W-:Y:S01]  /*51a0*/  UMOV UR64, UR4 ;  /* 0x0000000400407c82 */ /* 0x000fe20008000000 */
[----:B------:R-:W-:Y:S01]  /*51b0*/  UMOV UR65, 0x40004040 ;  /* 0x4000404000417882 */ /* 0x000fe20000000000 */
[----:B------:R-:W-:Y:S01]  /*51c0*/  UMOV UR16, 0x1 ;  /* 0x0000000100107882 */ /* 0x000fe20000000000 */
[----:B------:R-:W-:Y:S01]  /*51d0*/  UMOV UR28, URZ ;  /* 0x000000ff001c7c82 */ /* 0x000fe20008000000 */
[----:B------:R-:W-:Y:S01]  /*51e0*/  UMOV UR62, UR18 ;  /* 0x00000012003e7c82 */ /* 0x000fe20008000000 */
[----:B------:R-:W-:Y:S01]  /*51f0*/  UMOV UR63, 0x40004040 ;  /* 0x40004040003f7882 */ /* 0x000fe20000000000 */
[----:B------:R-:W-:Y:S01]  /*5200*/  UMOV UR60, UR14 ;  /* 0x0000000e003c7c82 */ /* 0x000fe20008000000 */
[----:B------:R-:W-:Y:S01]  /*5210*/  UMOV UR61, 0x40004040 ;  /* 0x40004040003d7882 */ /* 0x000fe20000000000 */
[----:B------:R-:W-:Y:S01]  /*5220*/  UIADD3 UR52, UPT, UPT, UR52, 0x280, URZ ;  /* 0x0000028034347890 */ /* 0x000fe2000fffe0ff */
[----:B------:R-:W-:Y:S01]  /*5230*/  UMOV UR58, UR12 ;  /* 0x0000000c003a7c82 */ /* 0x000fe20008000000 */
[----:B------:R-:W-:Y:S01]  /*5240*/  UMOV UR59, 0x40004040 ;  /* 0x40004040003b7882 */ /* 0x000fe20000000000 */
[----:B------:R-:W-:Y:S01]  /*5250*/  UMOV UR56, UR10 ;  /* 0x0000000a00387c82 */ /* 0x000fe20008000000 */
[----:B------:R-:W-:Y:S01]  /*5260*/  UMOV UR57, 0x40004040 ;  /* 0x4000404000397882 */ /* 0x000fe20000000000 */
[----:B------:R-:W-:Y:S01]  /*5270*/  UMOV UR33, URZ ;  /* 0x000000ff00217c82 */ /* 0x000fe20008000000 */
[----:B------:R-:W-:Y:S01]  /*5280*/  UMOV UR55, 0x40004040 ;  /* 0x4000404000377882 */ /* 0x000fe20000000000 */
[----:B------:R-:W-:Y:S01]  /*5290*/  UMOV UR53, 0x40004040 ;  /* 0x4000404000357882 */ /* 0x000fe20000000000 */
[----:B------:R-:W-:Y:S01]  /*52a0*/  UMOV UR51, 0x40004040 ;  /* 0x4000404000337882 */ /* 0x000fe20000000000 */
[----:B------:R-:W-:Y:S01]  /*52b0*/  UMOV UR49, 0x40004040 ;  /* 0x4000404000317882 */ /* 0x000fe20000000000 */
[----:B------:R-:W-:Y:S01]  /*52c0*/  UMOV UR45, 0x40004040 ;  /* 0x40004040002d7882 */ /* 0x000fe20000000000 */
[----:B------:R-:W-:Y:S01]  /*52d0*/  UMOV UR35, 0x40004040 ;  /* 0x4000404000237882 */ /* 0x000fe20000000000 */
.L_x_133:
[----:B------:R-:W-:Y:S04]  /*52e0*/  BSSY.RECONVERGENT B0, `(.L_x_110) ;  /* 0x0000003000007945 */ /* 0x000fe80003800200 */
[----:B-1----:R-:W-:Y:S05]  /*52f0*/  @!P4 BRA `(.L_x_111) ;  /* 0x000000000004c947 */ /* 0x002fea0003800000 */
[----:B------:R-:W-:Y:S05]  /*5300*/  BPT.TRAP 0x1 ;  /* 0x000000040000795c */ /* 0x000fea0000300000 */
.L_x_111:
[----:B------:R-:W-:Y:S05]  /*5310*/  BSYNC.RECONVERGENT B0 ;  /* 0x0000000000007941 */ /* 0x000fea0003800200 */
.L_x_110:
[----:B------:R-:W-:Y:S01]  /*5320*/  ULEA UR4, UR16, UR22, 0x3 ;  /* 0x0000001610047291 */ /* 0x000fe2000f8e18ff */
[----:B------:R-:W-:Y:S01]  /*5330*/  SHF.L.U32 R2, R6, 0x1f, RZ ;  /* 0x0000001f06027819 */ /* 0x000fe200000006ff */
[----:B------:R-:W-:Y:S07]  /*5340*/  UISETP.NE.AND UP0, UPT, UR46, 0x2, UPT ;  /* 0x000000022e00788c */ /* 0x000fee000bf05270 */
[----:B------:R-:W1:Y:S02]  /*5350*/  SYNCS.PHASECHK.TRANS64.TRYWAIT P0, [UR4+0x38800], R2 ;  /* 0x03880002ff0075a7 */ /* 0x000e640008001104 */
[----:B-1----:R-:W-:Y:S05]  /*5360*/  @!P0 BRA `(.L_x_112) ;  /* 0x000000e000808947 */ /* 0x002fea0003800000 */
.L_x_283:
[----:B------:R-:W-:Y:S05]  /*5370*/  BRA.U !UP0, `(.L_x_113) ;  /* 0x0000000108047547 */ /* 0x000fea000b800000 */
[----:B------:R-:W-:Y:S05]  /*5380*/  BPT.TRAP 0x1 ;  /* 0x000000040000795c */ /* 0x000fea0000300000 */
.L_x_113:
[----:B------:R-:W-:Y:S01]  /*5390*/  SHF.L.U32 R14, R9, 0x1f, RZ ;  /* 0x0000001f090e7819 */ /* 0x000fe200000006ff */
[----:B-1----:R-:W-:Y:S02]  /*53a0*/  HFMA2 R0, -RZ, RZ, 0, 2.288818359375e-05 ;  /* 0x00000180ff007431 */ /* 0x002fe400000001ff */
[----:B------:R-:W-:Y:S01]  /*53b0*/  IMAD.MOV.U32 R2, RZ, RZ, 0x180 ;  /* 0x00000180ff027424 */ /* 0x000fe200078e00ff */
[----:B------:R-:W1:Y:S02]  /*53c0*/  SYNCS.PHASECHK.TRANS64.TRYWAIT P0, [UR22+0x38858], R14 ;  /* 0x0388580eff0075a7 */ /* 0x000e640008001116 */
[----:B-1----:R-:W-:Y:S05]  /*53d0*/  @!P0 BRA `(.L_x_114) ;  /* 0x000000e0007c8947 */ /* 0x002fea0003800000 */
.L_x_285:
[----:B------:R-:W-:Y:S01]  /*53e0*/  R2UR UR6, R2 ;  /* 0x00000000020672ca */ /* 0x000fe200000e0000 */
[----:B------:R-:W-:Y:S01]  /*53f0*/  ULEA UR4, UR16, UR47, 0xb ;  /* 0x0000002f10047291 */ /* 0x000fe2000f8e58ff */
[----:B------:R-:W-:Y:S01]  /*5400*/  MOV.SPILL R17, UR27 ;  /* 0x0000001b00117c02 */ /* 0x000fe20009000f00 */
[----:B------:R-:W-:Y:S01]  /*5410*/  UMOV UR10, 0x0 ;  /* 0x00000000000a7882 */ /* 0x000fe20000000000 */
[----:B------:R-:W-:Y:S01]  /*5420*/  MOV.SPILL R16, UR26 ;  /* 0x0000001a00107c02 */ /* 0x000fe20009000f00 */
[----:B------:R-:W-:Y:S01]  /*5430*/  UMOV UR11, 0x8200490 ;  /* 0x08200490000b7882 */ /* 0x000fe20000000000 */
[----:B------:R-:W-:Y:S01]  /*5440*/  R2UR UR26, R24 ;  /* 0x00000000181a72ca */ /* 0x000fe200000e0000 */
[----:B------:R-:W-:Y:S01]  /*5450*/  UMOV UR5, 0x40004040 ;  /* 0x4000404000057882 */ /* 0x000fe20000000000 */
[----:B------:R-:W-:Y:S01]  /*5460*/  R2UR UR27, R25 ;  /* 0x00000000191b72ca */ /* 0x000fe200000e0000 */
[----:B------:R-:W-:Y:S01]  /*5470*/  UIADD3 UR8, UPT, UPT, UR4, 0x2, URZ ;  /* 0x0000000204087890 */ /* 0x000fe2000fffe0ff */
[----:B------:R-:W-:Y:S01]  /*5480*/  R2UR UR14, R0 ;  /* 0x00000000000e72ca */ /* 0x000fe200000e0000 */
[----:B------:R-:W-:Y:S01]  /*5490*/  UMOV UR7, 0x8200490 ;  /* 0x0820049000077882 */ /* 0x000fe20000000000 */
[----:B------:R-:W-:Y:S01]  /*54a0*/  MOV.SPILL R15, UR25 ;  /* 0x00000019000f7c02 */ /* 0x000fe20009000f00 */
[----:B------:R2:W-:Y:S01]  /*54b0*/  UTCHMMA gdesc[UR42], gdesc[UR4], tmem[UR6], tmem[UR10], idesc[UR11], !UPT ;  /* 0x00ff0a042a0075ea */ /* 0x0005e2000f800006 */
[----:B-1----:R-:W-:Y:S01]  /*54c0*/  MOV.SPILL R14, UR24 ;  /* 0x00000018000e7c02 */ /* 0x002fe20009000f00 */
[----:B------:R-:W-:Y:S01]  /*54d0*/  UIADD3 UR12, UPT, UPT, UR4, 0x4, URZ ;  /* 0x00000004040c7890 */ /* 0x000fe2000fffe0ff */
[----:B------:R-:W-:Y:S01]  /*54e0*/  R2UR UR24, R22 ;  /* 0x00000000161872ca */ /* 0x000fe200000e0000 */
[----:B------:R-:W-:Y:S01]  /*54f0*/  UIADD3 UR32, UPT, UPT, UR16, 0x1, URZ ;  /* 0x0000000110207890 */ /* 0x000fe2000fffe0ff */
[----:B------:R-:W-:Y:S01]  /*5500*/  R2UR UR25, R23 ;  /* 0x00000000171972ca */ /* 0x000fe200000e0000 */
[----:B------:R-:W-:Y:S01]  /*5510*/  UMOV UR9, 0x40004040 ;  /* 0x4000404000097882 */ /* 0x000fe20000000000 */
[----:B------:R-:W-:Y:S01]  /*5520*/  UMOV UR15, 0x8200490 ;  /* 0x08200490000f7882 */ /* 0x000fe20000000000 */
[----:B------:R-:W-:Y:S01]  /*5530*/  IMAD.MOV.U32 R3, RZ, RZ, 0x180 ;  /* 0x00000180ff037424 */ /* 0x000fe200078e00ff */
[----:B------:R-:W-:Y:S01]  /*5540*/  UMOV UR13, 0x40004040 ;  /* 0x40004040000d7882 */ /* 0x000fe20000000000 */
[----:B------:R-:W-:Y:S02]  /*5550*/  IMAD.MOV.U32 R2, RZ, RZ, 0x180 ;  /* 0x00000180ff027424 */ /* 0x000fe400078e00ff */
[----:B------:R-:W-:Y:S01]  /*5560*/  IMAD.MOV.U32 R0, RZ, RZ, 0x180 ;  /* 0x00000180ff007424 */ /* 0x000fe200078e00ff */
[----:B------:R-:W-:Y:S02]  /*5570*/  R2UR UR18, R3 ;  /* 0x00000000031272ca */ /* 0x000fe400000e0000 */
[----:B------:R-:W-:Y:S02]  /*5580*/  R2UR UR19, R2 ;  /* 0x00000000021372ca */ /* 0x000fe400000e0000 */
[C---:B------:R-:W-:Y:S02]  /*5590*/  R2UR UR21, R0.reuse ;  /* 0x00000000001572ca */ /* 0x040fe400000e0000 */
[C---:B------:R-:W-:Y:S02]  /*55a0*/  R2UR UR23, R0.reuse ;  /* 0x00000000001772ca */ /* 0x040fe400000e0000 */
[C---:B------:R-:W-:Y:S02]  /*55b0*/  R2UR UR20, R0.reuse ;  /* 0x00000000001472ca */ /* 0x040fe400000e0000 */
[----:B------:R-:W-:Y:S01]  /*55c0*/  R2UR UR17, R0 ;  /* 0x00000000001172ca */ /* 0x000fe200000e0000 */
[----:B--2---:R-:W-:Y:S01]  /*55d0*/  UIADD3 UR10, UPT, UPT, UR4, 0x6, URZ ;  /* 0x00000006040a7890 */ /* 0x004fe2000fffe0ff */
[----:B------:R-:W-:Y:S01]  /*55e0*/  UMOV UR6, 0x0 ;  /* 0x0000000000067882 */ /* 0x000fe20000000000 */
[----:B------:R-:W-:Y:S01]  /*55f0*/  UMOV UR11, 0x40004040 ;  /* 0x40004040000b7882 */ /* 0x000fe20000000000 */
[----:B------:R1:W-:Y:S02]  /*5600*/  UTCHMMA gdesc[UR26], gdesc[UR8], tmem[UR14], tmem[UR6], idesc[UR7], UPT ;  /* 0x00ff06081a0075ea */ /* 0x0003e4000b80000e */
[----:B-1----:R-:W-:Y:S01]  /*5610*/  UIADD3 UR6, UPT, UPT, UR4, 0x400, URZ ;  /* 0x0000040004067890 */ /* 0x002fe2000fffe0ff */
[----:B------:R-:W-:Y:S01]  /*5620*/  R2UR UR8, R20 ;  /* 0x00000000140872ca */ /* 0x000fe200000e0000 */
[----:B------:R-:W-:Y:S01]  /*5630*/  UMOV UR14, 0x0 ;  /* 0x00000000000e7882 */ /* 0x000fe20000000000 */
[----:B------:R-:W-:Y:S01]  /*5640*/  R2UR UR9, R21 ;  /* 0x00000000150972ca */ /* 0x000fe200000e0000 */
[----:B------:R1:W-:Y:S01]  /*5650*/  UTCHMMA gdesc[UR24], gdesc[UR12], tmem[UR18], tmem[UR14], idesc[UR15], UPT ;  /* 0x00ff0e0c180075ea */ /* 0x0003e2000b800012 */
[----:B------:R-:W-:Y:S01]  /*5660*/  UMOV UR7, 0x40004040 ;  /* 0x4000404000077882 */ /* 0x000fe20000000000 */
[----:B------:R-:W-:Y:S02]  /*5670*/  R2UR.FILL UR27, R17 ;  /* 0x00000000111b72ca */ /* 0x000fe400004e0000 */
[----:B------:R-:W-:Y:S01]  /*5680*/  R2UR.FILL UR26, R16 ;  /* 0x00000000101a72ca */ /* 0x000fe200004e0000 */
[----:B-1----:R-:W-:Y:S01]  /*5690*/  UIADD3 UR14, UPT, UPT, UR4, 0x402, URZ ;  /* 0x00000402040e7890 */ /* 0x002fe2000fffe0ff */
[----:B------:R-:W-:Y:S01]  /*56a0*/  R2UR.FILL UR25, R15 ;  /* 0x000000000f1972ca */ /* 0x000fe200004e0000 */
[----:B------:R-:W-:Y:S01]  /*56b0*/  UMOV UR12, 0x0 ;  /* 0x00000000000c7882 */ /* 0x000fe20000000000 */
[----:B------:R-:W-:Y:S01]  /*56c0*/  UMOV UR13, 0x8200490 ;  /* 0x08200490000d7882 */ /* 0x000fe20000000000 */
[----:B------:R-:W-:Y:S03]  /*56d0*/  UMOV UR18, 0x0 ;  /* 0x0000000000127882 */ /* 0x000fe60000000000 */
[----:B------:R1:W-:Y:S01]  /*56e0*/  UTCHMMA gdesc[UR8], gdesc[UR10], tmem[UR19], tmem[UR12], idesc[UR13], UPT ;  /* 0x00ff0c0a080075ea */ /* 0x0003e2000b800013 */
[----:B------:R-:W-:Y:S01]  /*56f0*/  UMOV UR15, 0x40004040 ;  /* 0x40004040000f7882 */ /* 0x000fe20000000000 */
[----:B------:R-:W-:Y:S02]  /*5700*/  R2UR.FILL UR24, R14 ;  /* 0x000000000e1872ca */ /* 0x000fe400004e0000 */
[----:B-1----:R-:W-:Y:S01]  /*5710*/  R2UR UR12, R18 ;  /* 0x00000000120c72ca */ /* 0x002fe200000e0000 */
[----:B------:R-:W-:Y:S01]  /*5720*/  UMOV UR8, 0x0 ;  /* 0x0000000000087882 */ /* 0x000fe20000000000 */
[----:B------:R-:W-:Y:S01]  /*5730*/  R2UR UR13, R19 ;  /* 0x00000000130d72ca */ /* 0x000fe200000e0000 */
[----:B------:R-:W-:Y:S01]  /*5740*/  UMOV UR9, 0x8200490 ;  /* 0x0820049000097882 */ /* 0x000fe20000000000 */
[----:B------:R-:W-:Y:S01]  /*5750*/  UMOV UR19, 0x8200490 ;  /* 0x0820049000137882 */ /* 0x000fe20000000000 */
[----:B------:R-:W-:Y:S01]  /*5760*/  UMOV UR10, 0x0 ;  /* 0x00000000000a7882 */ /* 0x000fe20000000000 */
[----:B------:R-:W-:Y:S09]  /*5770*/  UMOV UR11, 0x8200490 ;  /* 0x08200490000b7882 */ /* 0x000ff20000000000 */
[----:B------:R1:W-:Y:S01]  /*5780*/  UTCHMMA gdesc[UR12], gdesc[UR6], tmem[UR21], tmem[UR8], idesc[UR9], UPT ;  /* 0x00ff08060c0075ea */ /* 0x0003e2000b800015 */
[----:B------:R2:W-:Y:S01]  /*5790*/  UTCHMMA gdesc[UR76], gdesc[UR14], tmem[UR23], tmem[UR18], idesc[UR19], UPT ;  /* 0x00ff120e4c0075ea */ /* 0x0005e2000b800017 */
[----:B-1----:R-:W-:Y:S02]  /*57a0*/  UIADD3 UR8, UPT, UPT, UR4, 0x404, URZ ;  /* 0x0000040404087890 */ /* 0x002fe4000fffe0ff */
[----:B------:R-:W-:Y:S01]  /*57b0*/  UIADD3 UR4, UPT, UPT, UR4, 0x406, URZ ;  /* 0x0000040604047890 */ /* 0x000fe2000fffe0ff */
[----:B------:R-:W-:Y:S01]  /*57c0*/  UMOV UR12, 0x0 ;  /* 0x00000000000c7882 */ /* 0x000fe20000000000 */
[----:B------:R-:W-:Y:S01]  /*57d0*/  UMOV UR13, 0x8200490 ;  /* 0x08200490000d7882 */ /* 0x000fe20000000000 */
[----:B------:R-:W-:Y:S04]  /*57e0*/  UMOV UR9, 0x40004040 ;  /* 0x4000404000097882 */ /* 0x000fe80000000000 */
[----:B------:R2:W-:Y:S02]  /*57f0*/  UTCHMMA gdesc[UR74], gdesc[UR8], tmem[UR20], tmem[UR12], idesc[UR13], UPT ;  /* 0x00ff0c084a0075ea */ /* 0x0005e4000b800014 */
[----:B------:R2:W-:Y:S01]  /*5800*/  UTCHMMA gdesc[UR72], gdesc[UR4], tmem[UR17], tmem[UR10], idesc[UR11], UPT ;  /* 0x00ff0a04480075ea */ /* 0x0005e2000b800011 */
[----:B------:R-:W-:Y:S05]  /*5810*/  BRA.U !UP0, `(.L_x_115) ;  /* 0x0000000108047547 */ /* 0x000fea000b800000 */
[----:B--2---:R-:W-:Y:S05]  /*5820*/  BPT.TRAP 0x1 ;  /* 0x000000040000795c */ /* 0x004fea0000300000 */
.L_x_115:
[----:B--2---:R-:W-:Y:S09]  /*5830*/  UIADD3 UR4, UPT, UPT, UR22, 0x38850, URZ ;  /* 0x0003885016047890 */ /* 0x004ff2000fffe0ff */
[----:B------:R1:W-:Y:S01]  /*5840*/  UTCBAR [UR4], URZ ;  /* 0x000000ff040073e9 */ /* 0x0003e200080000ff */
[----:B------:R-:W-:Y:S05]  /*5850*/  BRA.U !UP0, `(.L_x_116) ;  /* 0x0000000108047547 */ /* 0x000fea000b800000 */
[----:B-1----:R-:W-:Y:S05]  /*5860*/  BPT.TRAP 0x1 ;  /* 0x000000040000795c */ /* 0x002fea0000300000 */
.L_x_116:
[----:B------:R-:W-:Y:S04]  /*5870*/  SHF.L.U32 R2, R12, 0x1f, RZ ;  /* 0x0000001f0c027819 */ /* 0x000fe800000006ff */
[----:B------:R-:W2:Y:S02]  /*5880*/  SYNCS.PHASECHK.TRANS64.TRYWAIT P0, [UR22+0x38890], R2 ;  /* 0x03889002ff0075a7 */ /* 0x000ea40008001116 */
[----:B--2---:R-:W-:Y:S05]  /*5890*/  @!P0 BRA `(.L_x_117) ;  /* 0x000000dc00648947 */ /* 0x004fea0003800000 */
.L_x_287:
[----:B------:R-:W-:Y:S05]  /*58a0*/  BRA.U !UP0, `(.L_x_118) ;  /* 0x0000000108047547 */ /* 0x000fea000b800000 */
[----:B-1----:R-:W-:Y:S05]  /*58b0*/  BPT.TRAP 0x1 ;  /* 0x000000040000795c */ /* 0x002fea0000300000 */
.L_x_118:
[----:B--2---:R-:W-:Y:S04]  /*58c0*/  SHF.L.U32 R2, R11, 0x1f, RZ ;  /* 0x0000001f0b027819 */ /* 0x004fe800000006ff */
[----:B------:R-:W2:Y:S02]  /*58d0*/  SYNCS.PHASECHK.TRANS64.TRYWAIT P0, [UR22+0x38868], R2 ;  /* 0x03886802ff0075a7 */ /* 0x000ea40008001116 */
[----:B--2---:R-:W-:Y:S05]  /*58e0*/  @!P0 BRA `(.L_x_119) ;  /* 0x000000dc00688947 */ /* 0x004fea0003800000 */
.L_x_289:
[----:B------:R-:W-:Y:S01]  /*58f0*/  ELECT P0, URZ, PT ;  /* 0x0000000000ff782f */ /* 0x000fe20003800000 */
[----:B--2---:R-:W-:Y:S01]  /*5900*/  IMAD.MOV.U32 R0, RZ, RZ, 0x100 ;  /* 0x00000100ff007424 */ /* 0x004fe200078e00ff */
[----:B------:R-:W-:Y:S01]  /*5910*/  UMOV UR12, 0x0 ;  /* 0x00000000000c7882 */ /* 0x000fe20000000000 */
[----:B------:R-:W-:Y:S01]  /*5920*/  UMOV UR13, 0x8218490 ;  /* 0x08218490000d7882 */ /* 0x000fe20000000000 */
[----:B------:R-:W-:Y:S01]  /*5930*/  UMOV UR11, 0x40004040 ;  /* 0x40004040000b7882 */ /* 0x000fe20000000000 */
[----:B------:R-:W-:Y:S02]  /*5940*/  ELECT P2, URZ, PT ;  /* 0x0000000000ff782f */ /* 0x000fe40003840000 */
[C---:B------:R-:W-:Y:S02]  /*5950*/  R2UR UR7, R0.reuse ;  /* 0x00000000000772ca */ /* 0x040fe400000e0000 */
[----:B------:R-:W-:Y:S02]  /*5960*/  ELECT P3, URZ, PT ;  /* 0x0000000000ff782f */ /* 0x000fe40003860000 */
[C---:B------:R-:W-:Y:S02]  /*5970*/  R2UR UR21, R0.reuse ;  /* 0x00000000001572ca */ /* 0x040fe400000e0000 */
[----:B------:R-:W-:Y:S02]  /*5980*/  ELECT P1, URZ, PT ;  /* 0x0000000000ff782f */ /* 0x000fe40003820000 */
[C---:B------:R-:W-:Y:S02]  /*5990*/  R2UR UR20, R0.reuse ;  /* 0x00000000001472ca */ /* 0x040fe400000e0000 */
[----:B------:R-:W-:Y:S01]  /*59a0*/  R2UR UR18, R0 ;  /* 0x00000000001272ca */ /* 0x000fe200000e0000 */
[----:B------:R-:W-:Y:S01]  /*59b0*/  @P0 IMAD.MOV.U32 R15, RZ, RZ, 0x40004040 ;  /* 0x40004040ff0f0424 */ /* 0x000fe200078e00ff */
[C---:B------:R-:W-:Y:S01]  /*59c0*/  @P0 R2UR UR5, R4.reuse ;  /* 0x00000000040502ca */ /* 0x040fe200000e0000 */
[----:B------:R-:W-:Y:S01]  /*59d0*/  @P0 IMAD.MOV.U32 R3, RZ, RZ, 0x40004040 ;  /* 0x40004040ff030424 */ /* 0x000fe200078e00ff */
[----:B-1----:R-:W-:Y:S02]  /*59e0*/  @P0 R2UR UR4, R5 ;  /* 0x00000000050402ca */ /* 0x002fe400000e0000 */
[----:B------:R-:W-:Y:S09]  /*59f0*/  @P0 R2UR UR9, R15 ;  /* 0x000000000f0902ca */ /* 0x000ff200000e0000 */
[----:B------:R-:W-:Y:S01]  /*5a00*/  IMAD.U32 R14, RZ, RZ, UR5 ;  /* 0x00000005ff0e7e24 */ /* 0x000fe2000f8e00ff */
[----:B------:R-:W-:Y:S01]  /*5a10*/  @P0 R2UR UR5, R3 ;  /* 0x00000000030502ca */ /* 0x000fe200000e0000 */
[----:B------:R-:W-:Y:S02]  /*5a20*/  IMAD.U32 R2, RZ, RZ, UR4 ;  /* 0x00000004ff027e24 */ /* 0x000fe4000f8e00ff */
[----:B------:R-:W-:Y:S01]  /*5a30*/  @P2 VIADD R3, R4, 0x100 ;  /* 0x0000010004032836 */ /* 0x000fe20000000000 */
[----:B------:R-:W-:Y:S01]  /*5a40*/  @P0 R2UR UR8, R14 ;  /* 0x000000000e0802ca */ /* 0x000fe200000e0000 */
[----:B------:R-:W-:Y:S01]  /*5a50*/  IMAD.MOV.U32 R14, RZ, RZ, 0x100 ;  /* 0x00000100ff0e7424 */ /* 0x000fe200078e00ff */
[----:B------:R-:W-:Y:S02]  /*5a60*/  @P0 R2UR UR4, R2 ;  /* 0x00000000020402ca */ /* 0x000fe400000e0000 */
[----:B------:R-:W-:Y:S01]  /*5a70*/  ELECT P0, URZ, PT ;  /* 0x0000000000ff782f */ /* 0x000fe20003800000 */
[----:B------:R-:W-:Y:S01]  /*5a80*/  IMAD.MOV.U32 R2, RZ, RZ, 0x100 ;  /* 0x00000100ff027424 */ /* 0x000fe200078e00ff */
[----:B------:R-:W-:Y:S02]  /*5a90*/  @P2 R2UR UR10, R3 ;  /* 0x00000000030a22ca */ /* 0x000fe400000e0000 */
[----:B------:R-:W-:Y:S01]  /*5aa0*/  R2UR UR14, R14 ;  /* 0x000000000e0e72ca */ /* 0x000fe200000e0000 */
[C---:B------:R-:W-:Y:S01]  /*5ab0*/  @P2 VIADD R14, R5.reuse, 0x100 ;  /* 0x00000100050e2836 */ /* 0x040fe20000000000 */
[C---:B------:R-:W-:Y:S02]  /*5ac0*/  R2UR UR16, R2.reuse ;  /* 0x00000000021072ca */ /* 0x040fe400000e0000 */
[----:B------:R-:W-:Y:S01]  /*5ad0*/  R2UR UR19, R2 ;  /* 0x00000000021372ca */ /* 0x000fe200000e0000 */
[----:B------:R-:W-:Y:S01]  /*5ae0*/  @P1 VIADD R2, R5, 0x300 ;  /* 0x0000030005021836 */ /* 0x000fe20000000000 */
[----:B------:R-:W-:Y:S01]  /*5af0*/  @P2 R2UR UR6, R14 ;  /* 0x000000000e0622ca */ /* 0x000fe200000e0000 */
[C---:B------:R-:W-:Y:S01]  /*5b00*/  @P3 VIADD R14, R4.reuse, 0x200 ;  /* 0x00000200040e3836 */ /* 0x040fe20000000000 */
[----:B------:R1:W-:Y:S01]  /*5b10*/  UTCHMMA gdesc[UR8], gdesc[UR4], tmem[UR7], tmem[UR12], idesc[UR13], !UPT ;  /* 0x00ff0c04080075ea */ /* 0x0003e2000f800007 */
[----:B------:R-:W-:Y:S01]  /*5b20*/  @P0 VIADD R3, R4, 0x180 ;  /* 0x0000018004030836 */ /* 0x000fe20000000000 */
[----:B------:R-:W-:Y:S01]  /*5b30*/  @P1 R2UR UR15, R2 ;  /* 0x00000000020f12ca */ /* 0x000fe200000e0000 */
[----:B-1----:R-:W-:Y:S01]  /*5b40*/  UMOV UR4, 0x0 ;  /* 0x0000000000047882 */ /* 0x002fe20000000000 */
[----:B------:R-:W-:Y:S01]  /*5b50*/  UMOV UR5, 0x8218490 ;  /* 0x0821849000057882 */ /* 0x000fe20000000000 */
[----:B------:R-:W-:Y:S01]  /*5b60*/  UMOV UR8, 0x0 ;  /* 0x0000000000087882 */ /* 0x000fe20000000000 */
[----:B------:R1:W-:Y:S01]  /*5b70*/  UTCHMMA gdesc[UR54], gdesc[UR50], tmem[UR14], tmem[UR4], idesc[UR5], UPT ;  /* 0x00ff0432360075ea */ /* 0x0003e2000b80000e */
[----:B------:R-:W-:Y:S01]  /*5b80*/  UMOV UR9, 0x8218490 ;  /* 0x0821849000097882 */ /* 0x000fe20000000000 */
[----:B------:R-:W-:Y:S01]  /*5b90*/  UMOV UR7, 0x40004040 ;  /* 0x4000404000077882 */ /* 0x000fe20000000000 */
[----:B------:R-:W-:Y:S02]  /*5ba0*/  @P0 R2UR UR13, R3 ;  /* 0x00000000030d02ca */ /* 0x000fe400000e0000 */
[----:B------:R-:W-:Y:S01]  /*5bb0*/  ELECT P0, URZ, PT ;  /* 0x0000000000ff782f */ /* 0x000fe20003800000 */
[----:B------:R2:W-:Y:S01]  /*5bc0*/  UTCHMMA gdesc[UR10], gdesc[UR6], tmem[UR16], tmem[UR8], idesc[UR9], UPT ;  /* 0x00ff08060a0075ea */ /* 0x0005e2000b800010 */
[C---:B------:R-:W-:Y:S05]  /*5bd0*/  @P1 VIADD R3, R4.reuse, 0x300 ;  /* 0x0000030004031836 */ /* 0x040fea0000000000 */
[----:B------:R-:W-:Y:S06]  /*5be0*/  @P1 R2UR UR12, R3 ;  /* 0x00000000030c12ca */ /* 0x000fec00000e0000 */
[----:B------:R-:W-:Y:S02]  /*5bf0*/  @P0 VIADD R0, R5, 0x380 ;  /* 0x0000038005000836 */ /* 0x000fe40000000000 */
[----:B------:R-:W-:Y:S01]  /*5c00*/  @P0 VIADD R2, R4, 0x380 ;  /* 0x0000038004020836 */ /* 0x000fe20000000000 */
[----:B-1----:R-:W-:Y:S01]  /*5c10*/  UMOV UR4, UR13 ;  /* 0x0000000d00047c82 */ /* 0x002fe20008000000 */
[----:B------:R-:W-:Y:S01]  /*5c20*/  UMOV UR5, 0x40004040 ;  /* 0x4000404000057882 */ /* 0x000fe20000000000 */
[----:B------:R-:W-:Y:S02]  /*5c30*/  UMOV UR13, 0x40004040 ;  /* 0x40004040000d7882 */ /* 0x000fe40000000000 */
[----:B------:R-:W-:Y:S02]  /*5c40*/  @P0 R2UR UR14, R2 ;  /* 0x00000000020e02ca */ /* 0x000fe400000e0000 */
[----:B--2---:R-:W-:Y:S01]  /*5c50*/  @P3 R2UR UR8, R14 ;  /* 0x000000000e0832ca */ /* 0x004fe200000e0000 */
[----:B------:R-:W-:Y:S01]  /*5c60*/  UMOV UR6, 0x0 ;  /* 0x0000000000067882 */ /* 0x000fe20000000000 */
[----:B------:R-:W-:Y:S01]  /*5c70*/  UMOV UR7, 0x8218490 ;  /* 0x0821849000077882 */ /* 0x000fe20000000000 */
[----:B------:R-:W-:Y:S01]  /*5c80*/  UMOV UR10, 0x0 ;  /* 0x00000000000a7882 */ /* 0x000fe20000000000 */
[----:B------:R1:W-:Y:S01]  /*5c90*/  UTCHMMA gdesc[UR4], gdesc[UR48], tmem[UR21], tmem[UR6], idesc[UR7], UPT ;  /* 0x00ff0630040075ea */ /* 0x0003e2000b800015 */
[----:B------:R-:W-:Y:S01]  /*5ca0*/  UMOV UR11, 0x8218490 ;  /* 0x08218490000b7882 */ /* 0x000fe20000000000 */
[----:B------:R-:W-:Y:S01]  /*5cb0*/  UMOV UR9, 0x40004040 ;  /* 0x4000404000097882 */ /* 0x000fe20000000000 */
[----:B------:R-:W-:Y:S01]  /*5cc0*/  @P0 R2UR UR16, R0 ;  /* 0x00000000001002ca */ /* 0x000fe200000e0000 */
[----:B------:R-:W-:Y:S05]  /*5cd0*/  IMAD.MOV.U32 R0, RZ, RZ, 0x100 ;  /* 0x00000100ff007424 */ /* 0x000fea00078e00ff */
[----:B------:R2:W-:Y:S01]  /*5ce0*/  UTCHMMA gdesc[UR8], gdesc[UR44], tmem[UR19], tmem[UR10], idesc[UR11], UPT ;  /* 0x00ff0a2c080075ea */ /* 0x0005e2000b800013 */
[----:B------:R3:W-:Y:S01]  /*5cf0*/  UTCHMMA gdesc[UR52], gdesc[UR34], tmem[UR20], tmem[UR6], idesc[UR7], UPT ;  /* 0x00ff0622340075ea */ /* 0x0007e2000b800014 */
[----:B------:R-:W-:Y:S01]  /*5d00*/  R2UR UR17, R0 ;  /* 0x00000000001172ca */ /* 0x000fe200000e0000 */
[----:B-1----:R-:W-:Y:S01]  /*5d10*/  UMOV UR4, 0x0 ;  /* 0x0000000000047882 */ /* 0x002fe20000000000 */
[----:B------:R-:W-:Y:S01]  /*5d20*/  UMOV UR5, 0x8218490 ;  /* 0x0821849000057882 */ /* 0x000fe20000000000 */
[----:B--2---:R-:W-:Y:S01]  /*5d30*/  UMOV UR8, 0x0 ;  /* 0x0000000000087882 */ /* 0x004fe20000000000 */
[----:B---3--:R-:W-:Y:S01]  /*5d40*/  UMOV UR6, UR15 ;  /* 0x0000000f00067c82 */ /* 0x008fe20008000000 */
[----:B------:R-:W-:Y:S01]  /*5d50*/  UMOV UR7, 0x40004040 ;  /* 0x4000404000077882 */ /* 0x000fe20000000000 */
[----:B------:R-:W-:Y:S01]  /*5d60*/  UMOV UR9, 0x8218490 ;  /* 0x0821849000097882 */ /* 0x000fe20000000000 */
[----:B------:R1:W-:Y:S01]  /*5d70*/  UTCHMMA gdesc[UR12], gdesc[UR6], tmem[UR18], tmem[UR4], idesc[UR5], UPT ;  /* 0x00ff04060c0075ea */ /* 0x0003e2000b800012 */
[----:B------:R-:W-:Y:S01]  /*5d80*/  UMOV UR10, UR14 ;  /* 0x0000000e000a7c82 */ /* 0x000fe20008000000 */
[----:B------:R-:W-:Y:S01]  /*5d90*/  UMOV UR11, 0x40004040 ;  /* 0x40004040000b7882 */ /* 0x000fe20000000000 */
[----:B-1----:R-:W-:Y:S01]  /*5da0*/  UMOV UR4, UR16 ;  /* 0x0000001000047c82 */ /* 0x002fe20008000000 */
[----:B------:R-:W-:Y:S02]  /*5db0*/  UMOV UR5, 0x40004040 ;  /* 0x4000404000057882 */ /* 0x000fe40000000000 */
[----:B------:R1:W-:Y:S01]  /*5dc0*/  UTCHMMA gdesc[UR10], gdesc[UR4], tmem[UR17], tmem[UR8], idesc[UR9], UPT ;  /* 0x00ff08040a0075ea */ /* 0x0003e2000b800011 */
[----:B------:R-:W-:Y:S05]  /*5dd0*/  BRA.U !UP0, `(.L_x_120) ;  /* 0x0000000108047547 */ /* 0x000fea000b800000 */
[----:B-1----:R-:W-:Y:S05]  /*5de0*/  BPT.TRAP 0x1 ;  /* 0x000000040000795c */ /* 0x002fea0000300000 */
.L_x_120:
[----:B------:R-:W-:Y:S01]  /*5df0*/  UISETP.NE.U32.AND UP1, UPT, UR28, URZ, UPT ;  /* 0x000000ff1c00728c */ /* 0x000fe2000bf25070 */
[----:B------:R-:W-:Y:S01]  /*5e00*/  R2UR UR6, R13 ;  /* 0x000000000d0672ca */ /* 0x000fe200000e0000 */
[----:B-1----:R-:W-:Y:S01]  /*5e10*/  UIADD3 UR4, UPT, UPT, UR22, 0x38870, URZ ;  /* 0x0003887016047890 */ /* 0x002fe2000fffe0ff */
[----:B------:R-:W-:Y:S01]  /*5e20*/  IMAD.MOV.U32 R0, RZ, RZ, RZ ;  /* 0x000000ffff007224 */ /* 0x000fe200078e00ff */
[----:B------:R-:W-:Y:S01]  /*5e30*/  UIADD3 UR8, UPT, UPT, UR24, 0x2, URZ ;  /* 0x0000000218087890 */ /* 0x000fe2000fffe0ff */
[----:B------:R-:W-:Y:S01]  /*5e40*/  IMAD.MOV.U32 R2, RZ, RZ, RZ ;  /* 0x000000ffff027224 */ /* 0x000fe200078e00ff */
[----:B------:R-:W-:Y:S01]  /*5e50*/  UIADD3 UR14, UPT, UPT, UR24, 0x4, URZ ;  /* 0x00000004180e7890 */ /* 0x000fe2000fffe0ff */
[----:B------:R-:W-:Y:S01]  /*5e60*/  BSSY.RECONVERGENT B0, `(.L_x_121) ;  /* 0x0000037000007945 */ /* 0x000fe20003800200 */
[----:B------:R-:W-:Y:S01]  /*5e70*/  R2UR UR5, R0 ;  /* 0x00000000000572ca */ /* 0x000fe200000e0000 */
[----:B------:R-:W-:Y:S01]  /*5e80*/  UMOV UR20, 0x0 ;  /* 0x0000000000147882 */ /* 0x000fe20000000000 */
[----:B------:R-:W-:Y:S01]  /*5e90*/  R2UR UR18, R2 ;  /* 0x00000000021272ca */ /* 0x000fe200000e0000 */
[----:B------:R1:W-:Y:S01]  /*5ea0*/  UTCBAR [UR4], URZ ;  /* 0x000000ff040073e9 */ /* 0x0003e200080000ff */
[C---:B------:R-:W-:Y:S01]  /*5eb0*/  R2UR UR23, R0.reuse ;  /* 0x00000000001772ca */ /* 0x040fe200000e0000 */
[----:B------:R-:W-:Y:S01]  /*5ec0*/  UMOV UR21, 0x8210490 ;  /* 0x0821049000157882 */ /* 0x000fe20000000000 */
[----:B------:R-:W-:Y:S01]  /*5ed0*/  ULEA UR16, UR33, UR6, 0xb ;  /* 0x0000000621107291 */ /* 0x000fe2000f8e58ff */
[----:B------:R-:W-:Y:S01]  /*5ee0*/  R2UR UR19, R0 ;  /* 0x00000000001372ca */ /* 0x000fe200000e0000 */
[----:B------:R-:W-:Y:S01]  /*5ef0*/  UMOV UR17, 0x40004040 ;  /* 0x4000404000117882 */ /* 0x000fe20000000000 */
[----:B------:R-:W-:Y:S01]  /*5f00*/  UMOV UR12, 0x0 ;  /* 0x00000000000c7882 */ /* 0x000fe20000000000 */
[----:B------:R-:W-:Y:S01]  /*5f10*/  UIADD3 UR10, UPT, UPT, UR16, 0x80, URZ ;  /* 0x00000080100a7890 */ /* 0x000fe2000fffe0ff */
[----:B------:R-:W-:Y:S01]  /*5f20*/  LOP3.LUT R10, R10, 0x1, RZ, 0x3c, !PT ;  /* 0x000000010a0a7812 */ /* 0x000fe200078e3cff */
[----:B------:R-:W-:Y:S01]  /*5f30*/  UIADD3 UR6, UPT, UPT, UR16, 0x100, URZ ;  /* 0x0000010010067890 */ /* 0x000fe2000fffe0ff */
[----:B------:R-:W-:Y:S02]  /*5f40*/  UMOV UR13, 0x8210490 ;  /* 0x08210490000d7882 */ /* 0x000fe40000000000 */
[----:B------:R2:W-:Y:S01]  /*5f50*/  UTCHMMA gdesc[UR24], gdesc[UR16], tmem[UR5], tmem[UR20], idesc[UR21], UP1 ;  /* 0x00ff1410180075ea */ /* 0x0005e20008800005 */
[----:B------:R-:W-:Y:S01]  /*5f60*/  UMOV UR9, 0x40004040 ;  /* 0x4000404000097882 */ /* 0x000fe20000000000 */
[----:B------:R-:W-:Y:S01]  /*5f70*/  UMOV UR11, 0x40004040 ;  /* 0x40004040000b7882 */ /* 0x000fe20000000000 */
[----:B------:R-:W-:Y:S01]  /*5f80*/  UMOV UR28, 0x0 ;  /* 0x00000000001c7882 */ /* 0x000fe20000000000 */
[----:B------:R3:W-:Y:S01]  /*5f90*/  UTCHMMA gdesc[UR8], gdesc[UR10], tmem[UR18], tmem[UR12], idesc[UR13], UPT ;  /* 0x00ff0c0a080075ea */ /* 0x0007e2000b800012 */
[----:B------:R-:W-:Y:S01]  /*5fa0*/  UMOV UR29, 0x8210490 ;  /* 0x08210490001d7882 */ /* 0x000fe20000000000 */
[----:B------:R-:W-:Y:S01]  /*5fb0*/  UMOV UR15, 0x40004040 ;  /* 0x40004040000f7882 */ /* 0x000fe20000000000 */
[----:B------:R-:W-:Y:S02]  /*5fc0*/  UMOV UR7, 0x40004040 ;  /* 0x4000404000077882 */ /* 0x000fe40000000000 */
[----:B------:R4:W-:Y:S01]  /*5fd0*/  UTCHMMA gdesc[UR14], gdesc[UR6], tmem[UR23], tmem[UR28], idesc[UR29], UPT ;  /* 0x00ff1c060e0075ea */ /* 0x0009e2000b800017 */
[----:B-1----:R-:W-:Y:S02]  /*5fe0*/  UIADD3 UR4, UPT, UPT, UR16, 0x180, URZ ;  /* 0x0000018010047890 */ /* 0x002fe4000fffe0ff */
[----:B--2---:R-:W-:Y:S01]  /*5ff0*/  UIADD3 UR20, UPT, UPT, UR24, 0x400, URZ ;  /* 0x0000040018147890 */ /* 0x004fe2000fffe0ff */
[----:B------:R-:W-:Y:S01]  /*6000*/  R2UR UR17, R2 ;  /* 0x00000000021172ca */ /* 0x000fe200000e0000 */
[----:B------:R-:W-:Y:S01]  /*6010*/  UMOV UR5, 0x40004040 ;  /* 0x4000404000057882 */ /* 0x000fe20000000000 */
[----:B------:R-:W-:Y:S01]  /*6020*/  UMOV UR21, 0x40004040 ;  /* 0x4000404000157882 */ /* 0x000fe20000000000 */
[----:B---3--:R-:W-:Y:S02]  /*6030*/  UIADD3 UR12, UPT, UPT, UR24, 0x6, URZ ;  /* 0x00000006180c7890 */ /* 0x008fe4000fffe0ff */
[----:B------:R-:W-:Y:S02]  /*6040*/  UIADD3 UR10, UPT, UPT, UR16, 0x280, URZ ;  /* 0x00000280100a7890 */ /* 0x000fe4000fffe0ff */
[----:B------:R-:W-:Y:S01]  /*6050*/  UIADD3 UR18, UPT, UPT, UR24, 0x404, URZ ;  /* 0x0000040418127890 */ /* 0x000fe2000fffe0ff */
[C---:B----4-:R-:W-:Y:S01]  /*6060*/  R2UR UR28, R0.reuse ;  /* 0x00000000001c72ca */ /* 0x050fe200000e0000 */
[----:B------:R-:W-:Y:S01]  /*6070*/  UIADD3 UR14, UPT, UPT, UR16, 0x200, URZ ;  /* 0x00000200100e7890 */ /* 0x000fe2000fffe0ff */
[----:B------:R-:W-:Y:S01]  /*6080*/  R2UR UR29, R0 ;  /* 0x00000000001d72ca */ /* 0x000fe200000e0000 */
[----:B------:R-:W-:Y:S01]  /*6090*/  UIADD3 UR6, UPT, UPT, UR24, 0x402, URZ ;  /* 0x0000040218067890 */ /* 0x000fe2000fffe0ff */
[----:B------:R-:W-:Y:S01]  /*60a0*/  UMOV UR8, 0x0 ;  /* 0x0000000000087882 */ /* 0x000fe20000000000 */
[----:B------:R-:W-:Y:S01]  /*60b0*/  UMOV UR9, 0x8210490 ;  /* 0x0821049000097882 */ /* 0x000fe20000000000 */
[----:B------:R-:W-:Y:S02]  /*60c0*/  UMOV UR13, 0x40004040 ;  /* 0x40004040000d7882 */ /* 0x000fe40000000000 */
[----:B------:R1:W-:Y:S05]  /*60d0*/  UTCHMMA gdesc[UR12], gdesc[UR4], tmem[UR19], tmem[UR8], idesc[UR9], UPT ;  /* 0x00ff08040c0075ea */ /* 0x0003ea000b800013 */
[----:B------:R2:W-:Y:S01]  /*60e0*/  UTCHMMA gdesc[UR20], gdesc[UR14], tmem[UR28], tmem[UR8], idesc[UR9], UPT ;  /* 0x00ff080e140075ea */ /* 0x0005e2000b80001c */
[----:B------:R3:W-:Y:S01]  /*60f0*/  UTCHMMA gdesc[UR6], gdesc[UR10], tmem[UR17], tmem[UR8], idesc[UR9], UPT ;  /* 0x00ff080a060075ea */ /* 0x0007e2000b800011 */
[----:B-1----:R-:W-:Y:S02]  /*6100*/  UIADD3 UR12, UPT, UPT, UR16, 0x300, URZ ;  /* 0x00000300100c7890 */ /* 0x002fe4000fffe0ff */
[----:B------:R-:W-:Y:S01]  /*6110*/  UIADD3 UR4, UPT, UPT, UR24, 0x406, URZ ;  /* 0x0000040618047890 */ /* 0x000fe2000fffe0ff */
[----:B--2---:R-:W-:Y:S01]  /*6120*/  UMOV UR20, 0x0 ;  /* 0x0000000000147882 */ /* 0x004fe20000000000 */
[----:B---3--:R-:W-:Y:S01]  /*6130*/  UIADD3 UR8, UPT, UPT, UR16, 0x380, URZ ;  /* 0x0000038010087890 */ /* 0x008fe2000fffe0ff */
[----:B------:R-:W-:Y:S01]  /*6140*/  UMOV UR21, 0x8210490 ;  /* 0x0821049000157882 */ /* 0x000fe20000000000 */
[----:B------:R-:W-:Y:S01]  /*6150*/  UMOV UR19, 0x40004040 ;  /* 0x4000404000137882 */ /* 0x000fe20000000000 */
[----:B------:R-:W-:Y:S02]  /*6160*/  UMOV UR14, 0x0 ;  /* 0x00000000000e7882 */ /* 0x000fe40000000000 */
[----:B------:R1:W-:Y:S01]  /*6170*/  UTCHMMA gdesc[UR18], gdesc[UR12], tmem[UR29], tmem[UR20], idesc[UR21], UPT ;  /* 0x00ff140c120075ea */ /* 0x0003e2000b80001d */
[----:B------:R-:W-:Y:S01]  /*6180*/  UMOV UR15, 0x8210490 ;  /* 0x08210490000f7882 */ /* 0x000fe20000000000 */
[----:B------:R-:W-:Y:S02]  /*6190*/  UMOV UR9, 0x40004040 ;  /* 0x4000404000097882 */ /* 0x000fe40000000000 */
[----:B------:R1:W-:Y:S01]  /*61a0*/  UTCHMMA gdesc[UR4], gdesc[UR8], tmem[UR23], tmem[UR14], idesc[UR15], UPT ;  /* 0x00ff0e08040075ea */ /* 0x0003e2000b800017 */
[----:B------:R-:W-:Y:S05]  /*61b0*/  @!P4 BRA `(.L_x_122) ;  /* 0x000000000004c947 */ /* 0x000fea0003800000 */
[----:B-1----:R-:W-:Y:S05]  /*61c0*/  BPT.TRAP 0x1 ;  /* 0x000000040000795c */ /* 0x002fea0000300000 */
.L_x_122:
[----:B-1----:R-:W-:Y:S05]  /*61d0*/  BSYNC.RECONVERGENT B0 ;  /* 0x0000000000007941 */ /* 0x002fea0003800200 */
.L_x_121:
[----:B------:R-:W-:Y:S04]  /*61e0*/  ULEA UR4, UR33, UR22, 0x3 ;  /* 0x0000001621047291 */ /* 0x000fe8000f8e18ff */
[----:B------:R-:W-:Y:S02]  /*61f0*/  UIADD3 UR5, UPT, UPT, UR4, 0x38810, URZ ;  /* 0x0003881004057890 */ /* 0x000fe4000fffe0ff */
[----:B------:R-:W-:Y:S04]  /*6200*/  UIADD3 UR4, UPT, UPT, UR33, 0x1, URZ ;  /* 0x0000000121047890 */ /* 0x000fe8000fffe0ff */
[----:B------:R-:W-:Y:S03]  /*6210*/  UISETP.NE.AND UP1, UPT, UR4, 0x2, UPT ;  /* 0x000000020400788c */ /* 0x000fe6000bf25270 */
[----:B------:R1:W-:Y:S01]  /*6220*/  UTCBAR [UR5], URZ ;  /* 0x000000ff050073e9 */ /* 0x0003e200080000ff */
[----:B------:R-:W-:Y:S01]  /*6230*/  USEL UR33, UR4, URZ, UP1 ;  /* 0x000000ff04217287 */ /* 0x000fe20008800000 */
[----:B------:R-:W-:Y:S11]  /*6240*/  BRA.U !UP0, `(.L_x_123) ;  /* 0x0000000108047547 */ /* 0x000ff6000b800000 */
[----:B-1----:R-:W-:Y:S05]  /*6250*/  BPT.TRAP 0x1 ;  /* 0x000000040000795c */ /* 0x002fea0000300000 */
.L_x_123:
[----:B------:R-:W-:Y:S01]  /*6260*/  LOP3.LUT R12, R12, 0x1, RZ, 0x3c, !PT ;  /* 0x000000010c0c7812 */ /* 0x000fe200078e3cff */
[----:B------:R-:W-:Y:S09]  /*6270*/  UIADD3 UR4, UPT, UPT, UR22, 0x38898, URZ ;  /* 0x0003889816047890 */ /* 0x000ff2000fffe0ff */
[----:B------:R2:W-:Y:S01]  /*6280*/  UTCBAR [UR4], URZ ;  /* 0x000000ff040073e9 */ /* 0x0005e200080000ff */
[----:B------:R-:W-:Y:S05]  /*6290*/  BRA.U !UP0, `(.L_x_124) ;  /* 0x0000000108047547 */ /* 0x000fea000b800000 */
[----:B-12---:R-:W-:Y:S05]  /*62a0*/  BPT.TRAP 0x1 ;  /* 0x000000040000795c */ /* 0x006fea0000300000 */
.L_x_124:
[----:B------:R-:W-:Y:S04]  /*62b0*/  SHF.L.U32 R2, R10, 0x1f, RZ ;  /* 0x0000001f0a027819 */ /* 0x000fe800000006ff */
[----:B------:R-:W3:Y:S02]  /*62c0*/  SYNCS.PHASECHK.TRANS64.TRYWAIT P0, [UR22+0x38878], R2 ;  /* 0x03887802ff0075a7 */ /* 0x000ee40008001116 */
[----:B---3--:R-:W-:Y:S05]  /*62d0*/  @!P0 BRA `(.L_x_125) ;  /* 0x000000d400048947 */ /* 0x008fea0003800000 */
.L_x_291:
[----:B------:R-:W-:Y:S05]  /*62e0*/  BRA.U !UP4, `(.L_x_126) ;  /* 0x000000010c047547 */ /* 0x000fea000b800000 */
[----:B-12---:R-:W-:Y:S05]  /*62f0*/  BPT.TRAP 0x1 ;  /* 0x000000040000795c */ /* 0x006fea0000300000 */
.L_x_126:
[----:B------:R-:W-:Y:S01]  /*6300*/  SHF.L.U32 R14, R7, 0x1f, RZ ;  /* 0x0000001f070e7819 */ /* 0x000fe200000006ff */
[----:B---3--:R-:W-:Y:S02]  /*6310*/  HFMA2 R0, -RZ, RZ, 0, 1.52587890625e-05 ;  /* 0x00000100ff007431 */ /* 0x008fe400000001ff */
[----:B------:R-:W-:Y:S01]  /*6320*/  IMAD.MOV.U32 R2, RZ, RZ, 0x100 ;  /* 0x00000100ff027424 */ /* 0x000fe200078e00ff */
[----:B------:R-:W3:Y:S02]  /*6330*/  SYNCS.PHASECHK.TRANS64.TRYWAIT P0, [UR22+0x38820], R14 ;  /* 0x0388200eff0075a7 */ /* 0x000ee40008001116 */
[----:B---3--:R-:W-:Y:S05]  /*6340*/  @!P0 BRA `(.L_x_127) ;  /* 0x000000d400008947 */ /* 0x008fea0003800000 */
.L_x_293:
[----:B--2---:R-:W-:Y:S01]  /*6350*/  UIADD3 UR4, UPT, UPT, UR26, 0x4, URZ ;  /* 0x000000041a047890 */ /* 0x004fe2000fffe0ff */
[----:B------:R-:W-:Y:S01]  /*6360*/  R2UR UR10, R2 ;  /* 0x00000000020a72ca */ /* 0x000fe200000e0000 */
[----:B------:R-:W-:Y:S01]  /*6370*/  UMOV UR8, 0x0 ;  /* 0x0000000000087882 */ /* 0x000fe20000000000 */
[----:B------:R-:W-:Y:S01]  /*6380*/  UMOV UR9, 0x8200490 ;  /* 0x0820049000097882 */ /* 0x000fe20000000000 */
[----:B------:R-:W-:Y:S01]  /*6390*/  IMAD.MOV.U32 R2, RZ, RZ, 0x100 ;  /* 0x00000100ff027424 */ /* 0x000fe200078e00ff */
[----:B------:R-:W-:Y:S01]  /*63a0*/  R2UR UR18, R0 ;  /* 0x00000000001272ca */ /* 0x000fe200000e0000 */
[----:B------:R-:W-:Y:S01]  /*63b0*/  UMOV UR14, UR40 ;  /* 0x00000028000e7c82 */ /* 0x000fe20008000000 */
[----:B------:R-:W-:Y:S01]  /*63c0*/  UMOV UR15, 0x40004040 ;  /* 0x40004040000f7882 */ /* 0x000fe20000000000 */
[----:B------:R-:W-:Y:S01]  /*63d0*/  UMOV UR12, 0x0 ;  /* 0x00000000000c7882 */ /* 0x000fe20000000000 */
[----:B------:R-:W-:Y:S01]  /*63e0*/  R2UR UR19, R2 ;  /* 0x00000000021372ca */ /* 0x000fe200000e0000 */
[----:B------:R-:W-:Y:S01]  /*63f0*/  UMOV UR13, 0x8200490 ;  /* 0x08200490000d7882 */ /* 0x000fe20000000000 */
[----:B------:R-:W-:Y:S01]  /*6400*/  UMOV UR6, UR38 ;  /* 0x0000002600067c82 */ /* 0x000fe20008000000 */
[----:B------:R-:W-:Y:S01]  /*6410*/  UMOV UR7, 0x40004040 ;  /* 0x4000404000077882 */ /* 0x000fe20000000000 */
[----:B------:R-:W-:Y:S01]  /*6420*/  UMOV UR11, 0x8200490 ;  /* 0x08200490000b7882 */ /* 0x000fe20000000000 */
[----:B------:R2:W-:Y:S01]  /*6430*/  UTCHMMA gdesc[UR26], gdesc[UR30], tmem[UR10], tmem[UR8], idesc[UR9], !UPT ;  /* 0x00ff081e1a0075ea */ /* 0x0005e2000f80000a */
[----:B------:R-:W-:Y:S01]  /*6440*/  UMOV UR16, UR36 ;  /* 0x0000002400107c82 */ /* 0x000fe20008000000 */
[----:B------:R-:W-:Y:S01]  /*6450*/  UMOV UR17, 0x40004040 ;  /* 0x4000404000117882 */ /* 0x000fe20000000000 */
[----:B-1----:R-:W-:Y:S01]  /*6460*/  UMOV UR5, 0x40004040 ;  /* 0x4000404000057882 */ /* 0x002fe20000000000 */
[----:B------:R1:W-:Y:S01]  /*6470*/  UTCHMMA gdesc[UR6], gdesc[UR14], tmem[UR18], tmem[UR12], idesc[UR13], UPT ;  /* 0x00ff0c0e060075ea */ /* 0x0003e2000b800012 */
[----:B------:R-:W-:Y:S01]  /*6480*/  UMOV UR29, 0x8200490 ;  /* 0x08200490001d7882 */ /* 0x000fe20000000000 */
[----:B---3--:R-:W-:Y:S02]  /*6490*/  IMAD.MOV.U32 R3, RZ, RZ, 0x100 ;  /* 0x00000100ff037424 */ /* 0x008fe400078e00ff */
[----:B------:R-:W-:Y:S03]  /*64a0*/  IMAD.MOV.U32 R0, RZ, RZ, 0x100 ;  /* 0x00000100ff007424 */ /* 0x000fe600078e00ff */
[----:B------:R-:W-:Y:S02]  /*64b0*/  R2UR UR21, R3 ;  /* 0x00000000031572ca */ /* 0x000fe400000e0000 */
[C---:B------:R-:W-:Y:S02]  /*64c0*/  R2UR UR28, R0.reuse ;  /* 0x00000000001c72ca */ /* 0x040fe400000e0000 */
[C---:B------:R-:W-:Y:S02]  /*64d0*/  R2UR UR23, R0.reuse ;  /* 0x00000000001772ca */ /* 0x040fe400000e0000 */
[C---:B------:R-:W-:Y:S01]  /*64e0*/  R2UR UR20, R0.reuse ;  /* 0x00000000001472ca */ /* 0x040fe200000e0000 */
[----:B--2---:R-:W-:Y:S01]  /*64f0*/  UIADD3 UR8, UPT, UPT, UR26, 0x6, URZ ;  /* 0x000000061a087890 */ /* 0x004fe2000fffe0ff */
[----:B------:R-:W-:Y:S01]  /*6500*/  UMOV UR10, 0x0 ;  /* 0x00000000000a7882 */ /* 0x000fe20000000000 */
[----:B------:R-:W-:Y:S01]  /*6510*/  UMOV UR9, 0x40004040 ;  /* 0x4000404000097882 */ /* 0x000fe20000000000 */
[----:B-1----:R-:W-:Y:S01]  /*6520*/  UIADD3 UR12, UPT, UPT, UR30, 0x6, URZ ;  /* 0x000000061e0c7890 */ /* 0x002fe2000fffe0ff */
[----:B------:R1:W-:Y:S01]  /*6530*/  UTCHMMA gdesc[UR4], gdesc[UR16], tmem[UR19], tmem[UR10], idesc[UR11], UPT ;  /* 0x00ff0a10040075ea */ /* 0x0003e2000b800013 */
[----:B------:R-:W-:Y:S01]  /*6540*/  UIADD3 UR6, UPT, UPT, UR30, 0x400, URZ ;  /* 0x000004001e067890 */ /* 0x000fe2000fffe0ff */
[----:B------:R-:W-:Y:S01]  /*6550*/  R2UR UR18, R0 ;  /* 0x00000000001272ca */ /* 0x000fe200000e0000 */
[----:B------:R-:W-:Y:S01]  /*6560*/  UMOV UR14, 0x0 ;  /* 0x00000000000e7882 */ /* 0x000fe20000000000 */
[----:B------:R-:W-:Y:S01]  /*6570*/  UMOV UR15, 0x8200490 ;  /* 0x08200490000f7882 */ /* 0x000fe20000000000 */
[----:B------:R-:W-:Y:S03]  /*6580*/  UMOV UR13, 0x40004040 ;  /* 0x40004040000d7882 */ /* 0x000fe60000000000 */
[----:B------:R2:W-:Y:S01]  /*6590*/  UTCHMMA gdesc[UR8], gdesc[UR12], tmem[UR21], tmem[UR14], idesc[UR15], UPT ;  /* 0x00ff0e0c080075ea */ /* 0x0005e2000b800015 */
[----:B-1----:R-:W-:Y:S02]  /*65a0*/  UIADD3 UR10, UPT, UPT, UR26, 0x400, URZ ;  /* 0x000004001a0a7890 */ /* 0x002fe4000fffe0ff */
[----:B------:R-:W-:Y:S01]  /*65b0*/  UIADD3 UR16, UPT, UPT, UR30, 0x402, URZ ;  /* 0x000004021e107890 */ /* 0x000fe2000fffe0ff */
[----:B------:R-:W-:Y:S01]  /*65c0*/  UMOV UR4, 0x0 ;  /* 0x0000000000047882 */ /* 0x000fe20000000000 */
[----:B------:R-:W-:Y:S01]  /*65d0*/  UMOV UR5, 0x8200490 ;  /* 0x0820049000057882 */ /* 0x000fe20000000000 */
[----:B------:R-:W-:Y:S01]  /*65e0*/  UMOV UR11, 0x40004040 ;  /* 0x40004040000b7882 */ /* 0x000fe20000000000 */
[----:B--2---:R-:W-:Y:S03]  /*65f0*/  UIADD3 UR14, UPT, UPT, UR26, 0x402, URZ ;  /* 0x000004021a0e7890 */ /* 0x004fe6000fffe0ff */
[----:B------:R1:W-:Y:S01]  /*6600*/  UTCHMMA gdesc[UR10], gdesc[UR6], tmem[UR28], tmem[UR4], idesc[UR5], UPT ;  /* 0x00ff04060a0075ea */ /* 0x0003e2000b80001c */
[----:B------:R-:W-:Y:S02]  /*6610*/  UIADD3 UR12, UPT, UPT, UR30, 0x404, URZ ;  /* 0x000004041e0c7890 */ /* 0x000fe4000fffe0ff */
[----:B------:R-:W-:Y:S01]  /*6620*/  UIADD3 UR8, UPT, UPT, UR26, 0x404, URZ ;  /* 0x000004041a087890 */ /* 0x000fe2000fffe0ff */
[----:B------:R-:W-:Y:S01]  /*6630*/  UMOV UR15, 0x40004040 ;  /* 0x40004040000f7882 */ /* 0x000fe20000000000 */
[----:B-1----:R-:W-:Y:S01]  /*6640*/  UIADD3 UR4, UPT, UPT, UR26, 0x406, URZ ;  /* 0x000004061a047890 */ /* 0x002fe2000fffe0ff */
[----:B------:R-:W-:Y:S01]  /*6650*/  UMOV UR28, 0x0 ;  /* 0x00000000001c7882 */ /* 0x000fe20000000000 */
[----:B------:R-:W-:Y:S01]  /*6660*/  UMOV UR10, 0x0 ;  /* 0x00000000000a7882 */ /* 0x000fe20000000000 */
[----:B------:R1:W-:Y:S01]  /*6670*/  UTCHMMA gdesc[UR14], gdesc[UR16], tmem[UR23], tmem[UR28], idesc[UR29], UPT ;  /* 0x00ff1c100e0075ea */ /* 0x0003e2000b800017 */
[----:B------:R-:W-:Y:S01]  /*6680*/  UMOV UR11, 0x8200490 ;  /* 0x08200490000b7882 */ /* 0x000fe20000000000 */
[----:B------:R-:W-:Y:S02]  /*6690*/  UMOV UR6, 0x0 ;  /* 0x0000000000067882 */ /* 0x000fe40000000000 */
[----:B------:R1:W-:Y:S01]  /*66a0*/  UTCHMMA gdesc[UR8], gdesc[UR12], tmem[UR20], tmem[UR10], idesc[UR11], UPT ;  /* 0x00ff0a0c080075ea */ /* 0x0003e2000b800014 */
[----:B------:R-:W-:Y:S01]  /*66b0*/  UMOV UR7, 0x8200490 ;  /* 0x0820049000077882 */ /* 0x000fe20000000000 */
[----:B------:R-:W-:Y:S02]  /*66c0*/  UMOV UR5, 0x40004040 ;  /* 0x4000404000057882 */ /* 0x000fe40000000000 */
[----:B------:R1:W-:Y:S01]  /*66d0*/  UTCHMMA gdesc[UR4], gdesc[UR70], tmem[UR18], tmem[UR6], idesc[UR7], UPT ;  /* 0x00ff0646040075ea */ /* 0x0003e2000b800012 */
[----:B------:R-:W-:Y:S05]  /*66e0*/  BRA.U !UP0, `(.L_x_128) ;  /* 0x0000000108047547 */ /* 0x000fea000b800000 */
[----:B-1----:R-:W-:Y:S05]  /*66f0*/  BPT.TRAP 0x1 ;  /* 0x000000040000795c */ /* 0x002fea0000300000 */
.L_x_128:
[----:B-1----:R-:W-:Y:S09]  /*6700*/  UIADD3 UR4, UPT, UPT, UR22, 0x38860, URZ ;  /* 0x0003886016047890 */ /* 0x002ff2000fffe0ff */
[----:B------:R1:W-:Y:S01]  /*6710*/  UTCBAR [UR4], URZ ;  /* 0x000000ff040073e9 */ /* 0x0003e200080000ff */
[----:B------:R-:W-:Y:S05]  /*6720*/  BRA.U !UP0, `(.L_x_129) ;  /* 0x0000000108047547 */ /* 0x000fea000b800000 */
[----:B-1----:R-:W-:Y:S05]  /*6730*/  BPT.TRAP 0x1 ;  /* 0x000000040000795c */ /* 0x002fea0000300000 */
.L_x_129:
[----:B------:R-:W-:Y:S01]  /*6740*/  SHF.L.U32 R14, R8, 0x1f, RZ ;  /* 0x0000001f080e7819 */ /* 0x000fe200000006ff */
[----:B------:R-:W-:Y:S01]  /*6750*/  IMAD.MOV.U32 R2, RZ, RZ, 0x180 ;  /* 0x00000180ff027424 */ /* 0x000fe200078e00ff */
[----:B------:R-:W-:Y:S02]  /*6760*/  MOV R0, 0x80 ;  /* 0x0000008000007802 */ /* 0x000fe40000000f00 */
[----:B------:R-:W2:Y:S02]  /*6770*/  SYNCS.PHASECHK.TRANS64.TRYWAIT P0, [UR22+0x38880], R14 ;  /* 0x0388800eff0075a7 */ /* 0x000ea40008001116 */
[----:B--2---:R-:W-:Y:S05]  /*6780*/  @!P0 BRA `(.L_x_130) ;  /* 0x000000d000088947 */ /* 0x004fea0003800000 */
.L_x_295:
[----:B------:R-:W-:Y:S01]  /*6790*/  R2UR UR7, R2 ;  /* 0x00000000020772ca */ /* 0x000fe200000e0000 */
[----:B-1----:R-:W-:Y:S01]  /*67a0*/  UIADD3 UR4, UPT, UPT, UR22, 0x20000, URZ ;  /* 0x0002000016047890 */ /* 0x002fe2000fffe0ff */
[----:B------:R-:W-:Y:S01]  /*67b0*/  R2UR UR11, R0 ;  /* 0x00000000000b72ca */ /* 0x000fe200000e0000 */
[----:B------:R-:W-:Y:S01]  /*67c0*/  UMOV UR20, 0x0 ;  /* 0x0000000000147882 */ /* 0x000fe20000000000 */
[----:B------:R-:W-:Y:S01]  /*67d0*/  UMOV UR21, 0x8210490 ;  /* 0x0821049000157882 */ /* 0x000fe20000000000 */
[----:B------:R-:W-:Y:S01]  /*67e0*/  USHF.R.U32.HI UR4, URZ, 0x4, UR4 ;  /* 0x00000004ff047899 */ /* 0x000fe20008011604 */
[----:B--2---:R-:W-:Y:S01]  /*67f0*/  IMAD.MOV.U32 R3, RZ, RZ, 0x188 ;  /* 0x00000188ff037424 */ /* 0x004fe200078e00ff */
[----:B------:R-:W-:Y:S01]  /*6800*/  UMOV UR5, 0x40004040 ;  /* 0x4000404000057882 */ /* 0x000fe20000000000 */
[----:B------:R-:W-:Y:S01]  /*6810*/  UMOV UR28, 0x0 ;  /* 0x00000000001c7882 */ /* 0x000fe20000000000 */
[----:B------:R-:W-:Y:S01]  /*6820*/  ULOP3.LUT UR4, UR4, 0x3fff, URZ, 0xc0, !UPT ;  /* 0x00003fff04047892 */ /* 0x000fe2000f8ec0ff */
[----:B------:R-:W-:Y:S01]  /*6830*/  IMAD.MOV.U32 R2, RZ, RZ, 0x80 ;  /* 0x00000080ff027424 */ /* 0x000fe200078e00ff */
[----:B------:R-:W-:Y:S01]  /*6840*/  R2UR UR14, R3 ;  /* 0x00000000030e72ca */ /* 0x000fe200000e0000 */
[----:B------:R-:W-:Y:S01]  /*6850*/  IMAD.MOV.U32 R0, RZ, RZ, 0x190 ;  /* 0x00000190ff007424 */ /* 0x000fe200078e00ff */
[----:B------:R-:W-:Y:S01]  /*6860*/  ULOP3.LUT UR4, UR4, 0x4000000, URZ, 0xfc, !UPT ;  /* 0x0400000004047892 */ /* 0x000fe2000f8efcff */
[----:B------:R-:W-:Y:S01]  /*6870*/  IMAD.MOV.U32 R3, RZ, RZ, 0x80 ;  /* 0x00000080ff037424 */ /* 0x000fe200078e00ff */
[----:B------:R-:W-:Y:S01]  /*6880*/  R2UR UR15, R2 ;  /* 0x00000000020f72ca */ /* 0x000fe200000e0000 */
[----:B------:R-:W-:Y:S01]  /*6890*/  UMOV UR29, 0x8210490 ;  /* 0x08210490001d7882 */ /* 0x000fe20000000000 */
[----:B------:R-:W-:Y:S01]  /*68a0*/  R2UR UR17, R0 ;  /* 0x00000000001172ca */ /* 0x000fe200000e0000 */
[----:B------:R-:W-:Y:S01]  /*68b0*/  UMOV UR19, 0x8210490 ;  /* 0x0821049000137882 */ /* 0x000fe20000000000 */
[----:B------:R-:W-:Y:S01]  /*68c0*/  R2UR UR13, R3 ;  /* 0x00000000030d72ca */ /* 0x000fe200000e0000 */
[----:B------:R-:W-:Y:S02]  /*68d0*/  IMAD.MOV.U32 R2, RZ, RZ, 0x198 ;  /* 0x00000198ff027424 */ /* 0x000fe400078e00ff */
[----:B------:R1:W-:Y:S01]  /*68e0*/  UTCHMMA tmem[UR7], gdesc[UR4], tmem[UR11], tmem[UR20], idesc[UR21], UPT ;  /* 0x00ff1404070079ea */ /* 0x0003e2000b80000b */
[----:B------:R-:W-:Y:S02]  /*68f0*/  IMAD.MOV.U32 R0, RZ, RZ, 0x80 ;  /* 0x00000080ff007424 */ /* 0x000fe400078e00ff */
[----:B------:R-:W-:Y:S01]  /*6900*/  R2UR UR18, R2 ;  /* 0x00000000021272ca */ /* 0x000fe200000e0000 */
[----:B------:R-:W-:Y:S02]  /*6910*/  IMAD.MOV.U32 R3, RZ, RZ, 0x1a0 ;  /* 0x000001a0ff037424 */ /* 0x000fe400078e00ff */
[----:B------:R-:W-:Y:S01]  /*6920*/  R2UR UR16, R0 ;  /* 0x00000000001072ca */ /* 0x000fe200000e0000 */
[----:B------:R2:W-:Y:S01]  /*6930*/  UTCHMMA tmem[UR14], gdesc[UR68], tmem[UR15], tmem[UR28], idesc[UR29], UPT ;  /* 0x00ff1c440e0079ea */ /* 0x0005e2000b80000f */
[----:B------:R-:W-:Y:S01]  /*6940*/  IMAD.MOV.U32 R0, RZ, RZ, 0x1a8 ;  /* 0x000001a8ff007424 */ /* 0x000fe200078e00ff */
[----:B------:R-:W-:Y:S01]  /*6950*/  R2UR UR10, R3 ;  /* 0x00000000030a72ca */ /* 0x000fe200000e0000 */
[----:B------:R-:W-:Y:S02]  /*6960*/  IMAD.MOV.U32 R2, RZ, RZ, 0x80 ;  /* 0x00000080ff027424 */ /* 0x000fe400078e00ff */
[----:B------:R-:W-:Y:S01]  /*6970*/  IMAD.MOV.U32 R3, RZ, RZ, 0x80 ;  /* 0x00000080ff037424 */ /* 0x000fe200078e00ff */
[----:B------:R-:W-:Y:S01]  /*6980*/  R2UR UR8, R0 ;  /* 0x00000000000872ca */ /* 0x000fe200000e0000 */
[----:B------:R-:W-:Y:S01]  /*6990*/  IMAD.MOV.U32 R0, RZ, RZ, 0x1b0 ;  /* 0x000001b0ff007424 */ /* 0x000fe200078e00ff */
[C---:B------:R-:W-:Y:S02]  /*69a0*/  R2UR UR12, R2.reuse ;  /* 0x00000000020c72ca */ /* 0x040fe400000e0000 */
[----:B------:R-:W-:Y:S01]  /*69b0*/  R2UR UR9, R2 ;  /* 0x00000000020972ca */ /* 0x000fe200000e0000 */
[----:B------:R-:W-:Y:S01]  /*69c0*/  IMAD.MOV.U32 R2, RZ, RZ, 0x1b8 ;  /* 0x000001b8ff027424 */ /* 0x000fe200078e00ff */
[----:B------:R-:W-:Y:S01]  /*69d0*/  R2UR UR6, R0 ;  /* 0x00000000000672ca */ /* 0x000fe200000e0000 */
[----:B------:R-:W-:Y:S01]  /*69e0*/  IMAD.MOV.U32 R0, RZ, RZ, 0x80 ;  /* 0x00000080ff007424 */ /* 0x000fe200078e00ff */
[----:B-1----:R-:W-:Y:S01]  /*69f0*/  UMOV UR4, 0x0 ;  /* 0x0000000000047882 */ /* 0x002fe20000000000 */
[----:B------:R-:W-:Y:S01]  /*6a00*/  UMOV UR5, 0x8210490 ;  /* 0x0821049000057882 */ /* 0x000fe20000000000 */
[----:B------:R-:W-:Y:S01]  /*6a10*/  R2UR UR7, R3 ;  /* 0x00000000030772ca */ /* 0x000fe200000e0000 */
[----:B------:R1:W-:Y:S01]  /*6a20*/  UTCHMMA tmem[UR17], gdesc[UR66], tmem[UR13], tmem[UR4], idesc[UR5], UPT ;  /* 0x00ff0442110079ea */ /* 0x0003e2000b80000d */
[----:B------:R3:W-:Y:S03]  /*6a30*/  UTCHMMA tmem[UR18], gdesc[UR64], tmem[UR16], tmem[UR20], idesc[UR21], UPT ;  /* 0x00ff1440120079ea */ /* 0x0007e6000b800010 */
[----:B------:R4:W-:Y:S01]  /*6a40*/  UTCHMMA tmem[UR10], gdesc[UR62], tmem[UR12], tmem[UR28], idesc[UR29], UPT ;  /* 0x00ff1c3e0a0079ea */ /* 0x0009e2000b80000c */
[----:B--2---:R-:W-:Y:S01]  /*6a50*/  UMOV UR14, 0x0 ;  /* 0x00000000000e7882 */ /* 0x004fe20000000000 */
[----:B------:R-:W-:Y:S01]  /*6a60*/  UMOV UR15, 0x8210490 ;  /* 0x08210490000f7882 */ /* 0x000fe20000000000 */
[----:B-1----:R-:W-:Y:S01]  /*6a70*/  R2UR UR4, R2 ;  /* 0x00000000020472ca */ /* 0x002fe200000e0000 */
[----:B---3--:R-:W-:Y:S01]  /*6a80*/  UMOV UR18, 0x0 ;  /* 0x0000000000127882 */ /* 0x008fe20000000000 */
[----:B------:R-:W-:Y:S01]  /*6a90*/  R2UR UR5, R0 ;  /* 0x00000000000572ca */ /* 0x000fe200000e0000 */
[----:B------:R4:W-:Y:S02]  /*6aa0*/  UTCHMMA tmem[UR8], gdesc[UR60], tmem[UR9], tmem[UR18], idesc[UR19], UPT ;  /* 0x00ff123c080079ea */ /* 0x0009e4000b800009 */
[----:B------:R4:W-:Y:S10]  /*6ab0*/  UTCHMMA tmem[UR6], gdesc[UR58], tmem[UR7], tmem[UR20], idesc[UR21], UPT ;  /* 0x00ff143a060079ea */ /* 0x0009f4000b800007 */
[----:B------:R4:W-:Y:S01]  /*6ac0*/  UTCHMMA tmem[UR4], gdesc[UR56], tmem[UR5], tmem[UR14], idesc[UR15], UPT ;  /* 0x00ff0e38040079ea */ /* 0x0009e2000b800005 */
[----:B------:R-:W-:Y:S05]  /*6ad0*/  BRA.U !UP0, `(.L_x_131) ;  /* 0x0000000108047547 */ /* 0x000fea000b800000 */
[----:B----4-:R-:W-:Y:S05]  /*6ae0*/  BPT.TRAP 0x1 ;  /* 0x000000040000795c */ /* 0x010fea0000300000 */
.L_x_131:
[----:B----4-:R-:W-:Y:S09]  /*6af0*/  UIADD3 UR4, UPT, UPT, UR22, 0x38888, URZ ;  /* 0x0003888816047890 */ /* 0x010ff2000fffe0ff */
[----:B------:R1:W-:Y:S01]  /*6b00*/  UTCBAR [UR4], URZ ;  /* 0x000000ff040073e9 */ /* 0x0003e200080000ff */
[----:B------:R-:W-:Y:S05]  /*6b10*/  BRA.U !UP4, `(.L_x_132) ;  /* 0x000000010c047547 */ /* 0x000fea000b800000 */
[----:B-1----:R-:W-:Y:S05]  /*6b20*/  BPT.TRAP 0x1 ;  /* 0x000000040000795c */ /* 0x002fea0000300000 */
.L_x_132:
[----:B------:R-:W-:Y:S01]  /*6b30*/  LOP3.LUT R7, R7, 0x1, RZ, 0x3c, !PT ;  /* 0x0000000107077812 */ /* 0x000fe200078e3cff */
[----:B------:R-:W2:Y:S01]  /*6b40*/  LDL.LU R0, [R1+0x4] ;  /* 0x0000040001007983 */ /* 0x000ea20000300800 */
[----:B------:R-:W-:Y:S01]  /*6b50*/  LOP3.LUT R9, R9, 0x1, RZ, 0x3c, !PT ;  /* 0x0000000109097812 */ /* 0x000fe200078e3cff */
[----:B-1----:R-:W-:Y:S01]  /*6b60*/  UIADD3 UR4, UPT, UPT, UR22, 0x38828, URZ ;  /* 0x0003882816047890 */ /* 0x002fe2000fffe0ff */
[----:B------:R-:W-:Y:S01]  /*6b70*/  LOP3.LUT R11, R11, 0x1, RZ, 0x3c, !PT ;  /* 0x000000010b0b7812 */ /* 0x000fe200078e3cff */
[----:B------:R-:W-:Y:S01]  /*6b80*/  UISETP.NE.AND UP1, UPT, UR32, 0x2, UPT ;  /* 0x000000022000788c */ /* 0x000fe2000bf25270 */
[----:B------:R-:W-:Y:S01]  /*6b90*/  LOP3.LUT R8, R8, 0x1, RZ, 0x3c, !PT ;  /* 0x0000000108087812 */ /* 0x000fe200078e3cff */
[----:B------:R-:W-:Y:S02]  /*6ba0*/  UMOV UR28, 0x1 ;  /* 0x00000001001c7882 */ /* 0x000fe40000000000 */
[----:B------:R-:W-:Y:S02]  /*6bb0*/  USEL UR5, URZ, 0x1, UP1 ;  /* 0x00000001ff057887 */ /* 0x000fe40008800000 */
[----:B------:R-:W-:Y:S01]  /*6bc0*/  USEL UR16, UR32, URZ, UP1 ;  /* 0x000000ff20107287 */ /* 0x000fe20008800000 */
[----:B------:R1:W-:Y:S03]  /*6bd0*/  UTCBAR [UR4], URZ ;  /* 0x000000ff040073e9 */ /* 0x0003e600080000ff */
[----:B------:R-:W-:Y:S02]  /*6be0*/  LOP3.LUT R6, R6, UR5, RZ, 0x3c, !PT ;  /* 0x0000000506067c12 */ /* 0x000fe4000f8e3cff */
[C---:B--2---:R-:W-:Y:S01]  /*6bf0*/  ISETP.GT.U32.AND P0, PT, R0.reuse, 0x2, PT ;  /* 0x000000020000780c */ /* 0x044fe20003f04070 */
[----:B------:R-:W-:Y:S05]  /*6c00*/  VIADD R0, R0, 0xffffffff ;  /* 0xffffffff00007836 */ /* 0x000fea0000000000 */
[----:B------:R1:W-:Y:S07]  /*6c10*/  STL [R1+0x4], R0 ;  /* 0x0000040001007387 */ /* 0x0003ee0000100800 */
[----:B------:R-:W-:Y:S05]  /*6c20*/  @P0 BRA `(.L_x_133) ;  /* 0xffffffe400ac0947 */ /* 0x000fea000383ffff */
.L_x_109:
[----:B------:R-:W-:Y:S05]  /*6c30*/  BRA.U !UP0, `(.L_x_134) ;  /* 0x0000000108047547 */ /* 0x000fea000b800000 */
[----:B-1----:R-:W-:Y:S05]  /*6c40*/  BPT.TRAP 0x1 ;  /* 0x000000040000795c */ /* 0x002fea0000300000 */
.L_x_134:
[----:B------:R-:W-:-:S05]  /*6c50*/  HFMA2 R2, -RZ, RZ, 0, 5.9604644775390625e-08 ;  /* 0x00000001ff027431 */ /* 0x000fca00000001ff */
[----:B------:R-:W-:-:S04]  /*6c60*/  SHF.L.U32 R2, R2, 0x1f, RZ ;  /* 0x0000001f02027819 */ /* 0x000fc800000006ff */
[----:B------:R-:W2:Y:S02]  /*6c70*/  SYNCS.PHASECHK.TRANS64.TRYWAIT P0, [UR22+0x388b0], R2 ;  /* 0x0388b002ff0075a7 */ /* 0x000ea40008001116 */
[----:B--2---:R-:W-:Y:S05]  /*6c80*/  @!P0 BRA `(.L_x_135) ;  /* 0x000000c800e08947 */ /* 0x004fea0003800000 */
.L_x_297:
[----:B------:R-:W-:Y:S05]  /*6c90*/  BRA.U !UP0, `(.L_x_136) ;  /* 0x0000000108047547 */ /* 0x000fea000b800000 */
[----:B-1----:R-:W-:Y:S05]  /*6ca0*/  BPT.TRAP 0x1 ;  /* 0x000000040000795c */ /* 0x002fea0000300000 */
.L_x_136:
[----:B-1----:R-:W-:-:S09]  /*6cb0*/  UIADD3 UR4, UPT, UPT, UR22, 0x388a0, URZ ;  /* 0x000388a016047890 */ /* 0x002fd2000fffe0ff */
[----:B------:R1:W-:Y:S01]  /*6cc0*/  UTCBAR [UR4], URZ ;  /* 0x000000ff040073e9 */ /* 0x0003e200080000ff */
[----:B------:R-:W-:Y:S05]  /*6cd0*/  BRA.U !UP0, `(.L_x_137) ;  /* 0x0000000108047547 */ /* 0x000fea000b800000 */
[----:B-1----:R-:W-:Y:S05]  /*6ce0*/  BPT.TRAP 0x1 ;  /* 0x000000040000795c */ /* 0x002fea0000300000 */
.L_x_137:
[----:B------:R-:W2:Y:S02]  /*6cf0*/  SYNCS.PHASECHK.TRANS64.TRYWAIT P0, [UR22+0x388b8], R2 ;  /* 0x0388b802ff0075a7 */ /* 0x000ea40008001116 */
[----:B--2---:R-:W-:Y:S05]  /*6d00*/  @!P0 BRA `(.L_x_138) ;  /* 0x000000c800d88947 */ /* 0x004fea0003800000 */
.L_x_299:
[----:B------:R-:W-:Y:S05]  /*6d10*/  BRA.U !UP0, `(.L_x_139) ;  /* 0x0000000108047547 */ /* 0x000fea000b800000 */
[----:B-1----:R-:W-:Y:S05]  /*6d20*/  BPT.TRAP 0x1 ;  /* 0x000000040000795c */ /* 0x002fea0000300000 */
.L_x_139:
[----:B------:R-:W-:Y:S01]  /*6d30*/  SHF.L.U32 R12, R12, 0x1f, RZ ;  /* 0x0000001f0c0c7819 */ /* 0x000fe200000006ff */
[----:B--2---:R-:W-:Y:S01]  /*6d40*/  IMAD.MOV.U32 R2, RZ, RZ, RZ ;  /* 0x000000ffff027224 */ /* 0x004fe200078e00ff */
[----:B------:R-:W-:Y:S02]  /*6d50*/  MOV R0, RZ ;  /* 0x000000ff00007202 */ /* 0x000fe40000000f00 */
[----:B------:R-:W2:Y:S02]  /*6d60*/  SYNCS.PHASECHK.TRANS64.TRYWAIT P0, [UR22+0x38890], R12 ;  /* 0x0388900cff0075a7 */ /* 0x000ea40008001116 */
[----:B--2---:R-:W-:Y:S05]  /*6d70*/  @!P0 BRA `(.L_x_140) ;  /* 0x000000c800d48947 */ /* 0x004fea0003800000 */
.L_x_301:
[----:B-1----:R-:W-:Y:S01]  /*6d80*/  R2UR UR4, R13 ;  /* 0x000000000d0472ca */ /* 0x002fe200000e0000 */
[----:B------:R-:W-:Y:S01]  /*6d90*/  IMAD.MOV.U32 R6, RZ, RZ, RZ ;  /* 0x000000ffff067224 */ /* 0x000fe200078e00ff */
[----:B------:R-:W-:Y:S01]  /*6da0*/  R2UR UR45, R2 ;  /* 0x00000000022d72ca */ /* 0x000fe200000e0000 */
[----:B--2---:R-:W-:Y:S01]  /*6db0*/  IMAD.MOV.U32 R3, RZ, RZ, RZ ;  /* 0x000000ffff037224 */ /* 0x004fe200078e00ff */
[----:B------:R-:W-:Y:S01]  /*6dc0*/  R2UR UR44, R0 ;  /* 0x00000000002c72ca */ /* 0x000fe200000e0000 */
[----:B------:R-:W-:Y:S01]  /*6dd0*/  IMAD.MOV.U32 R2, RZ, RZ, RZ ;  /* 0x000000ffff027224 */ /* 0x000fe200078e00ff */
[----:B------:R-:W-:Y:S01]  /*6de0*/  R2UR UR43, R6 ;  /* 0x00000000062b72ca */ /* 0x000fe200000e0000 */
[----:B------:R-:W-:Y:S01]  /*6df0*/  IMAD.MOV.U32 R0, RZ, RZ, RZ ;  /* 0x000000ffff007224 */ /* 0x000fe200078e00ff */
[----:B------:R-:W-:Y:S01]  /*6e00*/  UISETP.NE.U32.AND UP1, UPT, UR28, URZ, UPT ;  /* 0x000000ff1c00728c */ /* 0x000fe2000bf25070 */
[----:B------:R-:W-:Y:S01]  /*6e10*/  R2UR UR42, R3 ;  /* 0x00000000032a72ca */ /* 0x000fe200000e0000 */
[----:B------:R-:W-:Y:S01]  /*6e20*/  UIADD3 UR18, UPT, UPT, UR24, 0x2, URZ ;  /* 0x0000000218127890 */ /* 0x000fe2000fffe0ff */
[----:B------:R-:W-:Y:S01]  /*6e30*/  R2UR UR41, R2 ;  /* 0x00000000022972ca */ /* 0x000fe200000e0000 */
[----:B------:R-:W-:Y:S01]  /*6e40*/  UIADD3 UR16, UPT, UPT, UR24, 0x4, URZ ;  /* 0x0000000418107890 */ /* 0x000fe2000fffe0ff */
[----:B------:R-:W-:Y:S01]  /*6e50*/  R2UR UR40, R0 ;  /* 0x00000000002872ca */ /* 0x000fe200000e0000 */
[----:B------:R-:W-:Y:S01]  /*6e60*/  ULEA UR4, UR33, UR4, 0xb ;  /* 0x0000000421047291 */ /* 0x000fe2000f8e58ff */
        /* <DEDUP_REMOVED lines=14> */
[----:B------:R-:W-:Y:S01]  /*6f50*/  UIADD3 UR6, UPT, UPT, UR24, 0x406, URZ ;  /* 0x0000040618067890 */ /* 0x000fe2000fffe0ff */
[----:B------:R-:W-:Y:S01]  /*6f60*/  UMOV UR5, 0x40004040 ;  /* 0x4000404000057882 */ /* 0x000fe20000000000 */
[----:B------:R-:W-:Y:S01]  /*6f70*/  UIADD3 UR20, UPT, UPT, UR4, 0x380, URZ ;  /* 0x0000038004147890 */ /* 0x000fe2000fffe0ff */
[----:B------:R1:W-:Y:S01]  /*6f80*/  UTCHMMA gdesc[UR24], gdesc[UR4], tmem[UR45], tmem[UR60], idesc[UR61], UP1 ;  /* 0x00ff3c04180075ea */ /* 0x0003e2000880002d */
        /* <DEDUP_REMOVED lines=35> */
[----:B------:R-:W-:Y:S05]  /*71c0*/  BRA.U !UP0, `(.L_x_141) ;  /* 0x0000000108047547 */ /* 0x000fea000b800000 */
[----:B-1----:R-:W-:Y:S05]  /*71d0*/  BPT.TRAP 0x1 ;  /* 0x000000040000795c */ /* 0x002fea0000300000 */
.L_x_141:
[----:B-1----:R-:W-:Y:S01]  /*71e0*/  USHF.R.U32.HI UR5, URZ, 0x4, UR22 ;  /* 0x00000004ff057899 */ /* 0x002fe20008011616 */
[----:B------:R-:W-:Y:S01]  /*71f0*/  IMAD.MOV.U32 R0, RZ, RZ, 0x100 ;  /* 0x00000100ff007424 */ /* 0x000fe200078e00ff */
[----:B------:R-:W-:Y:S01]  /*7200*/  ELECT P0, URZ, PT ;  /* 0x0000000000ff782f */ /* 0x000fe20003800000 */
[----:B------:R-:W-:Y:S02]  /*7210*/  UIADD3 UR4, UPT, UPT, UR22, 0x28000, URZ ;  /* 0x0002800016047890 */ /* 0x000fe4000fffe0ff */
[----:B------:R-:W-:Y:S02]  /*7220*/  ULOP3.LUT UR5, UR5, 0x3fff, URZ, 0xc0, !UPT ;  /* 0x00003fff05057892 */ /* 0x000fe4000f8ec0ff */
[----:B------:R-:W-:Y:S02]  /*7230*/  USHF.R.U32.HI UR4, URZ, 0x4, UR4 ;  /* 0x00000004ff047899 */ /* 0x000fe40008011604 */
[----:B------:R-:W-:Y:S02]  /*7240*/  ULOP3.LUT UR5, UR5, 0x4000000, URZ, 0xfc, !UPT ;  /* 0x0400000005057892 */ /* 0x000fe4000f8efcff */
[----:B------:R-:W-:Y:S01]  /*7250*/  ULOP3.LUT UR4, UR4, 0x3fff, URZ, 0xc0, !UPT ;  /* 0x00003fff04047892 */ /* 0x000fe2000f8ec0ff */
[----:B------:R-:W-:-:S03]  /*7260*/  UMOV UR14, 0x0 ;  /* 0x00000000000e7882 */ /* 0x000fc60000000000 */
[----:B------:R-:W-:Y:S01]  /*7270*/  @P0 IMAD.MOV.U32 R3, RZ, RZ, 0x40004040 ;  /* 0x40004040ff030424 */ /* 0x000fe200078e00ff */
[----:B------:R-:W-:Y:S01]  /*7280*/  ULOP3.LUT UR4, UR4, 0x4000000, URZ, 0xfc, !UPT ;  /* 0x0400000004047892 */ /* 0x000fe2000f8efcff */
[----:B------:R-:W-:Y:S01]  /*7290*/  @P0 IMAD.U32 R5, RZ, RZ, UR5 ;  /* 0x00000005ff050e24 */ /* 0x000fe2000f8e00ff */
[----:B------:R-:W-:Y:S01]  /*72a0*/  @P0 R2UR UR13, R0 ;  /* 0x00000000000d02ca */ /* 0x000fe200000e0000 */
[----:B------:R-:W-:Y:S01]  /*72b0*/  UMOV UR15, 0x8218490 ;  /* 0x08218490000f7882 */ /* 0x000fe20000000000 */
[C---:B------:R-:W-:Y:S01]  /*72c0*/  @P0 R2UR.BROADCAST UR11, R3.reuse ;  /* 0x00000000030b02ca */ /* 0x040fe200008e0000 */
[----:B------:R-:W-:Y:S01]  /*72d0*/  @P0 IMAD.MOV.U32 R2, RZ, RZ, R5 ;  /* 0x000000ffff020224 */ /* 0x000fe200078e0005 */
[----:B------:R-:W-:Y:S01]  /*72e0*/  @P0 R2UR.BROADCAST UR7, R3 ;  /* 0x00000000030702ca */ /* 0x000fe200008e0000 */
[----:B------:R-:W-:Y:S01]  /*72f0*/  @P0 IMAD.U32 R4, RZ, RZ, UR4 ;  /* 0x00000004ff040e24 */ /* 0x000fe2000f8e00ff */
[----:B------:R-:W-:Y:S02]  /*7300*/  UIADD3 UR4, UPT, UPT, UR22, 0x388a8, URZ ;  /* 0x000388a816047890 */ /* 0x000fe4000fffe0ff */
[----:B------:R-:W-:Y:S01]  /*7310*/  @P0 R2UR.BROADCAST UR10, R2 ;  /* 0x00000000020a02ca */ /* 0x000fe200008e0000 */
[----:B------:R-:W-:-:S05]  /*7320*/  @P0 IMAD.MOV.U32 R2, RZ, RZ, R4 ;  /* 0x000000ffff020224 */ /* 0x000fca00078e0004 */
[----:B------:R-:W-:Y:S02]  /*7330*/  @P0 R2UR.BROADCAST UR6, R2 ;  /* 0x00000000020602ca */ /* 0x000fe400008e0000 */
[----:B------:R-:W-:Y:S01]  /*7340*/  ELECT P0, URZ, PT ;  /* 0x0000000000ff782f */ /* 0x000fe20003800000 */
[----:B------:R1:W-:Y:S10]  /*7350*/  UTCBAR [UR4], URZ ;  /* 0x000000ff040073e9 */ /* 0x0003f400080000ff */
[----:B------:R2:W-:Y:S02]  /*7360*/  UTCHMMA gdesc[UR6], gdesc[UR10], tmem[UR13], tmem[UR14], idesc[UR15], !UPT ;  /* 0x00ff0e0a060075ea */ /* 0x0005e4000f80000d */
[----:B------:R-:W-:Y:S01]  /*7370*/  @P0 VIADD R6, R5, 0x80 ;  /* 0x0000008005060836 */ /* 0x000fe20000000000 */
[----:B------:R-:W-:Y:S01]  /*7380*/  @P0 R2UR UR12, R0 ;  /* 0x00000000000c02ca */ /* 0x000fe200000e0000 */
[----:B------:R-:W-:-:S02]  /*7390*/  @P0 VIADD R2, R4, 0x80 ;  /* 0x0000008004020836 */ /* 0x000fc40000000000 */
[----:B------:R-:W-:Y:S01]  /*73a0*/  @P0 IMAD.MOV.U32 R7, RZ, RZ, 0x40004040 ;  /* 0x40004040ff070424 */ /* 0x000fe200078e00ff */
[----:B------:R-:W-:Y:S01]  /*73b0*/  @P0 R2UR.BROADCAST UR8, R6 ;  /* 0x00000000060802ca */ /* 0x000fe200008e0000 */
[----:B------:R-:W-:-:S03]  /*73c0*/  @P0 IMAD.MOV.U32 R3, RZ, RZ, 0x40004040 ;  /* 0x40004040ff030424 */ /* 0x000fc600078e00ff */
[----:B------:R-:W-:Y:S02]  /*73d0*/  @P0 R2UR.BROADCAST UR9, R7 ;  /* 0x00000000070902ca */ /* 0x000fe400008e0000 */
[----:B------:R-:W-:Y:S02]  /*73e0*/  @P0 R2UR.BROADCAST UR5, R3 ;  /* 0x00000000030502ca */ /* 0x000fe400008e0000 */
[----:B-1----:R-:W-:Y:S02]  /*73f0*/  @P0 R2UR.BROADCAST UR4, R2 ;  /* 0x00000000020402ca */ /* 0x002fe400008e0000 */
[----:B------:R-:W-:-:S11]  /*7400*/  ELECT P0, URZ, PT ;  /* 0x0000000000ff782f */ /* 0x000fd60003800000 */
[----:B------:R1:W-:Y:S02]  /*7410*/  UTCHMMA gdesc[UR4], gdesc[UR8], tmem[UR12], tmem[UR14], idesc[UR15], UPT ;  /* 0x00ff0e08040075ea */ /* 0x0003e4000b80000c */
[----:B------:R-:W-:Y:S01]  /*7420*/  @P0 VIADD R6, R5, 0x100 ;  /* 0x0000010005060836 */ /* 0x000fe20000000000 */
[----:B--2---:R-:W-:Y:S01]  /*7430*/  @P0 R2UR UR13, R0 ;  /* 0x00000000000d02ca */ /* 0x004fe200000e0000 */
[----:B------:R-:W-:Y:S02]  /*7440*/  @P0 VIADD R2, R4, 0x100 ;  /* 0x0000010004020836 */ /* 0x000fe40000000000 */
[----:B------:R-:W-:Y:S01]  /*7450*/  @P0 IMAD.MOV.U32 R7, RZ, RZ, 0x40004040 ;  /* 0x40004040ff070424 */ /* 0x000fe200078e00ff */
[----:B------:R-:W-:Y:S01]  /*7460*/  @P0 R2UR.BROADCAST UR10, R6 ;  /* 0x00000000060a02ca */ /* 0x000fe200008e0000 */
[----:B------:R-:W-:Y:S01]  /*7470*/  @P0 IMAD.MOV.U32 R3, RZ, RZ, 0x40004040 ;  /* 0x40004040ff030424 */ /* 0x000fe200078e00ff */
[----:B------:R-:W-:Y:S02]  /*7480*/  @P0 R2UR.BROADCAST UR6, R2 ;  /* 0x00000000020602ca */ /* 0x000fe400008e0000 */
[----:B------:R-:W-:-:S02]  /*7490*/  @P0 R2UR.BROADCAST UR11, R7 ;  /* 0x00000000070b02ca */ /* 0x000fc400008e0000 */
[----:B------:R-:W-:Y:S02]  /*74a0*/  @P0 R2UR.BROADCAST UR7, R3 ;  /* 0x00000000030702ca */ /* 0x000fe400008e0000 */
[----:B------:R-:W-:-:S11]  /*74b0*/  ELECT P0, URZ, PT ;  /* 0x0000000000ff782f */ /* 0x000fd60003800000 */
[----:B------:R2:W-:Y:S02]  /*74c0*/  UTCHMMA gdesc[UR6], gdesc[UR10], tmem[UR13], tmem[UR14], idesc[UR15], UPT ;  /* 0x00ff0e0a060075ea */ /* 0x0005e4000b80000d */
[----:B------:R-:W-:Y:S01]  /*74d0*/  @P0 VIADD R6, R5, 0x180 ;  /* 0x0000018005060836 */ /* 0x000fe20000000000 */
[----:B-1----:R-:W-:Y:S01]  /*74e0*/  @P0 R2UR UR12, R0 ;  /* 0x00000000000c02ca */ /* 0x002fe200000e0000 */
        /* <DEDUP_REMOVED lines=31> */
[C---:B------:R-:W-:Y:S01]  /*76e0*/  @P0 VIADD R6, R5.reuse, 0x300 ;  /* 0x0000030005060836 */ /* 0x040fe20000000000 */
[----:B--2---:R-:W-:Y:S01]  /*76f0*/  @P0 R2UR UR13, R0 ;  /* 0x00000000000d02ca */ /* 0x004fe200000e0000 */
[----:B------:R-:W-:Y:S02]  /*7700*/  @P0 VIADD R2, R4, 0x300 ;  /* 0x0000030004020836 */ /* 0x000fe40000000000 */
[----:B------:R-:W-:Y:S01]  /*7710*/  @P0 IMAD.MOV.U32 R7, RZ, RZ, 0x40004040 ;  /* 0x40004040ff070424 */ /* 0x000fe200078e00ff */
[----:B------:R-:W-:Y:S01]  /*7720*/  @P0 R2UR.BROADCAST UR10, R6 ;  /* 0x00000000060a02ca */ /* 0x000fe200008e0000 */
[----:B------:R-:W-:Y:S01]  /*7730*/  @P0 IMAD.MOV.U32 R3, RZ, RZ, 0x40004040 ;  /* 0x40004040ff030424 */ /* 0x000fe200078e00ff */
[----:B------:R-:W-:Y:S01]  /*7740*/  @P0 R2UR.BROADCAST UR6, R2 ;  /* 0x00000000020602ca */ /* 0x000fe200008e0000 */
[----:B------:R-:W-:Y:S01]  /*7750*/  VIADD R2, R5, 0x380 ;  /* 0x0000038005027836 */ /* 0x000fe20000000000 */
[----:B------:R-:W-:Y:S01]  /*7760*/  @P0 R2UR.BROADCAST UR11, R7 ;  /* 0x00000000070b02ca */ /* 0x000fe200008e0000 */
[----:B------:R-:W-:Y:S01]  /*7770*/  VIADD R4, R4, 0x380 ;  /* 0x0000038004047836 */ /* 0x000fe20000000000 */
[----:B------:R-:W-:-:S02]  /*7780*/  @P0 R2UR.BROADCAST UR7, R3 ;  /* 0x00000000030702ca */ /* 0x000fc400008e0000 */
[----:B------:R-:W-:-:S13]  /*7790*/  ELECT P0, URZ, PT ;  /* 0x0000000000ff782f */ /* 0x000fda0003800000 */
[----:B-1----:R-:W-:Y:S01]  /*77a0*/  @P0 R2UR.BROADCAST UR8, R2 ;  /* 0x00000000020802ca */ /* 0x002fe200008e0000 */
[----:B------:R-:W-:Y:S01]  /*77b0*/  @P0 IMAD.MOV.U32 R3, RZ, RZ, 0x40004040 ;  /* 0x40004040ff030424 */ /* 0x000fe200078e00ff */
[----:B------:R-:W-:Y:S01]  /*77c0*/  @P0 R2UR UR12, R0 ;  /* 0x00000000000c02ca */ /* 0x000fe200000e0000 */
[----:B------:R-:W-:Y:S01]  /*77d0*/  @P0 IMAD.MOV.U32 R5, RZ, RZ, 0x40004040 ;  /* 0x40004040ff050424 */ /* 0x000fe200078e00ff */
[----:B------:R-:W-:Y:S01]  /*77e0*/  @P0 R2UR.BROADCAST UR4, R4 ;  /* 0x00000000040402ca */ /* 0x000fe200008e0000 */
[----:B------:R1:W-:Y:S01]  /*77f0*/  UTCHMMA gdesc[UR6], gdesc[UR10], tmem[UR13], tmem[UR14], idesc[UR15], UPT ;  /* 0x00ff0e0a060075ea */ /* 0x0003e2000b80000d */
[----:B------:R-:W-:Y:S02]  /*7800*/  @P0 R2UR.BROADCAST UR9, R3 ;  /* 0x00000000030902ca */ /* 0x000fe400008e0000 */
[----:B------:R-:W-:Y:S01]  /*7810*/  @P0 R2UR.BROADCAST UR5, R5 ;  /* 0x00000000050502ca */ /* 0x000fe200008e0000 */
[----:B-1----:R-:W-:Y:S01]  /*7820*/  UMOV UR6, 0x0 ;  /* 0x0000000000067882 */ /* 0x002fe20000000000 */
[----:B------:R-:W-:-:S11]  /*7830*/  UMOV UR7, 0x8218490 ;  /* 0x0821849000077882 */ /* 0x000fd60000000000 */
[----:B------:R1:W-:Y:S01]  /*7840*/  UTCHMMA gdesc[UR4], gdesc[UR8], tmem[UR12], tmem[UR6], idesc[UR7], UPT ;  /* 0x00ff0608040075ea */ /* 0x0003e2000b80000c */
[----:B------:R-:W-:Y:S05]  /*7850*/  BRA.U !UP0, `(.L_x_142) ;  /* 0x0000000108047547 */ /* 0x000fea000b800000 */
[----:B-1----:R-:W-:Y:S05]  /*7860*/  BPT.TRAP 0x1 ;  /* 0x000000040000795c */ /* 0x002fea0000300000 */
.L_x_142:
[----:B-1----:R-:W-:Y:S01]  /*7870*/  UIADD3 UR4, UPT, UPT, UR22, 0x38870, URZ ;  /* 0x0003887016047890 */ /* 0x002fe2000fffe0ff */
[----:B------:R-:W-:Y:S08]  /*7880*/  BSSY.RECONVERGENT B0, `(.L_x_143) ;  /* 0x0000004000007945 */ /* 0x000ff00003800200 */
[----:B------:R1:W-:Y:S01]  /*7890*/  UTCBAR [UR4], URZ ;  /* 0x000000ff040073e9 */ /* 0x0003e200080000ff */
[----:B------:R-:W-:Y:S05]  /*78a0*/  @!P4 BRA `(.L_x_144) ;  /* 0x000000000004c947 */ /* 0x000fea0003800000 */
[----:B-1----:R-:W-:Y:S05]  /*78b0*/  BPT.TRAP 0x1 ;  /* 0x000000040000795c */ /* 0x002fea0000300000 */
.L_x_144:
[----:B-1----:R-:W-:Y:S05]  /*78c0*/  BSYNC.RECONVERGENT B0 ;  /* 0x0000000000007941 */ /* 0x002fea0003800200 */
.L_x_143:
[----:B------:R-:W-:-:S04]  /*78d0*/  ULEA UR4, UR33, UR22, 0x3 ;  /* 0x0000001621047291 */ /* 0x000fc8000f8e18ff */
[----:B------:R-:W-:-:S09]  /*78e0*/  UIADD3 UR4, UPT, UPT, UR4, 0x38810, URZ ;  /* 0x0003881004047890 */ /* 0x000fd2000fffe0ff */
[----:B------:R1:W-:Y:S01]  /*78f0*/  UTCBAR [UR4], URZ ;  /* 0x000000ff040073e9 */ /* 0x0003e200080000ff */
[----:B------:R-:W-:Y:S05]  /*7900*/  BRA.U !UP0, `(.L_x_145) ;  /* 0x0000000108047547 */ /* 0x000fea000b800000 */
[----:B-1----:R-:W-:Y:S05]  /*7910*/  BPT.TRAP 0x1 ;  /* 0x000000040000795c */ /* 0x002fea0000300000 */
.L_x_145:
[----:B------:R-:W-:-:S13]  /*7920*/  ELECT P0, URZ, PT ;  /* 0x0000000000ff782f */ /* 0x000fda0003800000 */
[----:B-1----:R-:W-:Y:S05]  /*7930*/  @!P0 EXIT ;  /* 0x000000000000894d */ /* 0x002fea0003800000 */
[----:B------:R-:W-:-:S09]  /*7940*/  UIADD3 UR4, UPT, UPT, UR22, 0x38898, URZ ;  /* 0x0003889816047890 */ /* 0x000fd2000fffe0ff */
[----:B------:R1:W-:Y:S01]  /*7950*/  UTCBAR [UR4], URZ ;  /* 0x000000ff040073e9 */ /* 0x0003e200080000ff */
[----:B------:R-:W-:Y:S01]  /*7960*/  NOP ;  /* 0x0000000000007918 */ /* 0x000fe20000000000 */
[----:B-1----:R-:W-:Y:S05]  /*7970*/  EXIT ;  /* 0x000000000000794d */ /* 0x002fea0003800000 */
.L_x_48:
[----:B------:R-:W-:Y:S01]  /*7980*/  IMAD.MOV.U32 R2, RZ, RZ, -0x3 ;  /* 0xfffffffdff027424 */ /* 0x000fe200078e00ff */
[----:B------:R-:W-:-:S04]  /*7990*/  MOV R0, UR46 ;  /* 0x0000002e00007c02 */ /* 0x000fc80008000f00 */
[----:B------:R-:W-:-:S05]  /*79a0*/  VIADDMNMX.U32 R2, R2, R0, 0x2, PT ;  /* 0x0000000202027446 */ /* 0x000fca0003800000 */
[----:B------:R-:W-:-:S06]  /*79b0*/  IMAD.SHL.U32 R2, R2, 0x4, RZ ;  /* 0x0000000402027824 */ /* 0x000fcc00078e00ff */
[----:B------:R-:W2:Y:S02]  /*79c0*/  LDC R2, c[0x2][R2+0xc] ;  /* 0x0080030002027b82 */ /* 0x000ea40000000800 */
[----:B--2---:R-:W-:-:S04]  /*79d0*/  SHF.R.S32.HI R3, RZ, 0x1f, R2 ;  /* 0x0000001fff037819 */ /* 0x004fc80000011402 */
.L_x_321:
[----:B------:R-:W-:Y:S05]  /*79e0*/  BRX R2 -0x79f0                                                                                                                                                                                                                                         (*"BRANCH_TARGETS .L_x_167,.L_x_146,.L_x_320"*) ;  /* 0xffffff8402847949 */ /* 0x000fea000383ffff */
.L_x_146:
[----:B------:R-:W-:-:S08]  /*79f0*/  NOP ;  /* 0x0000000000007918 */ /* 0x000fd00000000000 */
[----:B------:R-:W1:Y:S02]  /*7a00*/  USETMAXREG.TRY_ALLOC.CTAPOOL UP0, 0x98 ;  /* 0x00000098000079c8 */ /* 0x000e640008000600 */
[----:B-1----:R-:W-:Y:S05]  /*7a10*/  BRA.U !UP0, `(.L_x_146) ;  /* 0xfffffffd08f47547 */ /* 0x002fea000b83ffff */
[----:B------:R-:W-:Y:S01]  /*7a20*/  HFMA2 R132, -RZ, RZ, 0, 0 ;  /* 0x00000000ff847431 */ /* 0x000fe200000001ff */
[----:B------:R-:W-:Y:S01]  /*7a30*/  UMOV UR15, 0xfffffffc ;  /* 0xfffffffc000f7882 */ /* 0x000fe20000000000 */
[----:B------:R-:W-:Y:S01]  /*7a40*/  UMOV UR11, URZ ;  /* 0x000000ff000b7c82 */ /* 0x000fe20008000000 */
.L_x_166:
[----:B------:R-:W-:-:S09]  /*7a50*/  UISETP.NE.AND UP0, UPT, UR46, 0x4, UPT ;  /* 0x000000042e00788c */ /* 0x000fd2000bf05270 */
[----:B-123--:R-:W-:Y:S05]  /*7a60*/  BRA.U !UP0, `(.L_x_147) ;  /* 0x0000000108047547 */ /* 0x00efea000b800000 */
[----:B------:R-:W-:Y:S05]  /*7a70*/  BPT.TRAP 0x1 ;  /* 0x000000040000795c */ /* 0x000fea0000300000 */
.L_x_147:
[----:B------:R-:W1:Y:S01]  /*7a80*/  S2UR UR8, SR_CgaCtaId ;  /* 0x00000000000879c3 */ /* 0x000e620000008800 */
[----:B------:R-:W-:Y:S01]  /*7a90*/  UMOV UR14, 0x400 ;  /* 0x00000400000e7882 */ /* 0x000fe20000000000 */
[----:B------:R-:W-:Y:S01]  /*7aa0*/  SHF.L.U32 R3, R132, 0x1f, RZ ;  /* 0x0000001f84037819 */ /* 0x000fe200000006ff */
[----:B------:R-:W2:Y:S01]  /*7ab0*/  S2R R0, SR_TID.X ;  /* 0x0000000000007919 */ /* 0x000ea20000002100 */
[----:B-1----:R-:W-:-:S09]  /*7ac0*/  ULEA UR14, UR8, UR14, 0x18 ;  /* 0x0000000e080e7291 */ /* 0x002fd2000f8ec0ff */
[----:B------:R-:W1:Y:S01]  /*7ad0*/  SYNCS.PHASECHK.TRANS64.TRYWAIT P0, [UR14+0x38870], R3 ;  /* 0x03887003ff0075a7 */ /* 0x000e62000800110e */
[----:B--2---:R-:W-:-:S05]  /*7ae0*/  IMAD.U32 R6, R0, 0x10000, RZ ;  /* 0x0001000000067824 */ /* 0x004fca00078e00ff */
[----:B------:R-:W-:-:S04]  /*7af0*/  LOP3.LUT R6, R6, 0xe00000, RZ, 0xc0, !PT ;  /* 0x00e0000006067812 */ /* 0x000fc800078ec0ff */
[C---:B------:R-:W-:Y:S02]  /*7b00*/  LOP3.LUT R5, R6.reuse, 0x100, RZ, 0xfc, !PT ;  /* 0x0000010006057812 */ /* 0x040fe400078efcff */
[----:B------:R-:W-:Y:S01]  /*7b10*/  LOP3.LUT R4, R6, 0x120, RZ, 0xfc, !PT ;  /* 0x0000012006047812 */ /* 0x000fe200078efcff */
[----:B-1----:R-:W-:Y:S06]  /*7b20*/  @!P0 BRA `(.L_x_148) ;  /* 0x000000bc00808947 */ /* 0x002fec0003800000 */
.L_x_303:
[C---:B-1----:R-:W-:Y:S02]  /*7b30*/  LOP3.LUT R2, R6.reuse, 0x140, RZ, 0xfc, !PT ;  /* 0x0000014006027812 */ /* 0x042fe400078efcff */
[----:B------:R-:W-:Y:S02]  /*7b40*/  LOP3.LUT R6, R6, 0x160, RZ, 0xfc, !PT ;  /* 0x0000016006067812 */ /* 0x000fe400078efcff */
[----:B------:R-:W-:Y:S02]  /*7b50*/  R2UR UR7, R5 ;  /* 0x00000000050772ca */ /* 0x000fe400000e0000 */
[----:B------:R-:W-:Y:S02]  /*7b60*/  R2UR UR6, R4 ;  /* 0x00000000040672ca */ /* 0x000fe400000e0000 */
[----:B------:R-:W-:Y:S02]  /*7b70*/  R2UR UR5, R2 ;  /* 0x00000000020572ca */ /* 0x000fe400000e0000 */
[----:B------:R-:W-:-:S07]  /*7b80*/  R2UR UR4, R6 ;  /* 0x00000000060472ca */ /* 0x000fce00000e0000 */
[----:B------:R-:W1:Y:S02]  /*7b90*/  LDTM.x32 R100, tmem[UR7] ;  /* 0x00000007006479ee */ /* 0x000e6400082c0000 */
[----:B------:R-:W2:Y:S02]  /*7ba0*/  LDTM.x32 R68, tmem[UR6] ;  /* 0x00000006004479ee */ /* 0x000ea400082c0000 */
[----:B------:R-:W3:Y:S02]  /*7bb0*/  LDTM.x32 R36, tmem[UR5] ;  /* 0x00000005002479ee */ /* 0x000ee400082c0000 */
[----:B------:R-:W4:Y:S01]  /*7bc0*/  LDTM.x32 R4, tmem[UR4] ;  /* 0x00000004000479ee */ /* 0x000f2200082c0000 */
[----:B------:R-:W-:Y:S01]  /*7bd0*/  NOP ;  /* 0x0000000000007918 */ /* 0x000fe20000000000 */
[----:B------:R-:W-:Y:S05]  /*7be0*/  BRA.U !UP0, `(.L_x_149) ;  /* 0x0000000108087547 */ /* 0x000fea000b800000 */
[----:B------:R-:W-:Y:S05]  /*7bf0*/  BPT.TRAP 0x1 ;  /* 0x000000040000795c */ /* 0x000fea0000300000 */
[----:B------:R-:W-:Y:S05]  /*7c00*/  BPT.TRAP 0x1 ;  /* 0x000000040000795c */ /* 0x000fea0000300000 */
.L_x_149:
[----:B------:R-:W-:Y:S01]  /*7c10*/  UIADD3 UR15, UPT, UPT, UR15, 0x4, URZ ;  /* 0x000000040f0f7890 */ /* 0x000fe2000fffe0ff */
[----:B------:R-:W-:Y:S01]  /*7c20*/  LOP3.LUT P0, RZ, R0, 0x7f, RZ, 0xc0, !PT ;  /* 0x0000007f00ff7812 */ /* 0x000fe2000780c0ff */
[----:B------:R-:W-:Y:S01]  /*7c30*/  UIADD3 UR4, UPT, UPT, UR14, 0x38878, URZ ;  /* 0x000388780e047890 */ /* 0x000fe2000fffe0ff */
[----:B------:R-:W-:Y:S03]  /*7c40*/  BSSY.RECONVERGENT B0, `(.L_x_150) ;  /* 0x0000007000007945 */ /* 0x000fe60003800200 */
[----:B------:R-:W-:Y:S01]  /*7c50*/  ISETP.NE.AND P1, PT, RZ, UR15, !P0 ;  /* 0x0000000fff007c0c */ /* 0x000fe2000c725270 */
[----:B------:R-:W-:-:S03]  /*7c60*/  UPRMT UR4, UR8, 0x654, UR4 ;  /* 0x0000065408047896 */ /* 0x000fc60008000004 */
[----:B------:R-:W-:-:S06]  /*7c70*/  P2R R133, PR, RZ, 0x2 ;  /* 0x00000002ff857803 */ /* 0x000fcc0000000000 */
[----:B----4-:R-:W-:Y:S03]  /*7c80*/  SYNCS.ARRIVE.TRANS64.RED.A1T0 RZ, [UR4], RZ ;  /* 0x000000ffffff79a7 */ /* 0x010fe60008100404 */
[----:B------:R-:W-:Y:S05]  /*7c90*/  @!P1 BRA `(.L_x_151) ;  /* 0x0000000000049947 */ /* 0x000fea0003800000 */
[----:B------:R-:W-:-:S04]  /*7ca0*/  DEPBAR.LE SB0, 0x1 ;  /* 0x000080400000791a */ /* 0x000fc80000000000 */
.L_x_151:
[----:B------:R-:W-:Y:S05]  /*7cb0*/  BSYNC.RECONVERGENT B0 ;  /* 0x0000000000007941 */ /* 0x000fea0003800200 */
.L_x_150:
[----:B------:R-:W4:Y:S01]  /*7cc0*/  S2UR UR6, SR_SWINHI ;  /* 0x00000000000679c3 */ /* 0x000f220000002f00 */
[----:B------:R-:W-:-:S07]  /*7cd0*/  IMAD.SHL.U32 R136, R0, 0x20, RZ ;  /* 0x0000002000887824 */ /* 0x000fce00078e00ff */
[----:B------:R-:W-:Y:S01]  /*7ce0*/  BAR.SYNC.DEFER_BLOCKING 0x2, 0x80 ;  /* 0x0082000000007b1d */ /* 0x000fe20000010000 */
[----:B------:R-:W-:-:S07]  /*7cf0*/  LOP3.LUT R136, R136, 0x1fe0, RZ, 0xc0, !PT ;  /* 0x00001fe088887812 */ /* 0x000fce00078ec0ff */
[----:B------:R-:W1:Y:S01]  /*7d00*/  S2UR UR13, SR_CTAID.Z ;  /* 0x00000000000d79c3 */ /* 0x000e620000002700 */
[----:B------:R-:W-:Y:S07]  /*7d10*/  BSSY.RECONVERGENT B0, `(.L_x_152) ;  /* 0x0000047000007945 */ /* 0x000fee0003800200 */
[----:B------:R-:W1:Y:S01]  /*7d20*/  S2UR UR12, SR_CTAID.Y ;  /* 0x00000000000c79c3 */ /* 0x000e620000002600 */
[----:B------:R-:W-:Y:S01]  /*7d30*/  UMOV UR4, UR14 ;  /* 0x0000000e00047c82 */ /* 0x000fe20008000000 */
[----:B----4-:R-:W-:Y:S01]  /*7d40*/  UMOV UR5, UR6 ;  /* 0x0000000600057c82 */ /* 0x010fe20008000000 */
[----:B------:R-:W4:Y:S01]  /*7d50*/  LDCU.64 UR6, c[0x0][0x348] ;  /* 0x00006900ff0677ac */ /* 0x000f220008000a00 */
[----:B------:R-:W-:-:S02]  /*7d60*/  IMAD.U32 R2, RZ, RZ, UR4 ;  /* 0x00000004ff027e24 */ /* 0x000fc4000f8e00ff */
[----:B------:R-:W-:Y:S02]  /*7d70*/  IMAD.U32 R3, RZ, RZ, UR5 ;  /* 0x00000005ff037e24 */ /* 0x000fe4000f8e00ff */
[----:B------:R-:W-:-:S03]  /*7d80*/  IMAD.WIDE.U32 R136, R136, 0x4, R2 ;  /* 0x0000000488887825 */ /* 0x000fc600078e0002 */
[----:B------:R-:W-:-:S05]  /*7d90*/  IADD3 R2, P0, PT, R136, 0x30000, RZ ;  /* 0x0003000088027810 */ /* 0x000fca0007f1e0ff */
[----:B------:R-:W-:-:S05]  /*7da0*/  IMAD.X R135, RZ, RZ, R137, P0 ;  /* 0x000000ffff877224 */ /* 0x000fca00000e0689 */
[----:B------:R-:W-:-:S04]  /*7db0*/  SHF.R.U64 R3, R2, 0x3, R135 ;  /* 0x0000000302037819 */ /* 0x000fc80000001287 */
[----:B------:R-:W-:Y:S02]  /*7dc0*/  LOP3.LUT R134, R2, 0x70, R3, 0x78, !PT ;  /* 0x0000007002867812 */ /* 0x000fe400078e7803 */
[----:B------:R-:W-:-:S03]  /*7dd0*/  IADD3 R2, P0, PT, R136, 0x30010, RZ ;  /* 0x0003001088027810 */ /* 0x000fc60007f1e0ff */
[----:B-1----:R1:W-:Y:S02]  /*7de0*/  ST.E.128 desc[UR38][R134.64], R100 ;  /* 0x0000006486007985 */ /* 0x0023e4000c101d26 */
[----:B-1----:R-:W-:Y:S01]  /*7df0*/  IMAD.X R103, RZ, RZ, R137, P0 ;  /* 0x000000ffff677224 */ /* 0x002fe200000e0689 */
[----:B------:R-:W-:-:S04]  /*7e00*/  IADD3 R100, P1, PT, R136, 0x30020, RZ ;  /* 0x0003002088647810 */ /* 0x000fc80007f3e0ff */
[----:B------:R-:W-:Y:S01]  /*7e10*/  SHF.R.U64 R3, R2, 0x3, R103 ;  /* 0x0000000302037819 */ /* 0x000fe20000001267 */
[----:B------:R-:W-:-:S03]  /*7e20*/  IMAD.X R139, RZ, RZ, R137, P1 ;  /* 0x000000ffff8b7224 */ /* 0x000fc600008e0689 */
[----:B------:R-:W-:Y:S02]  /*7e30*/  LOP3.LUT R102, R2, 0x70, R3, 0x78, !PT ;  /* 0x0000007002667812 */ /* 0x000fe400078e7803 */
[----:B------:R-:W-:Y:S02]  /*7e40*/  IADD3 R2, P0, PT, R136, 0x30030, RZ ;  /* 0x0003003088027810 */ /* 0x000fe40007f1e0ff */
[C---:B------:R-:W-:Y:S01]  /*7e50*/  SHF.R.U64 R3, R100.reuse, 0x3, R139 ;  /* 0x0000000364037819 */ /* 0x040fe2000000128b */
[----:B------:R1:W-:Y:S03]  /*7e60*/  ST.E.128 desc[UR38][R102.64], R104 ;  /* 0x0000006866007985 */ /* 0x0003e6000c101d26 */
[----:B------:R-:W-:Y:S02]  /*7e70*/  LOP3.LUT R138, R100, 0x70, R3, 0x78, !PT ;  /* 0x00000070648a7812 */ /* 0x000fe400078e7803 */
[----:B------:R-:W-:-:S02]  /*7e80*/  IADD3 R3, P2, PT, R136, 0x30050, RZ ;  /* 0x0003005088037810 */ /* 0x000fc40007f5e0ff */
[----:B------:R-:W-:Y:S01]  /*7e90*/  IADD3 R100, P1, PT, R136, 0x30060, RZ ;  /* 0x0003006088647810 */ /* 0x000fe20007f3e0ff */
[----:B------:R5:W-:Y:S01]  /*7ea0*/  ST.E.128 desc[UR38][R138.64], R108 ;  /* 0x0000006c8a007985 */ /* 0x000be2000c101d26 */
[----:B-1----:R-:W-:-:S05]  /*7eb0*/  IMAD.X R105, RZ, RZ, R137, P0 ;  /* 0x000000ffff697224 */ /* 0x002fca00000e0689 */
[----:B------:R-:W-:-:S04]  /*7ec0*/  SHF.R.U64 R101, R2, 0x3, R105 ;  /* 0x0000000302657819 */ /* 0x000fc80000001269 */
[----:B------:R-:W-:Y:S02]  /*7ed0*/  LOP3.LUT R104, R2, 0x70, R101, 0x78, !PT ;  /* 0x0000007002687812 */ /* 0x000fe400078e7865 */
[----:B------:R-:W-:-:S03]  /*7ee0*/  IADD3 R2, P0, PT, R136, 0x30040, RZ ;  /* 0x0003004088027810 */ /* 0x000fc60007f1e0ff */
[----:B------:R1:W-:Y:S02]  /*7ef0*/  ST.E.128 desc[UR38][R104.64], R112 ;  /* 0x0000007068007985 */ /* 0x0003e4000c101d26 */
[----:B-----5:R-:W-:Y:S01]  /*7f00*/  IMAD.X R109, RZ, RZ, R137, P0 ;  /* 0x000000ffff6d7224 */ /* 0x020fe200000e0689 */
[----:B------:R-:W-:-:S04]  /*7f10*/  IADD3 R101, P0, PT, R136, 0x30070, RZ ;  /* 0x0003007088657810 */ /* 0x000fc80007f1e0ff */
[----:B------:R-:W-:Y:S01]  /*7f20*/  SHF.R.U64 R106, R2, 0x3, R109 ;  /* 0x00000003026a7819 */ /* 0x000fe2000000126d */
[----:B------:R-:W-:-:S03]  /*7f30*/  IMAD.X R111, RZ, RZ, R137, P0 ;  /* 0x000000ffff6f7224 */ /* 0x000fc600000e0689 */
[----:B------:R-:W-:Y:S02]  /*7f40*/  LOP3.LUT R108, R2, 0x70, R106, 0x78, !PT ;  /* 0x00000070026c7812 */ /* 0x000fe400078e786a */
[----:B------:R-:W-:-:S03]  /*7f50*/  SHF.R.U64 R107, R101, 0x3, R111 ;  /* 0x00000003656b7819 */ /* 0x000fc6000000126f */
[----:B------:R5:W-:Y:S01]  /*7f60*/  ST.E.128 desc[UR38][R108.64], R116 ;  /* 0x000000746c007985 */ /* 0x000be2000c101d26 */
[----:B------:R-:W-:Y:S01]  /*7f70*/  LOP3.LUT R110, R101, 0x70, R107, 0x78, !PT ;  /* 0x00000070656e7812 */ /* 0x000fe200078e786b */
[--C-:B-1----:R-:W-:Y:S02]  /*7f80*/  IMAD.X R115, RZ, RZ, R137.reuse, P2 ;  /* 0x000000ffff737224 */ /* 0x102fe400010e0689 */
[----:B------:R-:W-:-:S03]  /*7f90*/  IMAD.X R113, RZ, RZ, R137, P1 ;  /* 0x000000ffff717224 */ /* 0x000fc600008e0689 */
[C---:B------:R-:W-:Y:S02]  /*7fa0*/  SHF.R.U64 R2, R3.reuse, 0x3, R115 ;  /* 0x0000000303027819 */ /* 0x040fe40000001273 */
[C---:B------:R-:W-:Y:S02]  /*7fb0*/  SHF.R.U64 R106, R100.reuse, 0x3, R113 ;  /* 0x00000003646a7819 */ /* 0x040fe40000001271 */
[----:B------:R-:W-:Y:S02]  /*7fc0*/  LOP3.LUT R114, R3, 0x70, R2, 0x78, !PT ;  /* 0x0000007003727812 */ /* 0x000fe400078e7802 */
[----:B------:R-:W-:-:S03]  /*7fd0*/  LOP3.LUT R112, R100, 0x70, R106, 0x78, !PT ;  /* 0x0000007064707812 */ /* 0x000fc600078e786a */
[----:B------:R1:W-:Y:S01]  /*7fe0*/  ST.E.128 desc[UR38][R114.64], R120 ;  /* 0x0000007872007985 */ /* 0x0003e2000c101d26 */
[----:B-----5:R-:W-:-:S03]  /*7ff0*/  LOP3.LUT P4, R116, R0, 0x7f, RZ, 0xc0, !PT ;  /* 0x0000007f00747812 */ /* 0x020fc6000788c0ff */
[----:B------:R1:W-:Y:S04]  /*8000*/  ST.E.128 desc[UR38][R112.64], R124 ;  /* 0x0000007c70007985 */ /* 0x0003e8000c101d26 */
[----:B------:R1:W-:Y:S01]  /*8010*/  ST.E.128 desc[UR38][R110.64], R128 ;  /* 0x000000806e007985 */ /* 0x0003e2000c101d26 */
[----:B------:R-:W-:Y:S01]  /*8020*/  @!PT LDS RZ, [RZ] ;  /* 0x00000000fffff984 */ /* 0x000fe20000000800 */
[----:B------:R-:W-:Y:S01]  /*8030*/  @!PT LDS RZ, [RZ] ;  /* 0x00000000fffff984 */ /* 0x000fe20000000800 */
[----:B------:R-:W-:Y:S01]  /*8040*/  @!PT LDS RZ, [RZ] ;  /* 0x00000000fffff984 */ /* 0x000fe20000000800 */
[----:B------:R-:W-:Y:S01]  /*8050*/  @!PT LDS RZ, [RZ] ;  /* 0x00000000fffff984 */ /* 0x000fe20000000800 */
[----:B------:R5:W-:Y:S06]  /*8060*/  MEMBAR.ALL.CTA ;  /* 0x0000000000007992 */ /* 0x000bec0000008000 */
[----:B-----5:R-:W5:Y:S02]  /*8070*/  FENCE.VIEW.ASYNC.S ;  /* 0x00000000000073c6 */ /* 0x020f640000000000 */
[----:B-----5:R-:W-:Y:S06]  /*8080*/  BAR.SYNC.DEFER_BLOCKING 0x2, 0x80 ;  /* 0x0082000000007b1d */ /* 0x020fec0000010000 */
[----:B----4-:R-:W-:Y:S05]  /*8090*/  @P4 BRA `(.L_x_153) ;  /* 0x0000000000384947 */ /* 0x010fea0003800000 */
[----:B------:R-:W4:Y:S01]  /*80a0*/  LDL R140, [R1] ;  /* 0x00000000018c7983 */ /* 0x000f220000100800 */
[----:B------:R-:W-:Y:S01]  /*80b0*/  UIADD3 UR4, UP0, UPT, UR6, 0x500, URZ ;  /* 0x0000050006047890 */ /* 0x000fe2000ff1e0ff */
[----:B------:R-:W-:Y:S01]  /*80c0*/  PLOP3.LUT P0, PT, PT, PT, PT, 0x80, 0x8 ;  /* 0x000000000008781c */ /* 0x000fe20003f0f070 */
[----:B------:R-:W-:Y:S02]  /*80d0*/  UIADD3 UR8, UPT, UPT, UR14, 0x30000, URZ ;  /* 0x000300000e087890 */ /* 0x000fe4000fffe0ff */
[----:B------:R-:W-:Y:S01]  /*80e0*/  UIADD3.X UR5, UPT, UPT, URZ, UR7, URZ, UP0, !UPT ;  /* 0x00000007ff057290 */ /* 0x000fe200087fe4ff */
[----:B------:R-:W-:Y:S01]  /*80f0*/  UMOV UR9, URZ ;  /* 0x000000ff00097c82 */ /* 0x000fe20008000000 */
[----:B----4-:R-:W-:-:S13]  /*8100*/  R2UR UR10, R140 ;  /* 0x000000008c0a72ca */ /* 0x010fda00000e0000 */
[----:B------:R-:W-:-:S12]  /*8110*/  USHF.L.U32 UR10, UR10, 0x7, URZ ;  /* 0x000000070a0a7899 */ /* 0x000fd800080006ff */
.L_x_154:
[----:B------:R-:W-:Y:S01]  /*8120*/  @P0 ELECT P1, URZ, PT ;  /* 0x0000000000ff082f */ /* 0x000fe20003820000 */
[----:B------:R4:W-:-:S12]  /*8130*/  UTMAREDG.5D.ADD [UR8], [UR4] ;  /* 0x00000008040073b6 */ /* 0x0009d80008020000 */
[----:B------:R-:W-:Y:S02]  /*8140*/  @P1 PLOP3.LUT P0, PT, P1, PT, PT, 0x8, 0x80 ;  /* 0x000000000080181c */ /* 0x000fe40000f0e170 */
[----:B------:R-:W-:-:S11]  /*8150*/  PLOP3.LUT P1, PT, PT, PT, PT, 0x8, 0x80 ;  /* 0x000000000080781c */ /* 0x000fd60003f2e170 */
[----:B----4-:R-:W-:Y:S05]  /*8160*/  @P0 BRA.U.ANY `(.L_x_154) ;  /* 0xfffffffd00ec0947 */ /* 0x010fea000393ffff */
[----:B------:R0:W-:Y:S02]  /*8170*/  UTMACMDFLUSH ;  /* 0x00000000000079b7 */ /* 0x0001e40000000000 */
.L_x_153:
[----:B------:R-:W-:Y:S05]  /*8180*/  BSYNC.RECONVERGENT B0 ;  /* 0x0000000000007941 */ /* 0x000fea0003800200 */
.L_x_152:
[C---:B------:R-:W-:Y:S01]  /*8190*/  IADD3 R0, P1, PT, R136.reuse, 0x34000, RZ ;  /* 0x0003400088007810 */ /* 0x040fe20007f3e0ff */
[----:B------:R-:W-:Y:S01]  /*81a0*/  BSSY.RECONVERGENT B0, `(.L_x_155) ;  /* 0x0000023000007945 */ /* 0x000fe20003800200 */
[C---:B------:R-:W-:Y:S02]  /*81b0*/  IADD3 R3, P3, PT, R136.reuse, 0x34020, RZ ;  /* 0x0003402088037810 */ /* 0x040fe40007f7e0ff */
[C---:B------:R-:W-:Y:S01]  /*81c0*/  IADD3 R2, P0, PT, R136.reuse, 0x34010, RZ ;  /* 0x0003401088027810 */ /* 0x040fe20007f1e0ff */
[--C-:B-1----:R-:W-:Y:S01]  /*81d0*/  IMAD.X R127, RZ, RZ, R137.reuse, P1 ;  /* 0x000000ffff7f7224 */ /* 0x102fe200008e0689 */
[C---:B------:R-:W-:Y:S01]  /*81e0*/  IADD3 R100, P6, PT, R136.reuse, 0x34030, RZ ;  /* 0x0003403088647810 */ /* 0x040fe20007fde0ff */
[--C-:B------:R-:W-:Y:S01]  /*81f0*/  IMAD.X R123, RZ, RZ, R137.reuse, P3 ;  /* 0x000000ffff7b7224 */ /* 0x100fe200018e0689 */
[C---:B------:R-:W-:Y:S01]  /*8200*/  IADD3 R101, P5, PT, R136.reuse, 0x34040, RZ ;  /* 0x0003404088657810 */ /* 0x040fe20007fbe0ff */
[--C-:B------:R-:W-:Y:S01]  /*8210*/  IMAD.X R125, RZ, RZ, R137.reuse, P0 ;  /* 0x000000ffff7d7224 */ /* 0x100fe200000e0689 */
[C---:B------:R-:W-:Y:S01]  /*8220*/  IADD3 R106, P2, PT, R136.reuse, 0x34050, RZ ;  /* 0x00034050886a7810 */ /* 0x040fe20007f5e0ff */
[--C-:B------:R-:W-:Y:S01]  /*8230*/  IMAD.X R143, RZ, RZ, R137.reuse, P6 ;  /* 0x000000ffff8f7224 */ /* 0x100fe200030e0689 */
[C---:B------:R-:W-:Y:S01]  /*8240*/  IADD3 R107, P1, PT, R136.reuse, 0x34060, RZ ;  /* 0x00034060886b7810 */ /* 0x040fe20007f3e0ff */
[--C-:B------:R-:W-:Y:S01]  /*8250*/  IMAD.X R141, RZ, RZ, R137.reuse, P5 ;  /* 0x000000ffff8d7224 */ /* 0x100fe200028e0689 */
[----:B------:R-:W-:Y:S01]  /*8260*/  ISETP.NE.AND P3, PT, R133, RZ, PT ;  /* 0x000000ff8500720c */ /* 0x000fe20003f65270 */
[--C-:B------:R-:W-:Y:S01]  /*8270*/  IMAD.X R131, RZ, RZ, R137.reuse, P2 ;  /* 0x000000ffff837224 */ /* 0x100fe200010e0689 */
[----:B------:R-:W-:Y:S01]  /*8280*/  IADD3 R117, P0, PT, R136, 0x34070, RZ ;  /* 0x0003407088757810 */ /* 0x000fe20007f1e0ff */
[----:B------:R-:W-:Y:S01]  /*8290*/  IMAD.X R129, RZ, RZ, R137, P1 ;  /* 0x000000ffff817224 */ /* 0x000fe200008e0689 */
[----:B------:R-:W-:-:S02]  /*82a0*/  SHF.R.U64 R118, R0, 0x3, R127 ;  /* 0x0000000300767819 */ /* 0x000fc4000000127f */
[----:B------:R-:W-:Y:S01]  /*82b0*/  SHF.R.U64 R119, R2, 0x3, R125 ;  /* 0x0000000302777819 */ /* 0x000fe2000000127d */
[----:B------:R-:W-:Y:S01]  /*82c0*/  IMAD.X R137, RZ, RZ, R137, P0 ;  /* 0x000000ffff897224 */ /* 0x000fe200000e0689 */
[C---:B------:R-:W-:Y:S02]  /*82d0*/  SHF.R.U64 R120, R3.reuse, 0x3, R123 ;  /* 0x0000000303787819 */ /* 0x040fe4000000127b */
[----:B------:R-:W-:Y:S02]  /*82e0*/  SHF.R.U64 R121, R100, 0x3, R143 ;  /* 0x0000000364797819 */ /* 0x000fe4000000128f */
[----:B------:R-:W-:Y:S02]  /*82f0*/  LOP3.LUT R126, R0, 0x70, R118, 0x78, !PT ;  /* 0x00000070007e7812 */ /* 0x000fe400078e7876 */
[----:B------:R-:W-:Y:S02]  /*8300*/  LOP3.LUT R124, R2, 0x70, R119, 0x78, !PT ;  /* 0x00000070027c7812 */ /* 0x000fe400078e7877 */
[----:B------:R-:W-:-:S02]  /*8310*/  LOP3.LUT R122, R3, 0x70, R120, 0x78, !PT ;  /* 0x00000070037a7812 */ /* 0x000fc400078e7878 */
[----:B------:R-:W-:Y:S02]  /*8320*/  LOP3.LUT R142, R100, 0x70, R121, 0x78, !PT ;  /* 0x00000070648e7812 */ /* 0x000fe400078e7879 */
[----:B------:R-:W-:Y:S02]  /*8330*/  SHF.R.U64 R0, R101, 0x3, R141 ;  /* 0x0000000365007819 */ /* 0x000fe4000000128d */
[----:B------:R-:W-:Y:S02]  /*8340*/  SHF.R.U64 R2, R106, 0x3, R131 ;  /* 0x000000036a027819 */ /* 0x000fe40000001283 */
[----:B------:R-:W-:Y:S02]  /*8350*/  SHF.R.U64 R3, R107, 0x3, R129 ;  /* 0x000000036b037819 */ /* 0x000fe40000001281 */
[----:B------:R-:W-:Y:S02]  /*8360*/  SHF.R.U64 R100, R117, 0x3, R137 ;  /* 0x0000000375647819 */ /* 0x000fe40000001289 */
[----:B------:R-:W-:-:S02]  /*8370*/  LOP3.LUT R140, R101, 0x70, R0, 0x78, !PT ;  /* 0x00000070658c7812 */ /* 0x000fc400078e7800 */
[----:B------:R-:W-:Y:S02]  /*8380*/  LOP3.LUT R130, R106, 0x70, R2, 0x78, !PT ;  /* 0x000000706a827812 */ /* 0x000fe400078e7802 */
[----:B------:R-:W-:Y:S02]  /*8390*/  LOP3.LUT R128, R107, 0x70, R3, 0x78, !PT ;  /* 0x000000706b807812 */ /* 0x000fe400078e7803 */
[----:B------:R-:W-:Y:S01]  /*83a0*/  LOP3.LUT R136, R117, 0x70, R100, 0x78, !PT ;  /* 0x0000007075887812 */ /* 0x000fe200078e7864 */
[----:B------:R-:W-:Y:S05]  /*83b0*/  @!P3 BRA `(.L_x_156) ;  /* 0x000000000004b947 */ /* 0x000fea0003800000 */
[----:B------:R-:W-:-:S04]  /*83c0*/  DEPBAR.LE SB0, 0x1 ;  /* 0x000080400000791a */ /* 0x000fc80000000000 */
.L_x_156:
[----:B------:R-:W-:Y:S05]  /*83d0*/  BSYNC.RECONVERGENT B0 ;  /* 0x0000000000007941 */ /* 0x000fea0003800200 */
.L_x_155:
[----:B------:R-:W4:Y:S01]  /*83e0*/  LDL R0, [R1] ;  /* 0x0000000001007983 */ /* 0x000f220000100800 */
[----:B------:R-:W-:Y:S01]  /*83f0*/  BSSY.RECONVERGENT B0, `(.L_x_157) ;  /* 0x0000020000007945 */ /* 0x000fe20003800200 */
[----:B------:R-:W-:Y:S06]  /*8400*/  BAR.SYNC.DEFER_BLOCKING 0x2, 0x80 ;  /* 0x0082000000007b1d */ /* 0x000fec0000010000 */
[----:B--2---:R1:W-:Y:S04]  /*8410*/  ST.E.128 desc[UR38][R126.64], R68 ;  /* 0x000000447e007985 */ /* 0x0043e8000c101d26 */
[----:B------:R1:W-:Y:S04]  /*8420*/  ST.E.128 desc[UR38][R124.64], R72 ;  /* 0x000000487c007985 */ /* 0x0003e8000c101d26 */
[----:B------:R1:W-:Y:S04]  /*8430*/  ST.E.128 desc[UR38][R122.64], R76 ;  /* 0x0000004c7a007985 */ /* 0x0003e8000c101d26 */
[----:B------:R1:W-:Y:S04]  /*8440*/  ST.E.128 desc[UR38][R142.64], R80 ;  /* 0x000000508e007985 */ /* 0x0003e8000c101d26 */
[----:B------:R1:W-:Y:S04]  /*8450*/  ST.E.128 desc[UR38][R140.64], R84 ;  /* 0x000000548c007985 */ /* 0x0003e8000c101d26 */
[----:B------:R1:W-:Y:S04]  /*8460*/  ST.E.128 desc[UR38][R130.64], R88 ;  /* 0x0000005882007985 */ /* 0x0003e8000c101d26 */
[----:B------:R1:W-:Y:S04]  /*8470*/  ST.E.128 desc[UR38][R128.64], R92 ;  /* 0x0000005c80007985 */ /* 0x0003e8000c101d26 */
[----:B------:R1:W-:Y:S01]  /*8480*/  ST.E.128 desc[UR38][R136.64], R96 ;  /* 0x0000006088007985 */ /* 0x0003e2000c101d26 */
[----:B------:R-:W-:Y:S01]  /*8490*/  @!PT LDS RZ, [RZ] ;  /* 0x00000000fffff984 */ /* 0x000fe20000000800 */
[----:B------:R-:W-:Y:S01]  /*84a0*/  @!PT LDS RZ, [RZ] ;  /* 0x00000000fffff984 */ /* 0x000fe20000000800 */
[----:B------:R-:W-:Y:S01]  /*84b0*/  @!PT LDS RZ, [RZ] ;  /* 0x00000000fffff984 */ /* 0x000fe20000000800 */
[----:B------:R-:W-:Y:S01]  /*84c0*/  @!PT LDS RZ, [RZ] ;  /* 0x00000000fffff984 */ /* 0x000fe20000000800 */
[----:B------:R2:W-:Y:S06]  /*84d0*/  MEMBAR.ALL.CTA ;  /* 0x0000000000007992 */ /* 0x0005ec0000008000 */
[----:B--2---:R-:W2:Y:S02]  /*84e0*/  FENCE.VIEW.ASYNC.S ;  /* 0x00000000000073c6 */ /* 0x004ea40000000000 */
[----:B--2---:R-:W-:Y:S01]  /*84f0*/  BAR.SYNC.DEFER_BLOCKING 0x2, 0x80 ;  /* 0x0082000000007b1d */ /* 0x004fe20000010000 */
[----:B----4-:R-:W-:-:S13]  /*8500*/  R2UR UR10, R0 ;  /* 0x00000000000a72ca */ /* 0x010fda00000e0000 */
[----:B------:R-:W-:Y:S01]  /*8510*/  USHF.L.U32 UR10, UR10, 0x7, URZ ;  /* 0x000000070a0a7899 */ /* 0x000fe200080006ff */
[----:B-1----:R-:W-:Y:S11]  /*8520*/  @P4 BRA `(.L_x_158) ;  /* 0x0000000000304947 */ /* 0x002ff60003800000 */
[----:B------:R-:W-:Y:S01]  /*8530*/  UIADD3 UR4, UP0, UPT, UR6, 0x500, URZ ;  /* 0x0000050006047890 */ /* 0x000fe2000ff1e0ff */
[----:B------:R-:W-:Y:S01]  /*8540*/  PLOP3.LUT P0, PT, PT, PT, PT, 0x80, 0x8 ;  /* 0x000000000008781c */ /* 0x000fe20003f0f070 */
[----:B------:R-:W-:Y:S02]  /*8550*/  UIADD3 UR8, UPT, UPT, UR14, 0x34000, URZ ;  /* 0x000340000e087890 */ /* 0x000fe4000fffe0ff */
[----:B------:R-:W-:Y:S01]  /*8560*/  UIADD3.X UR5, UPT, UPT, URZ, UR7, URZ, UP0, !UPT ;  /* 0x00000007ff057290 */ /* 0x000fe200087fe4ff */
[----:B------:R-:W-:-:S11]  /*8570*/  UMOV UR9, 0x20 ;  /* 0x0000002000097882 */ /* 0x000fd60000000000 */
.L_x_159:
[----:B------:R-:W-:Y:S01]  /*8580*/  @P0 ELECT P1, URZ, PT ;  /* 0x0000000000ff082f */ /* 0x000fe20003820000 */
[----:B------:R1:W-:-:S12]  /*8590*/  UTMAREDG.5D.ADD [UR8], [UR4] ;  /* 0x00000008040073b6 */ /* 0x0003d80008020000 */
[----:B------:R-:W-:Y:S02]  /*85a0*/  @P1 PLOP3.LUT P0, PT, P1, PT, PT, 0x8, 0x80 ;  /* 0x000000000080181c */ /* 0x000fe40000f0e170 */
[----:B------:R-:W-:-:S11]  /*85b0*/  PLOP3.LUT P1, PT, PT, PT, PT, 0x8, 0x80 ;  /* 0x000000000080781c */ /* 0x000fd60003f2e170 */
[----:B-1----:R-:W-:Y:S05]  /*85c0*/  @P0 BRA.U.ANY `(.L_x_159) ;  /* 0xfffffffd00ec0947 */ /* 0x002fea000393ffff */
[----:B------:R0:W-:Y:S01]  /*85d0*/  UTMACMDFLUSH ;  /* 0x00000000000079b7 */ /* 0x0001e20000000000 */
[----:B------:R-:W-:-:S04]  /*85e0*/  DEPBAR.LE SB0, 0x1 ;  /* 0x000080400000791a */ /* 0x000fc80000000000 */
.L_x_158:
[----:B------:R-:W-:Y:S05]  /*85f0*/  BSYNC.RECONVERGENT B0 ;  /* 0x0000000000007941 */ /* 0x000fea0003800200 */
.L_x_157:
[----:B------:R-:W-:Y:S01]  /*8600*/  BAR.SYNC.DEFER_BLOCKING 0x2, 0x80 ;  /* 0x0082000000007b1d */ /* 0x000fe20000010000 */
[----:B------:R-:W-:-:S05]  /*8610*/  ISETP.NE.AND P2, PT, R116, RZ, PT ;  /* 0x000000ff7400720c */ /* 0x000fca0003f45270 */
[----:B------:R-:W-:Y:S01]  /*8620*/  BSSY.RECONVERGENT B0, `(.L_x_160) ;  /* 0x000001d000007945 */ /* 0x000fe20003800200 */
[----:B---3--:R1:W-:Y:S04]  /*8630*/  ST.E.128 desc[UR38][R134.64], R36 ;  /* 0x0000002486007985 */ /* 0x0083e8000c101d26 */
        /* <DEDUP_REMOVED lines=13> */
[----:B--2---:R-:W-:Y:S06]  /*8710*/  BAR.SYNC.DEFER_BLOCKING 0x2, 0x80 ;  /* 0x0082000000007b1d */ /* 0x004fec0000010000 */
[----:B------:R-:W-:Y:S05]  /*8720*/  @P2 BRA `(.L_x_161) ;  /* 0x0000000000302947 */ /* 0x000fea0003800000 */
[----:B------:R-:W-:Y:S01]  /*8730*/  UIADD3 UR4, UP0, UPT, UR6, 0x500, URZ ;  /* 0x0000050006047890 */ /* 0x000fe2000ff1e0ff */
[----:B------:R-:W-:Y:S01]  /*8740*/  PLOP3.LUT P0, PT, PT, PT, PT, 0x80, 0x8 ;  /* 0x000000000008781c */ /* 0x000fe20003f0f070 */
[----:B------:R-:W-:Y:S02]  /*8750*/  UIADD3 UR8, UPT, UPT, UR14, 0x30000, URZ ;  /* 0x000300000e087890 */ /* 0x000fe4000fffe0ff */
[----:B------:R-:W-:Y:S01]  /*8760*/  UIADD3.X UR5, UPT, UPT, URZ, UR7, URZ, UP0, !UPT ;  /* 0x00000007ff057290 */ /* 0x000fe200087fe4ff */
[----:B------:R-:W-:-:S11]  /*8770*/  UMOV UR9, 0x40 ;  /* 0x0000004000097882 */ /* 0x000fd60000000000 */
.L_x_162:
[----:B------:R-:W-:Y:S01]  /*8780*/  @P0 ELECT P1, URZ, PT ;  /* 0x0000000000ff082f */ /* 0x000fe20003820000 */
[----:B------:R2:W-:-:S12]  /*8790*/  UTMAREDG.5D.ADD [UR8], [UR4] ;  /* 0x00000008040073b6 */ /* 0x0005d80008020000 */
[----:B------:R-:W-:Y:S02]  /*87a0*/  @P1 PLOP3.LUT P0, PT, P1, PT, PT, 0x8, 0x80 ;  /* 0x000000000080181c */ /* 0x000fe40000f0e170 */
[----:B------:R-:W-:-:S11]  /*87b0*/  PLOP3.LUT P1, PT, PT, PT, PT, 0x8, 0x80 ;  /* 0x000000000080781c */ /* 0x000fd60003f2e170 */
[----:B--2---:R-:W-:Y:S05]  /*87c0*/  @P0 BRA.U.ANY `(.L_x_162) ;  /* 0xfffffffd00ec0947 */ /* 0x004fea000393ffff */
[----:B------:R0:W-:Y:S01]  /*87d0*/  UTMACMDFLUSH ;  /* 0x00000000000079b7 */ /* 0x0001e20000000000 */
[----:B------:R-:W-:-:S04]  /*87e0*/  DEPBAR.LE SB0, 0x1 ;  /* 0x000080400000791a */ /* 0x000fc80000000000 */
.L_x_161:
[----:B------:R-:W-:Y:S05]  /*87f0*/  BSYNC.RECONVERGENT B0 ;  /* 0x0000000000007941 */ /* 0x000fea0003800200 */
.L_x_160:
[----:B------:R-:W-:Y:S06]  /*8800*/  BAR.SYNC.DEFER_BLOCKING 0x2, 0x80 ;  /* 0x0082000000007b1d */ /* 0x000fec0000010000 */
[----:B------:R-:W-:Y:S01]  /*8810*/  BSSY.RECONVERGENT B0, `(.L_x_163) ;  /* 0x000001c000007945 */ /* 0x000fe20003800200 */
[----:B------:R2:W-:Y:S04]  /*8820*/  ST.E.128 desc[UR38][R126.64], R4 ;  /* 0x000000047e007985 */ /* 0x0005e8000c101d26 */
        /* <DEDUP_REMOVED lines=12> */
[----:B---3--:R-:W3:Y:S02]  /*88f0*/  FENCE.VIEW.ASYNC.S ;  /* 0x00000000000073c6 */ /* 0x008ee40000000000 */
[----:B---3--:R-:W-:Y:S06]  /*8900*/  BAR.SYNC.DEFER_BLOCKING 0x2, 0x80 ;  /* 0x0082000000007b1d */ /* 0x008fec0000010000 */
[----:B------:R-:W-:Y:S05]  /*8910*/  @P2 BRA `(.L_x_164) ;  /* 0x00000000002c2947 */ /* 0x000fea0003800000 */
[----:B------:R-:W-:Y:S01]  /*8920*/  UIADD3 UR4, UP0, UPT, UR6, 0x500, URZ ;  /* 0x0000050006047890 */ /* 0x000fe2000ff1e0ff */
[----:B------:R-:W-:Y:S01]  /*8930*/  PLOP3.LUT P0, PT, PT, PT, PT, 0x80, 0x8 ;  /* 0x000000000008781c */ /* 0x000fe20003f0f070 */
[----:B------:R-:W-:Y:S02]  /*8940*/  UIADD3 UR8, UPT, UPT, UR14, 0x34000, URZ ;  /* 0x000340000e087890 */ /* 0x000fe4000fffe0ff */
[----:B------:R-:W-:Y:S01]  /*8950*/  UIADD3.X UR5, UPT, UPT, URZ, UR7, URZ, UP0, !UPT ;  /* 0x00000007ff057290 */ /* 0x000fe200087fe4ff */
[----:B------:R-:W-:-:S11]  /*8960*/  UMOV UR9, 0x60 ;  /* 0x0000006000097882 */ /* 0x000fd60000000000 */
.L_x_165:
[----:B------:R-:W-:Y:S01]  /*8970*/  @P0 ELECT P1, URZ, PT ;  /* 0x0000000000ff082f */ /* 0x000fe20003820000 */
[----:B------:R3:W-:-:S12]  /*8980*/  UTMAREDG.5D.ADD [UR8], [UR4] ;  /* 0x00000008040073b6 */ /* 0x0007d80008020000 */
[----:B------:R-:W-:Y:S02]  /*8990*/  @P1 PLOP3.LUT P0, PT, P1, PT, PT, 0x8, 0x80 ;  /* 0x000000000080181c */ /* 0x000fe40000f0e170 */
[----:B------:R-:W-:-:S11]  /*89a0*/  PLOP3.LUT P1, PT, PT, PT, PT, 0x8, 0x80 ;  /* 0x000000000080781c */ /* 0x000fd60003f2e170 */
[----:B---3--:R-:W-:Y:S05]  /*89b0*/  @P0 BRA.U.ANY `(.L_x_165) ;  /* 0xfffffffd00ec0947 */ /* 0x008fea000393ffff */
[----:B------:R0:W-:Y:S02]  /*89c0*/  UTMACMDFLUSH ;  /* 0x00000000000079b7 */ /* 0x0001e40000000000 */
.L_x_164:
[----:B------:R-:W-:Y:S05]  /*89d0*/  BSYNC.RECONVERGENT B0 ;  /* 0x0000000000007941 */ /* 0x000fea0003800200 */
.L_x_163:
[----:B------:R-:W3:Y:S04]  /*89e0*/  LDL.LU R2, [R1] ;  /* 0x0000000001027983 */ /* 0x000ee80000300800 */
[----:B------:R-:W4:Y:S01]  /*89f0*/  LDL.LU R0, [R1+0x4] ;  /* 0x0000040001007983 */ /* 0x000f220000300800 */
[----:B------:R-:W5:Y:S01]  /*8a00*/  S2UR UR6, SR_CTAID.X ;  /* 0x00000000000679c3 */ /* 0x000f620000002500 */
[----:B------:R-:W-:Y:S01]  /*8a10*/  UIADD3 UR5, UPT, UPT, UR11, 0x1, URZ ;  /* 0x000000010b057890 */ /* 0x000fe2000fffe0ff */
[----:B------:R-:W-:Y:S02]  /*8a20*/  LOP3.LUT R132, R132, 0x1, RZ, 0x3c, !PT ;  /* 0x0000000184847812 */ /* 0x000fe400078e3cff */
[----:B---3--:R-:W-:Y:S02]  /*8a30*/  R2UR UR4, R2 ;  /* 0x00000000020472ca */ /* 0x008fe400000e0000 */
[C---:B----4-:R-:W-:Y:S01]  /*8a40*/  ISETP.GT.U32.AND P0, PT, R0.reuse, 0x1, PT ;  /* 0x000000010000780c */ /* 0x050fe20003f04070 */
[----:B------:R-:W-:-:S05]  /*8a50*/  VIADD R0, R0, 0xffffffff ;  /* 0xffffffff00007836 */ /* 0x000fca0000000000 */
[----:B------:R3:W-:Y:S05]  /*8a60*/  STL [R1+0x4], R0 ;  /* 0x0000040001007387 */ /* 0x0007ea0000100800 */
[----:B------:R-:W-:-:S04]  /*8a70*/  UIADD3 UR4, UPT, UPT, UR4, 0x1, URZ ;  /* 0x0000000104047890 */ /* 0x000fc8000fffe0ff */
[----:B------:R-:W-:-:S11]  /*8a80*/  UISETP.NE.AND UP0, UPT, UR4, UR47, UPT ;  /* 0x0000002f0400728c */ /* 0x000fd6000bf05270 */
[----:B-----5:R-:W-:Y:S02]  /*8a90*/  @!UP0 ULOP3.LUT UR4, UR6, 0x1ffffff, URZ, 0xc0, !UPT ;  /* 0x01ffffff06048892 */ /* 0x020fe4000f8ec0ff */
[----:B------:R-:W-:-:S04]  /*8aa0*/  @UP0 UIADD3 UR5, UPT, UPT, UR11, URZ, URZ ;  /* 0x000000ff0b050290 */ /* 0x000fc8000fffe0ff */
[----:B---3--:R-:W-:-:S03]  /*8ab0*/  IMAD.U32 R0, RZ, RZ, UR4 ;  /* 0x00000004ff007e24 */ /* 0x008fc6000f8e00ff */
[----:B------:R-:W-:Y:S02]  /*8ac0*/  UMOV UR11, UR5 ;  /* 0x00000005000b7c82 */ /* 0x000fe40008000000 */
[----:B------:R3:W-:Y:S01]  /*8ad0*/  STL [R1], R0 ;  /* 0x0000000001007387 */ /* 0x0007e20000100800 */
[----:B------:R-:W-:Y:S05]  /*8ae0*/  @P0 BRA `(.L_x_166) ;  /* 0xffffffec00d80947 */ /* 0x000fea000383ffff */
[----:B------:R-:W-:-:S04]  /*8af0*/  DEPBAR.LE SB0, 0x0 ;  /* 0x000080000000791a */ /* 0x000fc80000000000 */
[----:B------:R-:W-:Y:S05]  /*8b00*/  EXIT ;  /* 0x000000000000794d */ /* 0x000fea0003800000 */
.L_x_320:
[----:B------:R-:W-:-:S08]  /*8b10*/  NOP ;  /* 0x0000000000007918 */ /* 0x000fd00000000000 */
[----:B------:R-:W-:-:S00]  /*8b20*/  USETMAXREG.DEALLOC.CTAPOOL 0x60 ;  /* 0x00000060000079c8 */ /* 0x000fc000080e0500 */
[----:B------:R-:W-:Y:S05]  /*8b30*/  EXIT ;  /* 0x000000000000794d */ /* 0x000fea0003800000 */
.L_x_167:
[----:B------:R-:W-:-:S08]  /*8b40*/  NOP ;  /* 0x0000000000007918 */ /* 0x000fd00000000000 */
[----:B------:R-:W1:Y:S02]  /*8b50*/  USETMAXREG.TRY_ALLOC.CTAPOOL UP0, 0x80 ;  /* 0x00000080000079c8 */ /* 0x000e640008000600 */
[----:B-1----:R-:W-:Y:S05]  /*8b60*/  BRA.U !UP0, `(.L_x_167) ;  /* 0xfffffffd08f47547 */ /* 0x002fea000b83ffff */
[----:B------:R-:W-:Y:S02]  /*8b70*/  HFMA2 R102, -RZ, RZ, 0, 5.9604644775390625e-08 ;  /* 0x00000001ff667431 */ /* 0x000fe400000001ff */
[----:B------:R-:W-:Y:S01]  /*8b80*/  IMAD.MOV.U32 R104, RZ, RZ, RZ ;  /* 0x000000ffff687224 */ /* 0x000fe200078e00ff */
[----:B------:R-:W-:Y:S01]  /*8b90*/  CS2R R100, SRZ ;  /* 0x0000000000647805 */ /* 0x000fe2000001ff00 */
[----:B------:R-:W-:Y:S01]  /*8ba0*/  IMAD.MOV.U32 R103, RZ, RZ, 0x1 ;  /* 0x00000001ff677424 */ /* 0x000fe200078e00ff */
[----:B------:R-:W-:Y:S01]  /*8bb0*/  MOV R99, RZ ;  /* 0x000000ff00637202 */ /* 0x000fe20000000f00 */
[----:B------:R-:W1:Y:S04]  /*8bc0*/  LDCU UR36, c[0x0][0x384] ;  /* 0x00007080ff2477ac */ /* 0x000e680008000800 */
.L_x_204:
[----:B---3--:R-:W-:Y:S01]  /*8bd0*/  MOV R0, UR46 ;  /* 0x0000002e00007c02 */ /* 0x008fe20008000f00 */
[----:B------:R-:W-:Y:S05]  /*8be0*/  YIELD ;  /* 0x0000000000007946 */ /* 0x000fea0003800000 */
[----:B------:R-:W-:Y:S11]  /*8bf0*/  ISETP.NE.AND P0, PT, R0, 0x3, PT ;  /* 0x000000030000780c */ /* 0x000ff60003f05270 */
[----:B------:R-:W-:Y:S02]  /*8c00*/  @!UPT UIADD3 URZ, UPT, UPT, URZ, URZ, URZ ;  /* 0x000000fffffff290 */ /* 0x000fe4000fffe0ff */
[----:B--2---:R-:W-:Y:S05]  /*8c10*/  @!P0 BRA `(.L_x_168) ;  /* 0x0000000000048947 */ /* 0x004fea0003800000 */
[----:B-1----:R-:W-:Y:S05]  /*8c20*/  BPT.TRAP 0x1 ;  /* 0x000000040000795c */ /* 0x002fea0000300000 */
.L_x_168:
[----:B------:R-:W2:Y:S01]  /*8c30*/  S2R R57, SR_CgaCtaId ;  /* 0x0000000000397919 */ /* 0x000ea20000008800 */
[----:B------:R-:W-:Y:S01]  /*8c40*/  MOV R56, 0x400 ;  /* 0x0000040000387802 */ /* 0x000fe20000000f00 */
[----:B------:R-:W-:Y:S01]  /*8c50*/  BSSY B0, `(.L_x_169) ;  /* 0x0000005000007945 */ /* 0x000fe20003800000 */
[----:B------:R-:W-:Y:S02]  /*8c60*/  SHF.L.U32 R0, R101, 0x1f, RZ ;  /* 0x0000001f65007819 */ /* 0x000fe400000006ff */
[----:B--2---:R-:W-:Y:S04]  /*8c70*/  LEA R56, R57, R56, 0x18 ;  /* 0x0000003839387211 */ /* 0x004fe800078ec0ff */
[----:B------:R-:W2:Y:S02]  /*8c80*/  SYNCS.PHASECHK.TRANS64.TRYWAIT P1, [R56+URZ+0x38850], R0 ;  /* 0x03885000380075a7 */ /* 0x000ea400080211ff */
[----:B--2---:R-:W-:Y:S05]  /*8c90*/  @!P1 BRA `(.L_x_170) ;  /* 0x000000ac003c9947 */ /* 0x004fea0003800000 */
.L_x_304:
[----:B-1----:R-:W-:Y:S05]  /*8ca0*/  BSYNC B0 ;  /* 0x0000000000007941 */ /* 0x002fea0003800000 */
.L_x_169:
[----:B------:R-:W-:Y:S05]  /*8cb0*/  @!P0 BRA `(.L_x_171) ;  /* 0x0000000000048947 */ /* 0x000fea0003800000 */
[----:B------:R-:W-:Y:S05]  /*8cc0*/  BPT.TRAP 0x1 ;  /* 0x000000040000795c */ /* 0x000fea0000300000 */
.L_x_171:
[----:B--2---:R-:W-:Y:S01]  /*8cd0*/  SHF.L.U32 R0, R102, 0x1f, RZ ;  /* 0x0000001f66007819 */ /* 0x004fe200000006ff */
[----:B------:R-:W-:Y:S03]  /*8ce0*/  BSSY B0, `(.L_x_172) ;  /* 0x0000003000007945 */ /* 0x000fe60003800000 */
[----:B------:R-:W1:Y:S02]  /*8cf0*/  SYNCS.PHASECHK.TRANS64.TRYWAIT P1, [R56+URZ+0x38888], R0 ;  /* 0x03888800380075a7 */ /* 0x000e6400080211ff */
[----:B-1----:R-:W-:Y:S05]  /*8d00*/  @!P1 BRA `(.L_x_173) ;  /* 0x000000ac00349947 */ /* 0x002fea0003800000 */
.L_x_305:
[----:B------:R-:W-:Y:S05]  /*8d10*/  BSYNC B0 ;  /* 0x0000000000007941 */ /* 0x000fea0003800000 */
.L_x_172:
[----:B------:R-:W-:Y:S05]  /*8d20*/  @!P0 BRA `(.L_x_174) ;  /* 0x0000000000048947 */ /* 0x000fea0003800000 */
[----:B------:R-:W-:Y:S05]  /*8d30*/  BPT.TRAP 0x1 ;  /* 0x000000040000795c */ /* 0x000fea0000300000 */
.L_x_174:
[----:B------:R-:W2:Y:S01]  /*8d40*/  LDL R4, [R1] ;  /* 0x0000000001047983 */ /* 0x000ea20000100800 */
[----:B-1----:R-:W-:Y:S01]  /*8d50*/  SHF.L.U32 R0, R99, 0x1f, RZ ;  /* 0x0000001f63007819 */ /* 0x002fe200000006ff */
[----:B------:R-:W-:Y:S01]  /*8d60*/  BSSY B0, `(.L_x_175) ;  /* 0x000000c000007945 */ /* 0x000fe20003800000 */
[----:B------:R-:W1:Y:S02]  /*8d70*/  S2R R2, SR_TID.X ;  /* 0x0000000000027919 */ /* 0x000e640000002100 */
[----:B------:R-:W3:Y:S01]  /*8d80*/  SYNCS.PHASECHK.TRANS64.TRYWAIT P1, [R56+URZ+0x38830], R0 ;  /* 0x03883000380075a7 */ /* 0x000ee200080211ff */
[----:B------:R-:W4:Y:S01]  /*8d90*/  S2R R89, SR_CTAID.X ;  /* 0x0000000000597919 */ /* 0x000f220000002500 */
[--C-:B-1----:R-:W-:Y:S01]  /*8da0*/  SHF.R.U32.HI R88, RZ, 0x3, R2.reuse ;  /* 0x00000003ff587819 */ /* 0x102fe20000011602 */
[----:B------:R-:W-:Y:S01]  /*8db0*/  IMAD.U32 R98, R2, 0x10000, RZ ;  /* 0x0001000002627824 */ /* 0x000fe200078e00ff */
[----:B------:R-:W-:Y:S02]  /*8dc0*/  SHF.R.U32.HI R105, RZ, 0x5, R2 ;  /* 0x00000005ff697819 */ /* 0x000fe40000011602 */
[----:B----4-:R-:W-:Y:S02]  /*8dd0*/  LOP3.LUT R3, R89, 0x1ffffff, RZ, 0xc0, !PT ;  /* 0x01ffffff59037812 */ /* 0x010fe400078ec0ff */
[----:B------:R-:W-:Y:S02]  /*8de0*/  LOP3.LUT R74, R98, 0x600010, R88, 0xc8, !PT ;  /* 0x00600010624a7812 */ /* 0x000fe400078ec858 */
[----:B--2---:R-:W-:Y:S01]  /*8df0*/  ISETP.NE.AND P0, PT, R4, R3, PT ;  /* 0x000000030400720c */ /* 0x004fe20003f05270 */
[----:B------:R-:W-:Y:S01]  /*8e00*/  @!UPT UIADD3 URZ, UPT, UPT, URZ, URZ, URZ ;  /* 0x000000fffffff290 */ /* 0x000fe2000fffe0ff */
[----:B---3--:R-:W-:Y:S11]  /*8e10*/  @!P1 BRA `(.L_x_176) ;  /* 0x000000ac00049947 */ /* 0x008ff60003800000 */
.L_x_306:
[----:B------:R-:W-:Y:S05]  /*8e20*/  BSYNC B0 ;  /* 0x0000000000007941 */ /* 0x000fea0003800000 */
.L_x_175:
[----:B------:R-:W-:Y:S01]  /*8e30*/  LOP3.LUT R105, R105, 0x3, RZ, 0xc0, !PT ;  /* 0x0000000369697812 */ /* 0x000fe200078ec0ff */
[----:B------:R-:W-:Y:S01]  /*8e40*/  UMOV UR4, 0xffffffff ;  /* 0xffffffff00047882 */ /* 0x000fe20000000000 */
[C---:B------:R-:W-:Y:S02]  /*8e50*/  LOP3.LUT R75, R74.reuse, 0x180, RZ, 0xfc, !PT ;  /* 0x000001804a4b7812 */ /* 0x040fe400078efcff */
[C---:B------:R-:W-:Y:S02]  /*8e60*/  LOP3.LUT R34, R74.reuse, 0x1a0, RZ, 0xfc, !PT ;  /* 0x000001a04a227812 */ /* 0x040fe400078efcff */
[----:B------:R-:W-:Y:S02]  /*8e70*/  LOP3.LUT R36, R74, 0x1c0, RZ, 0xfc, !PT ;  /* 0x000001c04a247812 */ /* 0x000fe400078efcff */
[----:B------:R-:W-:Y:S01]  /*8e80*/  SEL R13, RZ, 0x1, P0 ;  /* 0x00000001ff0d7807 */ /* 0x000fe20000000000 */
[----:B------:R-:W-:Y:S06]  /*8e90*/  BRA.DIV UR4, `(.L_x_177) ;  /* 0x000000aa04f87947 */ /* 0x000fec000b800000 */
[----:B------:R2:W3:Y:S02]  /*8ea0*/  SHFL.IDX PT, R14, R13, RZ, 0x1f ;  /* 0x00001fff0d0e7589 */ /* 0x0004e400000e0000 */
.L_x_309:
[----:B---3--:R-:W-:Y:S11]  /*8eb0*/  ISETP.NE.AND P0, PT, R14, RZ, PT ;  /* 0x000000ff0e00720c */ /* 0x008ff60003f05270 */
[----:B------:R-:W-:Y:S02]  /*8ec0*/  @!UPT UIADD3 URZ, UPT, UPT, URZ, URZ, URZ ;  /* 0x000000fffffff290 */ /* 0x000fe4000fffe0ff */
[----:B------:R-:W-:Y:S05]  /*8ed0*/  @!P0 BRA `(.L_x_178) ;  /* 0x0000002c00c08947 */ /* 0x000fea0003800000 */
[----:B-1----:R-:W-:Y:S01]  /*8ee0*/  LOP3.LUT R0, R2, 0x7f, RZ, 0xc0, !PT ;  /* 0x0000007f02007812 */ /* 0x002fe200078ec0ff */
[----:B------:R-:W3:Y:S01]  /*8ef0*/  LDL R3, [R1] ;  /* 0x0000000001037983 */ /* 0x000ee20000100800 */
[----:B------:R-:W-:Y:S01]  /*8f00*/  LOP3.LUT R88, R88, 0x10, RZ, 0xc0, !PT ;  /* 0x0000001058587812 */ /* 0x000fe200078ec0ff */
[----:B------:R-:W-:Y:S05]  /*8f10*/  WARPSYNC.ALL ;  /* 0x0000000000007948 */ /* 0x000fea0003800000 */
[----:B------:R-:W-:Y:S01]  /*8f20*/  R2UR UR4, R75 ;  /* 0x000000004b0472ca */ /* 0x000fe200000e0000 */
[----:B------:R-:W4:Y:S01]  /*8f30*/  LDL.LU R106, [R1+0x8] ;  /* 0x00000800016a7983 */ /* 0x000f220000300800 */
[----:B------:R-:W-:Y:S01]  /*8f40*/  R2UR UR6, R34 ;  /* 0x00000000220672ca */ /* 0x000fe200000e0000 */
[----:B------:R-:W-:Y:S01]  /*8f50*/  IMAD R89, R89, 0x80, R0 ;  /* 0x0000008059597824 */ /* 0x000fe200078e0200 */
[----:B------:R-:W-:Y:S02]  /*8f60*/  LOP3.LUT R0, R74, 0x1e0, RZ, 0xfc, !PT ;  /* 0x000001e04a007812 */ /* 0x000fe400078efcff */
[----:B------:R-:W-:Y:S07]  /*8f70*/  R2UR UR5, R36 ;  /* 0x00000000240572ca */ /* 0x000fee00000e0000 */
[----:B--2---:R-:W1:Y:S01]  /*8f80*/  LDTM.x16 R4, tmem[UR4] ;  /* 0x00000004000479ee */ /* 0x004e620008240000 */
[----:B------:R-:W-:Y:S02]  /*8f90*/  R2UR UR4, R0 ;  /* 0x00000000000472ca */ /* 0x000fe400000e0000 */
[----:B----4-:R-:W-:Y:S01]  /*8fa0*/  LOP3.LUT R106, R106, 0xfffffffb, RZ, 0xc0, !PT ;  /* 0xfffffffb6a6a7812 */ /* 0x010fe200078ec0ff */
[----:B---3--:R-:W-:Y:S04]  /*8fb0*/  IMAD R88, R3, 0x80, R88 ;  /* 0x0000008003587824 */ /* 0x008fe800078e0258 */
[C---:B------:R-:W-:Y:S01]  /*8fc0*/  VIADD R0, R88.reuse, 0x2 ;  /* 0x0000000258007836 */ /* 0x040fe20000000000 */
[CC--:B------:R-:W-:Y:S01]  /*8fd0*/  ISETP.GE.U32.AND P0, PT, R88.reuse, R89.reuse, PT ;  /* 0x000000595800720c */ /* 0x0c0fe20003f06070 */
[C---:B------:R-:W-:Y:S02]  /*8fe0*/  VIADD R20, R88.reuse, 0x3 ;  /* 0x0000000358147836 */ /* 0x040fe40000000000 */
[----:B------:R-:W-:Y:S01]  /*8ff0*/  VIADD R3, R88, 0x1 ;  /* 0x0000000158037836 */ /* 0x000fe20000000000 */
[-C--:B------:R-:W-:Y:S01]  /*9000*/  ISETP.GE.U32.AND P3, PT, R0, R89.reuse, PT ;  /* 0x000000590000720c */ /* 0x080fe20003f66070 */
[----:B------:R-:W-:Y:S01]  /*9010*/  VIADD R0, R88, 0x5 ;  /* 0x0000000558007836 */ /* 0x000fe20000000000 */
[-C--:B------:R-:W-:Y:S01]  /*9020*/  ISETP.GE.U32.AND P4, PT, R20, R89.reuse, PT ;  /* 0x000000591400720c */ /* 0x080fe20003f86070 */
[C---:B------:R-:W-:Y:S01]  /*9030*/  VIADD R20, R88.reuse, 0x6 ;  /* 0x0000000658147836 */ /* 0x040fe20000000000 */
[-C--:B------:R-:W-:Y:S01]  /*9040*/  ISETP.GE.U32.AND P1, PT, R3, R89.reuse, PT ;  /* 0x000000590300720c */ /* 0x080fe20003f26070 */
[----:B------:R-:W-:Y:S01]  /*9050*/  VIADD R3, R88, 0x4 ;  /* 0x0000000458037836 */ /* 0x000fe20000000000 */
[-C--:B------:R-:W-:Y:S01]  /*9060*/  ISETP.GE.U32.AND P6, PT, R0, R89.reuse, PT ;  /* 0x000000590000720c */ /* 0x080fe20003fc6070 */
[C---:B------:R-:W-:Y:S01]  /*9070*/  VIADD R0, R88.reuse, 0x8 ;  /* 0x0000000858007836 */ /* 0x040fe20000000000 */
[----:B-1----:R-:W-:Y:S02]  /*9080*/  SEL R83, R7, 0xff800000, P4 ;  /* 0xff80000007537807 */ /* 0x002fe40002000000 */
[-C--:B------:R-:W-:Y:S01]  /*9090*/  ISETP.GE.U32.AND P5, PT, R3, R89.reuse, PT ;  /* 0x000000590300720c */ /* 0x080fe20003fa6070 */
[----:B------:R-:W-:Y:S01]  /*90a0*/  VIADD R3, R88, 0x7 ;  /* 0x0000000758037836 */ /* 0x000fe20000000000 */
[-C--:B------:R-:W-:Y:S01]  /*90b0*/  ISETP.GE.U32.AND P2, PT, R0, R89.reuse, PT ;  /* 0x000000590000720c */ /* 0x080fe20003f46070 */
[----:B------:R-:W-:Y:S01]  /*90c0*/  VIADD R0, R88, 0xa ;  /* 0x0000000a58007836 */ /* 0x000fe20000000000 */
[----:B------:R-:W-:Y:S01]  /*90d0*/  SEL R67, R4, 0xff800000, P0 ;  /* 0xff80000004437807 */ /* 0x000fe20000000000 */
[----:B------:R-:W-:Y:S01]  /*90e0*/  VIADD R4, R88, 0x9 ;  /* 0x0000000958047836 */ /* 0x000fe20000000000 */
[-C--:B------:R-:W-:Y:S02]  /*90f0*/  ISETP.GE.U32.AND P0, PT, R3, R89.reuse, PT ;  /* 0x000000590300720c */ /* 0x080fe40003f06070 */
[-C--:B------:R-:W-:Y:S01]  /*9100*/  ISETP.GE.U32.AND P4, PT, R0, R89.reuse, PT ;  /* 0x000000590000720c */ /* 0x080fe20003f86070 */
[C---:B------:R-:W-:Y:S01]  /*9110*/  VIADD R0, R88.reuse, 0xc ;  /* 0x0000000c58007836 */ /* 0x040fe20000000000 */
[----:B------:R-:W-:Y:S02]  /*9120*/  SEL R96, R9, 0xff800000, P6 ;  /* 0xff80000009607807 */ /* 0x000fe40003000000 */
[----:B------:R-:W-:Y:S01]  /*9130*/  SEL R3, R5, 0xff800000, P1 ;  /* 0xff80000005037807 */ /* 0x000fe20000800000 */
[----:B------:R-:W-:Y:S01]  /*9140*/  VIADD R5, R88, 0x24 ;  /* 0x0000002458057836 */ /* 0x000fe20000000000 */
[-C--:B------:R-:W-:Y:S01]  /*9150*/  ISETP.GE.U32.AND P6, PT, R0, R89.reuse, PT ;  /* 0x000000590000720c */ /* 0x080fe20003fc6070 */
[----:B------:R-:W-:Y:S01]  /*9160*/  VIADD R0, R88, 0xe ;  /* 0x0000000e58007836 */ /* 0x000fe20000000000 */
[-C--:B------:R-:W-:Y:S02]  /*9170*/  ISETP.GE.U32.AND P1, PT, R20, R89.reuse, PT ;  /* 0x000000591400720c */ /* 0x080fe40003f26070 */
[----:B------:R-:W-:Y:S01]  /*9180*/  SEL R94, R11, 0xff800000, P0 ;  /* 0xff8000000b5e7807 */ /* 0x000fe20000000000 */
[----:B------:R-:W1:Y:S01]  /*9190*/  LDTM.x16 R20, tmem[UR6] ;  /* 0x00000006001479ee */ /* 0x000e620008240000 */
[----:B------:R-:W-:Y:S02]  /*91a0*/  SEL R95, R10, 0xff800000, P1 ;  /* 0xff8000000a5f7807 */ /* 0x000fe40000800000 */
[-C--:B------:R-:W-:Y:S01]  /*91b0*/  ISETP.GE.U32.AND P1, PT, R0, R89.reuse, PT ;  /* 0x000000590000720c */ /* 0x080fe20003f26070 */
[----:B------:R-:W-:Y:S01]  /*91c0*/  VIADD R0, R88, 0xf ;  /* 0x0000000f58007836 */ /* 0x000fe20000000000 */
[----:B------:R-:W-:Y:S02]  /*91d0*/  SEL R63, R14, 0xff800000, P4 ;  /* 0xff8000000e3f7807 */ /* 0x000fe40002000000 */
[----:B------:R-:W-:Y:S01]  /*91e0*/  SEL R84, R6, 0xff800000, P3 ;  /* 0xff80000006547807 */ /* 0x000fe20001800000 */
[----:B------:R-:W-:Y:S01]  /*91f0*/  VIADD R6, R88, 0xd ;  /* 0x0000000d58067836 */ /* 0x000fe20000000000 */
[-C--:B------:R-:W-:Y:S01]  /*9200*/  ISETP.GE.U32.AND P0, PT, R0, R89.reuse, PT ;  /* 0x000000590000720c */ /* 0x080fe20003f06070 */
[----:B------:R-:W-:Y:S01]  /*9210*/  VIADD R0, R88, 0x21 ;  /* 0x0000002158007836 */ /* 0x000fe20000000000 */
[-C--:B------:R-:W-:Y:S01]  /*9220*/  ISETP.GE.U32.AND P3, PT, R4, R89.reuse, PT ;  /* 0x000000590400720c */ /* 0x080fe20003f66070 */
[----:B------:R-:W-:Y:S01]  /*9230*/  VIADD R4, R88, 0xb ;  /* 0x0000000b58047836 */ /* 0x000fe20000000000 */
[----:B------:R-:W-:Y:S02]  /*9240*/  SEL R61, R16, 0xff800000, P6 ;  /* 0xff800000103d7807 */ /* 0x000fe40003000000 */
[-C--:B------:R-:W-:Y:S01]  /*9250*/  ISETP.GE.U32.AND P4, PT, R0, R89.reuse, PT ;  /* 0x000000590000720c */ /* 0x080fe20003f86070 */
[----:B------:R-:W-:Y:S01]  /*9260*/  VIADD R0, R88, 0x23 ;  /* 0x0000002358007836 */ /* 0x000fe20000000000 */
[----:B------:R-:W-:Y:S02]  /*9270*/  SEL R97, R8, 0xff800000, P5 ;  /* 0xff80000008617807 */ /* 0x000fe40002800000 */
[-C--:B------:R-:W-:Y:S01]  /*9280*/  ISETP.GE.U32.AND P5, PT, R4, R89.reuse, PT ;  /* 0x000000590400720c */ /* 0x080fe20003fa6070 */
[----:B------:R-:W-:Y:S01]  /*9290*/  VIADD R4, R88, 0x20 ;  /* 0x0000002058047836 */ /* 0x000fe20000000000 */
[-C--:B------:R-:W-:Y:S01]  /*92a0*/  ISETP.GE.U32.AND P6, PT, R0, R89.reuse, PT ;  /* 0x000000590000720c */ /* 0x080fe20003fc6070 */
[----:B------:R-:W-:Y:S01]  /*92b0*/  VIADD R0, R88, 0x26 ;  /* 0x0000002658007836 */ /* 0x000fe20000000000 */
[----:B------:R-:W-:Y:S02]  /*92c0*/  SEL R59, R18, 0xff800000, P1 ;  /* 0xff800000123b7807 */ /* 0x000fe40000800000 */
[----:B------:R-:W-:Y:S02]  /*92d0*/  SEL R64, R13, 0xff800000, P3 ;  /* 0xff8000000d407807 */ /* 0x000fe40001800000 */
[-C--:B------:R-:W-:Y:S01]  /*92e0*/  ISETP.GE.U32.AND P1, PT, R0, R89.reuse, PT ;  /* 0x000000590000720c */ /* 0x080fe20003f26070 */
[----:B------:R-:W-:Y:S01]  /*92f0*/  VIADD R0, R88, 0x28 ;  /* 0x0000002858007836 */ /* 0x000fe20000000000 */
[-C--:B------:R-:W-:Y:S01]  /*9300*/  ISETP.GE.U32.AND P3, PT, R4, R89.reuse, PT ;  /* 0x000000590400720c */ /* 0x080fe20003f66070 */
[----:B------:R-:W-:Y:S01]  /*9310*/  VIADD R4, R88, 0x22 ;  /* 0x0000002258047836 */ /* 0x000fe20000000000 */
[----:B-1----:R-:W-:Y:S02]  /*9320*/  SEL R54, R21, 0xff800000, P4 ;  /* 0xff80000015367807 */ /* 0x002fe40002000000 */
        /* <DEDUP_REMOVED lines=10> */
[----:B------:R-:W-:Y:S02]  /*93d0*/  SEL R55, R20, 0xff800000, P3 ;  /* 0xff80000014377807 */ /* 0x000fe40001800000 */
[-C--:B------:R-:W-:Y:S01]  /*93e0*/  ISETP.GE.U32.AND P6, PT, R0, R89.reuse, PT ;  /* 0x000000590000720c */ /* 0x080fe20003fc6070 */
[----:B------:R-:W-:Y:S01]  /*93f0*/  VIADD R0, R88, 0x2c ;  /* 0x0000002c58007836 */ /* 0x000fe20000000000 */
[-C--:B------:R-:W-:Y:S01]  /*9400*/  ISETP.GE.U32.AND P2, PT, R4, R89.reuse, PT ;  /* 0x000000590400720c */ /* 0x080fe20003f46070 */
[C---:B------:R-:W-:Y:S01]  /*9410*/  VIADD R4, R88.reuse, 0x27 ;  /* 0x0000002758047836 */ /* 0x040fe20000000000 */
        /* <DEDUP_REMOVED lines=17> */
[----:B------:R-:W1:Y:S01]  /*9530*/  LDTM.x16 R12, tmem[UR5] ;  /* 0x00000005000c79ee */ /* 0x000e620008240000 */
[-C--:B------:R-:W-:Y:S01]  /*9540*/  ISETP.GE.U32.AND P2, PT, R4, R89.reuse, PT ;  /* 0x000000590400720c */ /* 0x080fe20003f46070 */
[----:B------:R-:W-:Y:S01]  /*9550*/  VIADD R0, R88, 0x41 ;  /* 0x0000004158007836 */ /* 0x000fe20000000000 */
[----:B------:R-:W-:Y:S01]  /*9560*/  SEL R45, R30, 0xff800000, P6 ;  /* 0xff8000001e2d7807 */ /* 0x000fe20003000000 */
        /* <DEDUP_REMOVED lines=9> */
[----:B------:R-:W-:Y:S01]  /*9600*/  SEL R36, R32, 0xff800000, P3 ;  /* 0xff80000020247807 */ /* 0x000fe20001800000 */
[----:B------:R-:W-:Y:S01]  /*9610*/  VIADD R32, R88, 0x4f ;  /* 0x0000004f58207836 */ /* 0x000fe20000000000 */
[----:B------:R-:W-:Y:S02]  /*9620*/  SEL R44, R31, 0xff800000, P4 ;  /* 0xff8000001f2c7807 */ /* 0x000fe40002000000 */
[-C--:B------:R-:W-:Y:S01]  /*9630*/  ISETP.GE.U32.AND P3, PT, R0, R89.reuse, PT ;  /* 0x000000590000720c */ /* 0x080fe20003f66070 */
[----:B------:R-:W-:Y:S01]  /*9640*/  VIADD R0, R88, 0x46 ;  /* 0x0000004658007836 */ /* 0x000fe20000000000 */
[-C--:B------:R-:W-:Y:S01]  /*9650*/  ISETP.GE.U32.AND P4, PT, R4, R89.reuse, PT ;  /* 0x000000590400720c */ /* 0x080fe20003f86070 */
[----:B------:R-:W-:Y:S01]  /*9660*/  VIADD R4, R88, 0x45 ;  /* 0x0000004558047836 */ /* 0x000fe20000000000 */
[----:B------:R-:W-:Y:S02]  /*9670*/  SEL R38, R34, 0xff800000, P1 ;  /* 0xff80000022267807 */ /* 0x000fe40000800000 */
[-C--:B------:R-:W-:Y:S01]  /*9680*/  ISETP.GE.U32.AND P1, PT, R0, R89.reuse, PT ;  /* 0x000000590000720c */ /* 0x080fe20003f26070 */
[C---:B------:R-:W-:Y:S01]  /*9690*/  VIADD R0, R88.reuse, 0x48 ;  /* 0x0000004858007836 */ /* 0x040fe20000000000 */
[----:B------:R-:W-:Y:S01]  /*96a0*/  SEL R37, R33, 0xff800000, P2 ;  /* 0xff80000021257807 */ /* 0x000fe20001000000 */
[----:B------:R-:W-:Y:S01]  /*96b0*/  VIADD R33, R88, 0x60 ;  /* 0x0000006058217836 */ /* 0x000fe20000000000 */
[-C--:B------:R-:W-:Y:S01]  /*96c0*/  ISETP.GE.U32.AND P2, PT, R4, R89.reuse, PT ;  /* 0x000000590400720c */ /* 0x080fe20003f46070 */
[----:B------:R-:W-:Y:S01]  /*96d0*/  VIADD R4, R88, 0x47 ;  /* 0x0000004758047836 */ /* 0x000fe20000000000 */
[----:B-1----:R-:W-:Y:S02]  /*96e0*/  SEL R41, R13, 0xff800000, P6 ;  /* 0xff8000000d297807 */ /* 0x002fe40003000000 */
[-C--:B------:R-:W-:Y:S02]  /*96f0*/  ISETP.GE.U32.AND P6, PT, R0, R89.reuse, PT ;  /* 0x000000590000720c */ /* 0x080fe40003fc6070 */
[----:B------:R-:W-:Y:S02]  /*9700*/  SEL R39, R35, 0xff800000, P0 ;  /* 0xff80000023277807 */ /* 0x000fe40000000000 */
[-C--:B------:R-:W-:Y:S01]  /*9710*/  ISETP.GE.U32.AND P0, PT, R4, R89.reuse, PT ;  /* 0x000000590400720c */ /* 0x080fe20003f06070 */
[----:B------:R-:W-:Y:S01]  /*9720*/  VIADD R4, R88, 0x4b ;  /* 0x0000004b58047836 */ /* 0x000fe20000000000 */
[----:B------:R-:W-:Y:S02]  /*9730*/  SHF.R.U32.HI R0, RZ, 0x1, R2 ;  /* 0x00000001ff007819 */ /* 0x000fe40000011602 */
[----:B------:R-:W-:Y:S02]  /*9740*/  SEL R40, R12, 0xff800000, P5 ;  /* 0xff8000000c287807 */ /* 0x000fe40002800000 */
[----:B------:R-:W-:Y:S02]  /*9750*/  LOP3.LUT R0, R0, 0x40, RZ, 0xc0, !PT ;  /* 0x0000004000007812 */ /* 0x000fe400078ec0ff */
[----:B------:R-:W-:Y:S02]  /*9760*/  SEL R43, R15, 0xff800000, P4 ;  /* 0xff8000000f2b7807 */ /* 0x000fe40002000000 */
[-C--:B------:R-:W-:Y:S01]  /*9770*/  ISETP.GE.U32.AND P5, PT, R5, R89.reuse, PT ;  /* 0x000000590500720c */ /* 0x080fe20003fa6070 */
[----:B------:R-:W-:Y:S01]  /*9780*/  VIADD R5, R88, 0x4a ;  /* 0x0000004a58057836 */ /* 0x000fe20000000000 */
[-C--:B------:R-:W-:Y:S01]  /*9790*/  ISETP.GE.U32.AND P4, PT, R4, R89.reuse, PT ;  /* 0x000000590400720c */ /* 0x080fe20003f86070 */
[----:B------:R-:W-:Y:S01]  /*97a0*/  VIADD R4, R88, 0x4c ;  /* 0x0000004c58047836 */ /* 0x000fe20000000000 */
[----:B------:R-:W-:Y:S01]  /*97b0*/  SEL R42, R14, 0xff800000, P5 ;  /* 0xff8000000e2a7807 */ /* 0x000fe20002800000 */
[----:B------:R-:W-:Y:S01]  /*97c0*/  IMAD.IADD R0, R56, 0x1, R0 ;  /* 0x0000000138007824 */ /* 0x000fe200078e0200 */
[----:B------:R-:W-:Y:S02]  /*97d0*/  SEL R66, R16, 0xff800000, P3 ;  /* 0xff80000010427807 */ /* 0x000fe40001800000 */
[-C--:B------:R-:W-:Y:S01]  /*97e0*/  ISETP.GE.U32.AND P5, PT, R5, R89.reuse, PT ;  /* 0x000000590500720c */ /* 0x080fe20003fa6070 */
[----:B------:R-:W-:Y:S01]  /*97f0*/  VIADD R5, R88, 0x4d ;  /* 0x0000004d58057836 */ /* 0x000fe20000000000 */
[-C--:B------:R-:W-:Y:S01]  /*9800*/  ISETP.GE.U32.AND P3, PT, R4, R89.reuse, PT ;  /* 0x000000590400720c */ /* 0x080fe20003f66070 */
[----:B------:R-:W-:Y:S01]  /*9810*/  VIADD R4, R88, 0x4e ;  /* 0x0000004e58047836 */ /* 0x000fe20000000000 */
[----:B------:R-:W1:Y:S01]  /*9820*/  LDS.128 R28, [R0+0x38000] ;  /* 0x03800000001c7984 */ /* 0x000e620000000c00 */
[----:B------:R-:W-:Y:S02]  /*9830*/  SEL R82, R17, 0xff800000, P2 ;  /* 0xff80000011527807 */ /* 0x000fe40001000000 */
[----:B------:R-:W-:Y:S02]  /*9840*/  SEL R81, R18, 0xff800000, P1 ;  /* 0xff80000012517807 */ /* 0x000fe40000800000 */
[----:B------:R-:W-:Y:S02]  /*9850*/  SEL R79, R20, 0xff800000, P6 ;  /* 0xff800000144f7807 */ /* 0x000fe40003000000 */
[-C--:B------:R-:W-:Y:S01]  /*9860*/  ISETP.GE.U32.AND P2, PT, R5, R89.reuse, PT ;  /* 0x000000590500720c */ /* 0x080fe20003f46070 */
[----:B------:R-:W2:Y:S01]  /*9870*/  LDC R20, c[0x0][0x448] ;  /* 0x00011200ff147b82 */ /* 0x000ea20000000800 */
[----:B------:R-:W-:Y:S02]  /*9880*/  SEL R80, R19, 0xff800000, P0 ;  /* 0xff80000013507807 */ /* 0x000fe40000000000 */
[-C--:B------:R-:W-:Y:S02]  /*9890*/  ISETP.GE.U32.AND P1, PT, R4, R89.reuse, PT ;  /* 0x000000590400720c */ /* 0x080fe40003f26070 */
[-C--:B------:R-:W-:Y:S02]  /*98a0*/  ISETP.GE.U32.AND P6, PT, R6, R89.reuse, PT ;  /* 0x000000590600720c */ /* 0x080fe40003fc6070 */
[----:B------:R-:W3:Y:S01]  /*98b0*/  LDTM.x16 R4, tmem[UR4] ;  /* 0x00000004000479ee */ /* 0x000ee20008240000 */
[-C--:B------:R-:W-:Y:S01]  /*98c0*/  ISETP.GE.U32.AND P0, PT, R32, R89.reuse, PT ;  /* 0x000000592000720c */ /* 0x080fe20003f06070 */
[C---:B------:R-:W-:Y:S01]  /*98d0*/  VIADD R32, R88.reuse, 0x61 ;  /* 0x0000006158207836 */ /* 0x040fe20000000000 */
[----:B------:R-:W-:Y:S01]  /*98e0*/  SEL R78, R21, 0xff800000, P6 ;  /* 0xff800000154e7807 */ /* 0x000fe20003000000 */
[----:B------:R-:W-:Y:S01]  /*98f0*/  VIADD R21, R88, 0x62 ;  /* 0x0000006258157836 */ /* 0x000fe20000000000 */
[----:B------:R-:W-:Y:S02]  /*9900*/  SEL R70, R27, 0xff800000, P0 ;  /* 0xff8000001b467807 */ /* 0x000fe40000000000 */
[-C--:B------:R-:W-:Y:S02]  /*9910*/  ISETP.GE.U32.AND P0, PT, R33, R89.reuse, PT ;  /* 0x000000592100720c */ /* 0x080fe40003f06070 */
[----:B------:R-:W-:Y:S01]  /*9920*/  SEL R77, R22, 0xff800000, P5 ;  /* 0xff800000164d7807 */ /* 0x000fe20002800000 */
[----:B------:R-:W-:Y:S01]  /*9930*/  VIADD R22, R88, 0x63 ;  /* 0x0000006358167836 */ /* 0x000fe20000000000 */
[----:B------:R-:W-:Y:S02]  /*9940*/  SEL R71, R26, 0xff800000, P1 ;  /* 0xff8000001a477807 */ /* 0x000fe40000800000 */
[-C--:B------:R-:W-:Y:S01]  /*9950*/  ISETP.GE.U32.AND P5, PT, R21, R89.reuse, PT ;  /* 0x000000591500720c */ /* 0x080fe20003fa6070 */
[----:B------:R-:W-:Y:S01]  /*9960*/  VIADD R21, R88, 0x64 ;  /* 0x0000006458157836 */ /* 0x000fe20000000000 */
[-C--:B------:R-:W-:Y:S02]  /*9970*/  ISETP.GE.U32.AND P1, PT, R32, R89.reuse, PT ;  /* 0x000000592000720c */ /* 0x080fe40003f26070 */
[----:B------:R-:W-:Y:S02]  /*9980*/  SEL R76, R23, 0xff800000, P4 ;  /* 0xff800000174c7807 */ /* 0x000fe40002000000 */
[-C--:B------:R-:W-:Y:S01]  /*9990*/  ISETP.GE.U32.AND P6, PT, R21, R89.reuse, PT ;  /* 0x000000591500720c */ /* 0x080fe20003fc6070 */
[----:B------:R-:W-:Y:S01]  /*99a0*/  VIADD R21, R88, 0x66 ;  /* 0x0000006658157836 */ /* 0x000fe20000000000 */
[-C--:B------:R-:W-:Y:S01]  /*99b0*/  ISETP.GE.U32.AND P4, PT, R22, R89.reuse, PT ;  /* 0x000000591600720c */ /* 0x080fe20003f86070 */
[----:B------:R-:W-:Y:S01]  /*99c0*/  VIADD R22, R88, 0x65 ;  /* 0x0000006558167836 */ /* 0x000fe20000000000 */
[----:B------:R-:W-:Y:S02]  /*99d0*/  SEL R72, R25, 0xff800000, P2 ;  /* 0xff80000019487807 */ /* 0x000fe40001000000 */
[----:B---3--:R-:W-:Y:S02]  /*99e0*/  SEL R69, R4, 0xff800000, P0 ;  /* 0xff80000004457807 */ /* 0x008fe40000000000 */
[----:B------:R-:W-:Y:S02]  /*99f0*/  ISETP.GE.U32.AND P0, PT, R89, UR36, PT ;  /* 0x0000002459007c0c */ /* 0x000fe4000bf06070 */
[----:B------:R-:W-:Y:S02]  /*9a00*/  SEL R68, R5, 0xff800000, P1 ;  /* 0xff80000005447807 */ /* 0x000fe40000800000 */
[----:B------:R-:W-:Y:S02]  /*9a10*/  SEL R4, R67, 0xff800000, !P0 ;  /* 0xff80000043047807 */ /* 0x000fe40004000000 */
[----:B------:R-:W-:Y:S01]  /*9a20*/  SEL R5, R3, 0xff800000, !P0 ;  /* 0xff80000003057807 */ /* 0x000fe20004000000 */
[----:B--2---:R-:W-:Y:S01]  /*9a30*/  FMUL R3, R20, 1.4426950216293334961 ;  /* 0x3fb8aa3b14037820 */ /* 0x004fe20000400000 */
[----:B------:R-:W-:Y:S01]  /*9a40*/  ISETP.GE.U32.AND P2, PT, R21, R89, PT ;  /* 0x000000591500720c */ /* 0x000fe20003f46070 */
[----:B------:R-:W-:Y:S01]  /*9a50*/  VIADD R21, R88, 0x67 ;  /* 0x0000006758157836 */ /* 0x000fe20000000000 */
[----:B------:R-:W-:Y:S01]  /*9a60*/  SEL R67, R6, 0xff800000, P5 ;  /* 0xff80000006437807 */ /* 0x000fe20002800000 */
[----:B-1----:R-:W-:Y:S01]  /*9a70*/  FFMA2 R28, R3.F32, R4.F32x2.HI_LO, R28.F32x2.HI_LO ;  /* 0x00000004031c7249 */ /* 0x002fe2000004001c */
[----:B------:R-:W-:Y:S01]  /*9a80*/  SEL R87, R7, 0xff800000, P4 ;  /* 0xff80000007577807 */ /* 0x000fe20002000000 */
[----:B------:R-:W-:Y:S01]  /*9a90*/  VIADD R20, R88, 0x69 ;  /* 0x0000006958147836 */ /* 0x000fe20000000000 */
[----:B------:R-:W-:Y:S01]  /*9aa0*/  SEL R86, R8, 0xff800000, P6 ;  /* 0xff80000008567807 */ /* 0x000fe20003000000 */
[----:B------:R-:W1:Y:S01]  /*9ab0*/  LDS.128 R4, [R0+0x38010] ;  /* 0x0380100000047984 */ /* 0x000e620000000c00 */
[----:B------:R-:W-:Y:S02]  /*9ac0*/  SEL R73, R24, 0xff800000, P3 ;  /* 0xff80000018497807 */ /* 0x000fe40001800000 */
[----:B------:R-:W-:Y:S02]  /*9ad0*/  FSETP.GEU.AND P6, PT, R28, -126, PT ;  /* 0xc2fc00001c00780b */ /* 0x000fe40003fce000 */
[-C--:B------:R-:W-:Y:S02]  /*9ae0*/  ISETP.GE.U32.AND P3, PT, R22, R89.reuse, PT ;  /* 0x000000591600720c */ /* 0x080fe40003f66070 */
[-C--:B------:R-:W-:Y:S01]  /*9af0*/  ISETP.GE.U32.AND P1, PT, R21, R89.reuse, PT ;  /* 0x000000591500720c */ /* 0x080fe20003f26070 */
[----:B------:R-:W-:Y:S01]  /*9b00*/  VIADD R21, R88, 0x68 ;  /* 0x0000006858157836 */ /* 0x000fe20000000000 */
[----:B------:R-:W-:Y:S02]  /*9b10*/  SEL R85, R9, 0xff800000, P3 ;  /* 0xff80000009557807 */ /* 0x000fe40001800000 */
[----:B------:R-:W-:Y:S02]  /*9b20*/  SEL R9, R83, 0xff800000, !P0 ;  /* 0xff80000053097807 */ /* 0x000fe40004000000 */
[----:B------:R-:W-:Y:S02]  /*9b30*/  SEL R83, R11, 0xff800000, P1 ;  /* 0xff8000000b537807 */ /* 0x000fe40000800000 */
[----:B------:R-:W-:Y:S01]  /*9b40*/  FSETP.GEU.AND P1, PT, R29, -126, PT ;  /* 0xc2fc00001d00780b */ /* 0x000fe20003f2e000 */
[----:B------:R-:W-:Y:S01]  /*9b50*/  @!P6 FMUL R28, R28, 0.5 ;  /* 0x3f0000001c1ce820 */ /* 0x000fe20000400000 */
[----:B------:R-:W-:Y:S02]  /*9b60*/  @P6 LOP3.LUT R106, R106, 0x4, RZ, 0xfc, !PT ;  /* 0x000000046a6a6812 */ /* 0x000fe400078efcff */
[----:B------:R-:W-:Y:S01]  /*9b70*/  SEL R8, R84, 0xff800000, !P0 ;  /* 0xff80000054087807 */ /* 0x000fe20004000000 */
[----:B------:R-:W-:Y:S01]  /*9b80*/  MUFU.EX2 R124, R28 ;  /* 0x0000001c007c7308 */ /* 0x000fe20000000800 */
[----:B------:R-:W-:Y:S02]  /*9b90*/  LOP3.LUT R106, R106, 0xfffffffd, RZ, 0xc0, !PT ;  /* 0xfffffffd6a6a7812 */ /* 0x000fe400078ec0ff */
[-C--:B------:R-:W-:Y:S01]  /*9ba0*/  ISETP.GE.U32.AND P4, PT, R20, R89.reuse, PT ;  /* 0x000000591400720c */ /* 0x080fe20003f86070 */
[C---:B------:R-:W-:Y:S01]  /*9bb0*/  VIADD R20, R88.reuse, 0x6a ;  /* 0x0000006a58147836 */ /* 0x040fe20000000000 */
[----:B------:R-:W-:Y:S01]  /*9bc0*/  ISETP.GE.U32.AND P5, PT, R21, R89, PT ;  /* 0x000000591500720c */ /* 0x000fe20003fa6070 */
[----:B------:R-:W-:Y:S01]  /*9bd0*/  FFMA2 R30, R3.F32, R8.F32x2.HI_LO, R30.F32x2.HI_LO ;  /* 0x00000008031e7249 */ /* 0x000fe2000004001e */
[----:B------:R-:W-:Y:S01]  /*9be0*/  SEL R90, R13, 0xff800000, P4 ;  /* 0xff8000000d5a7807 */ /* 0x000fe20002000000 */
[----:B------:R-:W-:Y:S01]  /*9bf0*/  VIADD R9, R88, 0x6c ;  /* 0x0000006c58097836 */ /* 0x000fe20000000000 */
[----:B------:R-:W-:Y:S01]  /*9c00*/  @P1 LOP3.LUT R106, R106, 0x2, RZ, 0xfc, !PT ;  /* 0x000000026a6a1812 */ /* 0x000fe200078efcff */
[----:B------:R-:W-:Y:S01]  /*9c10*/  VIADD R8, R88, 0x6d ;  /* 0x0000006d58087836 */ /* 0x000fe20000000000 */
[----:B------:R-:W-:Y:S02]  /*9c20*/  SEL R91, R12, 0xff800000, P5 ;  /* 0xff8000000c5b7807 */ /* 0x000fe40002800000 */
[-C--:B------:R-:W-:Y:S01]  /*9c30*/  ISETP.GE.U32.AND P3, PT, R20, R89.reuse, PT ;  /* 0x000000591400720c */ /* 0x080fe20003f66070 */
[----:B------:R-:W-:Y:S01]  /*9c40*/  VIADD R20, R88, 0x6b ;  /* 0x0000006b58147836 */ /* 0x000fe20000000000 */
[----:B------:R-:W-:Y:S02]  /*9c50*/  FSETP.GEU.AND P4, PT, R30, -126, PT ;  /* 0xc2fc00001e00780b */ /* 0x000fe40003f8e000 */
[----:B------:R-:W-:Y:S02]  /*9c60*/  LOP3.LUT P5, RZ, R106, 0x2, RZ, 0xc0, !PT ;  /* 0x000000026aff7812 */ /* 0x000fe400078ac0ff */
[----:B------:R-:W-:Y:S02]  /*9c70*/  FSETP.GEU.AND P6, PT, R31, -126, PT ;  /* 0xc2fc00001f00780b */ /* 0x000fe40003fce000 */
[----:B------:R-:W-:Y:S02]  /*9c80*/  SEL R93, R14, 0xff800000, P3 ;  /* 0xff8000000e5d7807 */ /* 0x000fe40001800000 */
[----:B------:R-:W-:Y:S02]  /*9c90*/  SEL R84, R10, 0xff800000, P2 ;  /* 0xff8000000a547807 */ /* 0x000fe40001000000 */
[-C--:B------:R-:W-:Y:S01]  /*9ca0*/  ISETP.GE.U32.AND P1, PT, R9, R89.reuse, PT ;  /* 0x000000590900720c */ /* 0x080fe20003f26070 */
[----:B------:R-:W-:Y:S01]  /*9cb0*/  VIADD R9, R88, 0x6f ;  /* 0x0000006f58097836 */ /* 0x000fe20000000000 */
[-C--:B------:R-:W-:Y:S01]  /*9cc0*/  ISETP.GE.U32.AND P3, PT, R8, R89.reuse, PT ;  /* 0x000000590800720c */ /* 0x080fe20003f66070 */
[----:B------:R-:W-:Y:S01]  /*9cd0*/  VIADD R8, R88, 0x6e ;  /* 0x0000006e58087836 */ /* 0x000fe20000000000 */
[-C--:B------:R-:W-:Y:S01]  /*9ce0*/  ISETP.GE.U32.AND P2, PT, R20, R89.reuse, PT ;  /* 0x000000591400720c */ /* 0x080fe20003f46070 */
[----:B------:R-:W-:Y:S01]  /*9cf0*/  @!P5 FMUL R29, R29, 0.5 ;  /* 0x3f0000001d1dd820 */ /* 0x000fe20000400000 */
[----:B------:R-:W-:Y:S01]  /*9d00*/  SEL R98, R16, 0xff800000, P1 ;  /* 0xff80000010627807 */ /* 0x000fe20000800000 */
[----:B------:R-:W-:Y:S01]  /*9d10*/  @!P4 FMUL R30, R30, 0.5 ;  /* 0x3f0000001e1ec820 */ /* 0x000fe20000400000 */
[----:B------:R-:W-:Y:S01]  /*9d20*/  SEL R92, R15, 0xff800000, P2 ;  /* 0xff8000000f5c7807 */ /* 0x000fe20001000000 */
[----:B------:R-:W2:Y:S01]  /*9d30*/  MUFU.EX2 R125, R29 ;  /* 0x0000001d007d7308 */ /* 0x000ea20000000800 */
[-C--:B------:R-:W-:Y:S01]  /*9d40*/  ISETP.GE.U32.AND P2, PT, R8, R89.reuse, PT ;  /* 0x000000590800720c */ /* 0x080fe20003f46070 */
[----:B------:R-:W-:Y:S01]  /*9d50*/  @!P6 FMUL R31, R31, 0.5 ;  /* 0x3f0000001f1fe820 */ /* 0x000fe20000400000 */
[----:B------:R-:W-:Y:S01]  /*9d60*/  ISETP.GE.U32.AND P1, PT, R9, R89, PT ;  /* 0x000000590900720c */ /* 0x000fe20003f26070 */
[----:B------:R-:W-:Y:S01]  /*9d70*/  LDS.128 R12, [R0+0x38030] ;  /* 0x03803000000c7984 */ /* 0x000fe20000000c00 */
[----:B------:R-:W-:Y:S02]  /*9d80*/  SEL R8, R97, 0xff800000, !P0 ;  /* 0xff80000061087807 */ /* 0x000fe40004000000 */
[----:B------:R-:W-:Y:S03]  /*9d90*/  SEL R9, R96, 0xff800000, !P0 ;  /* 0xff80000060097807 */ /* 0x000fe60004000000 */
[----:B------:R-:W-:Y:S01]  /*9da0*/  MUFU.EX2 R122, R30 ;  /* 0x0000001e007a7308 */ /* 0x000fe20000000800 */
[----:B------:R-:W-:Y:S02]  /*9db0*/  SEL R10, R95, 0xff800000, !P0 ;  /* 0xff8000005f0a7807 */ /* 0x000fe40004000000 */
[----:B------:R-:W-:Y:S01]  /*9dc0*/  SEL R11, R94, 0xff800000, !P0 ;  /* 0xff8000005e0b7807 */ /* 0x000fe20004000000 */
[----:B-1----:R-:W-:Y:S01]  /*9dd0*/  FFMA2 R4, R3.F32, R8.F32x2.HI_LO, R4.F32x2.HI_LO ;  /* 0x0000000803047249 */ /* 0x002fe20000040004 */
[----:B------:R-:W-:Y:S02]  /*9de0*/  LOP3.LUT R106, R106, 0xfffffffe, RZ, 0xc0, !PT ;  /* 0xfffffffe6a6a7812 */ /* 0x000fe400078ec0ff */
[----:B------:R-:W-:Y:S03]  /*9df0*/  SEL R88, R17, 0xff800000, P3 ;  /* 0xff80000011587807 */ /* 0x000fe60001800000 */
[----:B------:R-:W1:Y:S01]  /*9e00*/  MUFU.EX2 R123, R31 ;  /* 0x0000001f007b7308 */ /* 0x000e620000000800 */
[----:B------:R-:W-:Y:S01]  /*9e10*/  @P4 LOP3.LUT R106, R106, 0x1, RZ, 0xfc, !PT ;  /* 0x000000016a6a4812 */ /* 0x000fe200078efcff */
[----:B------:R-:W-:Y:S01]  /*9e20*/  FFMA2 R6, R3.F32, R10.F32x2.HI_LO, R6.F32x2.HI_LO ;  /* 0x0000000a03067249 */ /* 0x000fe20000040006 */
[----:B------:R-:W-:Y:S01]  /*9e30*/  SEL R89, R19, 0xff800000, P1 ;  /* 0xff80000013597807 */ /* 0x000fe20000800000 */
[----:B------:R-:W3:Y:S01]  /*9e40*/  LDS.128 R8, [R0+0x38020] ;  /* 0x0380200000087984 */ /* 0x000ee20000000c00 */
[----:B------:R-:W-:Y:S01]  /*9e50*/  LOP3.LUT P4, RZ, R106, 0x4, RZ, 0xc0, !PT ;  /* 0x000000046aff7812 */ /* 0x000fe2000788c0ff */
[----:B--2---:R-:W-:Y:S01]  /*9e60*/  @!P5 FMUL R125, R125, R125 ;  /* 0x0000007d7d7dd220 */ /* 0x004fe20000400000 */
[----:B------:R-:W-:Y:S02]  /*9e70*/  SEL R94, R18, 0xff800000, P2 ;  /* 0xff800000125e7807 */ /* 0x000fe40001000000 */
[----:B------:R-:W-:Y:S02]  /*9e80*/  SEL R21, R60, 0xff800000, !P0 ;  /* 0xff8000003c157807 */ /* 0x000fe40004000000 */
[----:B------:R-:W-:Y:S01]  /*9e90*/  SEL R24, R55, 0xff800000, !P0 ;  /* 0xff80000037187807 */ /* 0x000fe20004000000 */
[----:B------:R2:W-:Y:S01]  /*9ea0*/  STL [R1+0x8], R106 ;  /* 0x0000086a01007387 */ /* 0x0005e20000100800 */
[----:B------:R-:W-:Y:S02]  /*9eb0*/  SEL R25, R54, 0xff800000, !P0 ;  /* 0xff80000036197807 */ /* 0x000fe40004000000 */
[----:B------:R-:W-:Y:S02]  /*9ec0*/  SEL R26, R53, 0xff800000, !P0 ;  /* 0xff800000351a7807 */ /* 0x000fe40004000000 */
[----:B------:R-:W-:Y:S01]  /*9ed0*/  SEL R27, R52, 0xff800000, !P0 ;  /* 0xff800000341b7807 */ /* 0x000fe20004000000 */
[----:B------:R-:W-:Y:S01]  /*9ee0*/  @!P4 FMUL R124, R124, R124 ;  /* 0x0000007c7c7cc220 */ /* 0x000fe20000400000 */
[----:B------:R-:W-:Y:S01]  /*9ef0*/  SEL R22, R59, 0xff800000, !P0 ;  /* 0xff8000003b167807 */ /* 0x000fe20004000000 */
[----:B-1----:R-:W-:Y:S01]  /*9f00*/  @!P6 FMUL R123, R123, R123 ;  /* 0x0000007b7b7be220 */ /* 0x002fe20000400000 */
[----:B------:R-:W-:Y:S02]  /*9f10*/  SEL R23, R58, 0xff800000, !P0 ;  /* 0xff8000003a177807 */ /* 0x000fe40004000000 */
        /* <DEDUP_REMOVED lines=11> */
[----:B------:R-:W-:Y:S01]  /*9fd0*/  SEL R29, R50, 0xff800000, !P0 ;  /* 0xff800000321d7807 */ /* 0x000fe20004000000 */
[----:B---3--:R-:W-:Y:S01]  /*9fe0*/  FFMA2 R8, R3.F32, R16.F32x2.HI_LO, R8.F32x2.HI_LO ;  /* 0x0000001003087249 */ /* 0x008fe20000040008 */
[----:B------:R-:W-:Y:S01]  /*9ff0*/  SEL R32, R47, 0xff800000, !P0 ;  /* 0xff8000002f207807 */ /* 0x000fe20004000000 */
[C---:B------:R-:W-:Y:S01]  /*a000*/  FFMA2 R10, R3.reuse.F32, R18.F32x2.HI_LO, R10.F32x2.HI_LO ;  /* 0x00000012030a7249 */ /* 0x040fe2000004000a */
[----:B------:R-:W-:Y:S01]  /*a010*/  SEL R33, R46, 0xff800000, !P0 ;  /* 0xff8000002e217807 */ /* 0x000fe20004000000 */
[----:B------:R-:W-:Y:S01]  /*a020*/  FFMA2 R12, R3.F32, R20.F32x2.HI_LO, R12.F32x2.HI_LO ;  /* 0x00000014030c7249 */ /* 0x000fe2000004000c */
[----:B------:R-:W-:Y:S01]  /*a030*/  SEL R34, R45, 0xff800000, !P0 ;  /* 0xff8000002d227807 */ /* 0x000fe20004000000 */
[----:B------:R-:W-:Y:S01]  /*a040*/  FFMA2 R14, R3.F32, R22.F32x2.HI_LO, R14.F32x2.HI_LO ;  /* 0x00000016030e7249 */ /* 0x000fe2000004000e */
        /* <DEDUP_REMOVED lines=17> */
[----:B------:R-:W-:Y:S02]  /*a160*/  FSETP.GEU.AND P1, PT, R4, -126, PT ;  /* 0xc2fc00000400780b */ /* 0x000fe40003f2e000 */
[----:B------:R-:W-:Y:S02]  /*a170*/  FSETP.GEU.AND P2, PT, R5, -126, PT ;  /* 0xc2fc00000500780b */ /* 0x000fe40003f4e000 */
[----:B------:R-:W-:Y:S02]  /*a180*/  FSETP.GEU.AND P4, PT, R7, -126, PT ;  /* 0xc2fc00000700780b */ /* 0x000fe40003f8e000 */
[----:B------:R-:W-:Y:S02]  /*a190*/  LOP3.LUT P3, RZ, R106, 0x1, RZ, 0xc0, !PT ;  /* 0x000000016aff7812 */ /* 0x000fe4000786c0ff */
[----:B------:R-:W-:Y:S02]  /*a1a0*/  FSETP.GEU.AND P5, PT, R8, -126, PT ;  /* 0xc2fc00000800780b */ /* 0x000fe40003fae000 */
[----:B------:R-:W-:Y:S02]  /*a1b0*/  FSETP.GEU.AND P6, PT, R10, -126, PT ;  /* 0xc2fc00000a00780b */ /* 0x000fe40003fce000 */
[----:B------:R-:W-:Y:S01]  /*a1c0*/  SEL R36, R36, 0xff800000, !P0 ;  /* 0xff80000024247807 */ /* 0x000fe20004000000 */
[----:B------:R-:W-:Y:S01]  /*a1d0*/  @!P1 FMUL R4, R4, 0.5 ;  /* 0x3f00000004049820 */ /* 0x000fe20000400000 */
[----:B------:R-:W-:Y:S01]  /*a1e0*/  SEL R37, R37, 0xff800000, !P0 ;  /* 0xff80000025257807 */ /* 0x000fe20004000000 */
[----:B------:R-:W-:Y:S01]  /*a1f0*/  @!P2 FMUL R5, R5, 0.5 ;  /* 0x3f0000000505a820 */ /* 0x000fe20000400000 */
[----:B------:R-:W-:Y:S01]  /*a200*/  SEL R38, R38, 0xff800000, !P0 ;  /* 0xff80000026267807 */ /* 0x000fe20004000000 */
[----:B------:R-:W1:Y:S01]  /*a210*/  MUFU.EX2 R120, R4 ;  /* 0x0000000400787308 */ /* 0x000e620000000800 */
[----:B------:R-:W-:Y:S01]  /*a220*/  SEL R39, R39, 0xff800000, !P0 ;  /* 0xff80000027277807 */ /* 0x000fe20004000000 */
[----:B------:R-:W-:Y:S01]  /*a230*/  @!P4 FMUL R7, R7, 0.5 ;  /* 0x3f0000000707c820 */ /* 0x000fe20000400000 */
[----:B------:R-:W-:Y:S01]  /*a240*/  SEL R40, R40, 0xff800000, !P0 ;  /* 0xff80000028287807 */ /* 0x000fe20004000000 */
[----:B------:R-:W-:Y:S01]  /*a250*/  @!P5 FMUL R8, R8, 0.5 ;  /* 0x3f0000000808d820 */ /* 0x000fe20000400000 */
[----:B------:R-:W-:Y:S01]  /*a260*/  SEL R41, R41, 0xff800000, !P0 ;  /* 0xff80000029297807 */ /* 0x000fe20004000000 */
[----:B------:R-:W-:Y:S01]  /*a270*/  @!P6 FMUL R10, R10, 0.5 ;  /* 0x3f0000000a0ae820 */ /* 0x000fe20000400000 */
[----:B------:R-:W-:Y:S03]  /*a280*/  SEL R42, R42, 0xff800000, !P0 ;  /* 0xff8000002a2a7807 */ /* 0x000fe60004000000 */
[----:B------:R-:W3:Y:S01]  /*a290*/  MUFU.EX2 R121, R5 ;  /* 0x0000000500797308 */ /* 0x000ee20000000800 */
[----:B------:R-:W-:Y:S01]  /*a2a0*/  SEL R43, R43, 0xff800000, !P0 ;  /* 0xff8000002b2b7807 */ /* 0x000fe20004000000 */
[----:B------:R-:W-:Y:S01]  /*a2b0*/  @!P3 FMUL R122, R122, R122 ;  /* 0x0000007a7a7ab220 */ /* 0x000fe20000400000 */
[----:B------:R-:W-:Y:S02]  /*a2c0*/  SEL R45, R82, 0xff800000, !P0 ;  /* 0xff800000522d7807 */ /* 0x000fe40004000000 */
[----:B------:R-:W-:Y:S02]  /*a2d0*/  SEL R46, R81, 0xff800000, !P0 ;  /* 0xff800000512e7807 */ /* 0x000fe40004000000 */
[----:B------:R-:W-:Y:S03]  /*a2e0*/  SEL R47, R80, 0xff800000, !P0 ;  /* 0xff800000502f7807 */ /* 0x000fe60004000000 */
[----:B------:R-:W4:Y:S01]  /*a2f0*/  MUFU.EX2 R98, R7 ;  /* 0x0000000700627308 */ /* 0x000f220000000800 */
[----:B------:R-:W-:Y:S01]  /*a300*/  SEL R48, R79, 0xff800000, !P0 ;  /* 0xff8000004f307807 */ /* 0x000fe20004000000 */
[----:B-1----:R-:W-:Y:S01]  /*a310*/  @!P1 FMUL R120, R120, R120 ;  /* 0x0000007878789220 */ /* 0x002fe20000400000 */
[----:B------:R-:W-:Y:S02]  /*a320*/  SEL R49, R78, 0xff800000, !P0 ;  /* 0xff8000004e317807 */ /* 0x000fe40004000000 */
[----:B------:R-:W-:Y:S02]  /*a330*/  SEL R50, R77, 0xff800000, !P0 ;  /* 0xff8000004d327807 */ /* 0x000fe40004000000 */
[----:B------:R-:W-:Y:S03]  /*a340*/  SEL R51, R76, 0xff800000, !P0 ;  /* 0xff8000004c337807 */ /* 0x000fe60004000000 */
[----:B------:R-:W1:Y:S01]  /*a350*/  MUFU.EX2 R118, R8 ;  /* 0x0000000800767308 */ /* 0x000e620000000800 */
[----:B------:R-:W-:Y:S01]  /*a360*/  SEL R65, R83, 0xff800000, !P0 ;  /* 0xff80000053417807 */ /* 0x000fe20004000000 */
[----:B---3--:R-:W-:Y:S01]  /*a370*/  @!P2 FMUL R121, R121, R121 ;  /* 0x000000797979a220 */ /* 0x008fe20000400000 */
[----:B------:R-:W-:Y:S02]  /*a380*/  SEL R72, R94, 0xff800000, !P0 ;  /* 0xff8000005e487807 */ /* 0x000fe40004000000 */
[----:B------:R-:W-:Y:S02]  /*a390*/  FSETP.GEU.AND P0, PT, R6, -126, PT ;  /* 0xc2fc00000600780b */ /* 0x000fe40003f0e000 */
[----:B------:R-:W-:Y:S03]  /*a3a0*/  FSETP.GEU.AND P3, PT, R9, -126, PT ;  /* 0xc2fc00000900780b */ /* 0x000fe60003f6e000 */
[----:B------:R-:W3:Y:S01]  /*a3b0*/  MUFU.EX2 R116, R10 ;  /* 0x0000000a00747308 */ /* 0x000ee20000000800 */
[----:B------:R-:W-:Y:S01]  /*a3c0*/  FSETP.GEU.AND P1, PT, R11, -126, PT ;  /* 0xc2fc00000b00780b */ /* 0x000fe20003f2e000 */
[----:B----4-:R-:W-:Y:S01]  /*a3d0*/  @!P4 FMUL R98, R98, R98 ;  /* 0x000000626262c220 */ /* 0x010fe20000400000 */
[----:B------:R-:W-:Y:S02]  /*a3e0*/  FSETP.GEU.AND P4, PT, R14, -126, PT ;  /* 0xc2fc00000e00780b */ /* 0x000fe40003f8e000 */
[----:B------:R-:W-:Y:S01]  /*a3f0*/  P2R R16, PR, RZ, 0x8 ;  /* 0x00000008ff107803 */ /* 0x000fe20000000000 */
[----:B-1----:R-:W-:Y:S02]  /*a400*/  @!P5 FMUL R118, R118, R118 ;  /* 0x000000767676d220 */ /* 0x002fe40000400000 */
[----:B------:R-:W-:Y:S01]  /*a410*/  @!P0 FMUL R6, R6, 0.5 ;  /* 0x3f00000006068820 */ /* 0x000fe20000400000 */
[----:B------:R-:W-:Y:S01]  /*a420*/  FSETP.GEU.AND P5, PT, R15, -126, PT ;  /* 0xc2fc00000f00780b */ /* 0x000fe20003fae000 */
[----:B------:R-:W-:Y:S01]  /*a430*/  @!P3 FMUL R9, R9, 0.5 ;  /* 0x3f0000000909b820 */ /* 0x000fe20000400000 */
[----:B------:R-:W-:Y:S01]  /*a440*/  FSETP.GEU.AND P3, PT, R12, -126, PT ;  /* 0xc2fc00000c00780b */ /* 0x000fe20003f6e000 */
[----:B--2---:R1:W2:Y:S02]  /*a450*/  MUFU.EX2 R106, R6 ;  /* 0x00000006006a7308 */ /* 0x0042a40000000800 */
[----:B------:R-:W-:Y:S02]  /*a460*/  @!P1 FMUL R11, R11, 0.5 ;  /* 0x3f0000000b0b9820 */ /* 0x000fe40000400000 */
[----:B------:R-:W-:Y:S01]  /*a470*/  @!P4 FMUL R14, R14, 0.5 ;  /* 0x3f0000000e0ec820 */ /* 0x000fe20000400000 */
[----:B------:R-:W-:Y:S01]  /*a480*/  ISETP.NE.AND P2, PT, R16, RZ, PT ;  /* 0x000000ff1000720c */ /* 0x000fe20003f45270 */
[----:B---3--:R-:W-:Y:S04]  /*a490*/  @!P6 FMUL R116, R116, R116 ;  /* 0x000000747474e220 */ /* 0x008fe80000400000 */
[----:B------:R-:W3:Y:S01]  /*a4a0*/  MUFU.EX2 R119, R9 ;  /* 0x0000000900777308 */ /* 0x000ee20000000800 */
[----:B------:R-:W-:Y:S01]  /*a4b0*/  @!P5 FMUL R15, R15, 0.5 ;  /* 0x3f0000000f0fd820 */ /* 0x000fe20000400000 */
[----:B------:R-:W-:Y:S08]  /*a4c0*/  @!P3 FMUL R12, R12, 0.5 ;  /* 0x3f0000000c0cb820 */ /* 0x000ff00000400000 */
[----:B------:R4:W5:Y:S01]  /*a4d0*/  MUFU.EX2 R117, R11 ;  /* 0x0000000b00757308 */ /* 0x0009620000000800 */
[----:B-1----:R-:W1:Y:S01]  /*a4e0*/  LDS.128 R4, [R0+0x38080] ;  /* 0x0380800000047984 */ /* 0x002e620000000c00 */
[----:B--2---:R-:W-:Y:S01]  /*a4f0*/  @!P0 FMUL R106, R106, R106 ;  /* 0x0000006a6a6a8220 */ /* 0x004fe20000400000 */
[----:B------:R-:W-:Y:S03]  /*a500*/  FSETP.GEU.AND P0, PT, R13, -126, PT ;  /* 0xc2fc00000d00780b */ /* 0x000fe60003f0e000 */
[----:B------:R-:W-:Y:S04]  /*a510*/  IMAD.MOV.U32 R23, RZ, RZ, R106 ;  /* 0x000000ffff177224 */ /* 0x000fe800078e006a */
[----:B------:R-:W2:Y:S01]  /*a520*/  MUFU.EX2 R114, R12 ;  /* 0x0000000c00727308 */ /* 0x000ea20000000800 */
[----:B---3--:R-:W-:Y:S09]  /*a530*/  @!P2 FMUL R119, R119, R119 ;  /* 0x000000777777a220 */ /* 0x008ff20000400000 */
[----:B------:R-:W3:Y:S01]  /*a540*/  MUFU.EX2 R112, R14 ;  /* 0x0000000e00707308 */ /* 0x000ee20000000800 */
[----:B------:R-:W-:Y:S01]  /*a550*/  @!P0 FMUL R13, R13, 0.5 ;  /* 0x3f0000000d0d8820 */ /* 0x000fe20000400000 */
[----:B----4-:R-:W4:Y:S01]  /*a560*/  LDS.128 R8, [R0+0x38090] ;  /* 0x0380900000087984 */ /* 0x010f220000000c00 */
[----:B-----5:R-:W-:Y:S07]  /*a570*/  @!P1 FMUL R117, R117, R117 ;  /* 0x0000007575759220 */ /* 0x020fee0000400000 */
[----:B------:R-:W5:Y:S01]  /*a580*/  MUFU.EX2 R115, R13 ;  /* 0x0000000d00737308 */ /* 0x000f620000000800 */
[----:B--2---:R-:W-:Y:S09]  /*a590*/  @!P3 FMUL R114, R114, R114 ;  /* 0x000000727272b220 */ /* 0x004ff20000400000 */
[----:B------:R2:W2:Y:S01]  /*a5a0*/  MUFU.EX2 R113, R15 ;  /* 0x0000000f00717308 */ /* 0x0004a20000000800 */
[----:B---3--:R-:W-:Y:S01]  /*a5b0*/  @!P4 FMUL R112, R112, R112 ;  /* 0x000000707070c220 */ /* 0x008fe20000400000 */
[C---:B-1----:R-:W-:Y:S02]  /*a5c0*/  FFMA2 R4, R3.reuse.F32, R24.F32x2.HI_LO, R4.F32x2.HI_LO ;  /* 0x0000001803047249 */ /* 0x042fe40000040004 */
[----:B------:R-:W-:Y:S02]  /*a5d0*/  FFMA2 R6, R3.F32, R26.F32x2.HI_LO, R6.F32x2.HI_LO ;  /* 0x0000001a03067249 */ /* 0x000fe40000040006 */
[----:B-----5:R-:W-:Y:S01]  /*a5e0*/  @!P0 FMUL R115, R115, R115 ;  /* 0x0000007373738220 */ /* 0x020fe20000400000 */
[----:B------:R-:W-:Y:S02]  /*a5f0*/  FSETP.GEU.AND P2, PT, R4, -126, PT ;  /* 0xc2fc00000400780b */ /* 0x000fe40003f4e000 */
[----:B------:R-:W-:Y:S01]  /*a600*/  FSETP.GEU.AND P6, PT, R5, -126, PT ;  /* 0xc2fc00000500780b */ /* 0x000fe20003fce000 */
[----:B--2---:R-:W1:Y:S01]  /*a610*/  LDS.128 R12, [R0+0x380a0] ;  /* 0x0380a000000c7984 */ /* 0x004e620000000c00 */
[----:B------:R-:W-:Y:S01]  /*a620*/  P2R R16, PR, RZ, 0x4 ;  /* 0x00000004ff107803 */ /* 0x000fe20000000000 */
[----:B------:R-:W-:Y:S01]  /*a630*/  @!P5 FMUL R113, R113, R113 ;  /* 0x000000717171d220 */ /* 0x000fe20000400000 */
[----:B------:R-:W-:Y:S02]  /*a640*/  FSETP.GEU.AND P3, PT, R7, -126, PT ;  /* 0xc2fc00000700780b */ /* 0x000fe40003f6e000 */
[----:B------:R-:W-:Y:S01]  /*a650*/  ISETP.NE.AND P0, PT, R16, RZ, PT ;  /* 0x000000ff1000720c */ /* 0x000fe20003f05270 */
[----:B----4-:R-:W-:Y:S04]  /*a660*/  FFMA2 R8, R3.F32, R28.F32x2.HI_LO, R8.F32x2.HI_LO ;  /* 0x0000001c03087249 */ /* 0x010fe80000040008 */
[----:B------:R-:W-:Y:S01]  /*a670*/  @!P2 FMUL R4, R4, 0.5 ;  /* 0x3f0000000404a820 */ /* 0x000fe20000400000 */
[----:B------:R-:W-:Y:S01]  /*a680*/  FSETP.GEU.AND P2, PT, R6, -126, PT ;  /* 0xc2fc00000600780b */ /* 0x000fe20003f4e000 */
[----:B------:R-:W-:Y:S01]  /*a690*/  @!P6 FMUL R5, R5, 0.5 ;  /* 0x3f0000000505e820 */ /* 0x000fe20000400000 */
[----:B------:R-:W-:Y:S01]  /*a6a0*/  FFMA2 R10, R3.F32, R30.F32x2.HI_LO, R10.F32x2.HI_LO ;  /* 0x0000001e030a7249 */ /* 0x000fe2000004000a */
[----:B------:R-:W2:Y:S02]  /*a6b0*/  MUFU.EX2 R110, R4 ;  /* 0x00000004006e7308 */ /* 0x000ea40000000800 */
[----:B------:R-:W-:Y:S01]  /*a6c0*/  @!P3 FMUL R7, R7, 0.5 ;  /* 0x3f0000000707b820 */ /* 0x000fe20000400000 */
[C---:B------:R-:W-:Y:S02]  /*a6d0*/  FSETP.GEU.AND P4, PT, R9.reuse, -126, PT ;  /* 0xc2fc00000900780b */ /* 0x040fe40003f8e000 */
[----:B------:R-:W-:Y:S02]  /*a6e0*/  FSETP.GEU.AND P1, PT, R8, -126, PT ;  /* 0xc2fc00000800780b */ /* 0x000fe40003f2e000 */
[----:B------:R-:W-:Y:S03]  /*a6f0*/  FSETP.GEU.AND P5, PT, R10, -126, PT ;  /* 0xc2fc00000a00780b */ /* 0x000fe60003fae000 */
[----:B------:R-:W3:Y:S01]  /*a700*/  MUFU.EX2 R111, R5 ;  /* 0x00000005006f7308 */ /* 0x000ee20000000800 */
[----:B------:R-:W-:Y:S05]  /*a710*/  @!P2 FMUL R6, R6, 0.5 ;  /* 0x3f0000000606a820 */ /* 0x000fea0000400000 */
[----:B------:R-:W-:Y:S04]  /*a720*/  @!P4 FMUL R9, R9, 0.5 ;  /* 0x3f0000000909c820 */ /* 0x000fe80000400000 */
[----:B------:R-:W4:Y:S01]  /*a730*/  MUFU.EX2 R108, R6 ;  /* 0x00000006006c7308 */ /* 0x000f220000000800 */
[----:B------:R-:W-:Y:S01]  /*a740*/  @!P1 FMUL R8, R8, 0.5 ;  /* 0x3f00000008089820 */ /* 0x000fe20000400000 */
[----:B--2---:R-:W-:Y:S01]  /*a750*/  @!P0 FMUL R110, R110, R110 ;  /* 0x0000006e6e6e8220 */ /* 0x004fe20000400000 */
[----:B------:R-:W-:Y:S01]  /*a760*/  @!P5 FMUL R10, R10, 0.5 ;  /* 0x3f0000000a0ad820 */ /* 0x000fe20000400000 */
[----:B------:R-:W-:Y:S06]  /*a770*/  FSETP.GEU.AND P0, PT, R11, -126, PT ;  /* 0xc2fc00000b00780b */ /* 0x000fec0003f0e000 */
[----:B------:R2:W5:Y:S01]  /*a780*/  MUFU.EX2 R109, R7 ;  /* 0x00000007006d7308 */ /* 0x0005620000000800 */
[C---:B-1----:R-:W-:Y:S01]  /*a790*/  FFMA2 R12, R3.reuse.F32, R32.F32x2.HI_LO, R12.F32x2.HI_LO ;  /* 0x00000020030c7249 */ /* 0x042fe2000004000c */
[----:B------:R-:W-:Y:S01]  /*a7a0*/  P2R R20, PR, RZ, 0x1 ;  /* 0x00000001ff147803 */ /* 0x000fe20000000000 */
[----:B------:R-:W-:Y:S02]  /*a7b0*/  FFMA2 R14, R3.F32, R34.F32x2.HI_LO, R14.F32x2.HI_LO ;  /* 0x00000022030e7249 */ /* 0x000fe4000004000e */
[----:B---3--:R-:W-:Y:S01]  /*a7c0*/  @!P6 FMUL R111, R111, R111 ;  /* 0x0000006f6f6fe220 */ /* 0x008fe20000400000 */
[----:B------:R-:W-:Y:S04]  /*a7d0*/  FSETP.GEU.AND P6, PT, R12, -126, PT ;  /* 0xc2fc00000c00780b */ /* 0x000fe80003fce000 */
[----:B------:R-:W1:Y:S01]  /*a7e0*/  MUFU.EX2 R19, R9 ;  /* 0x0000000900137308 */ /* 0x000e620000000800 */
[----:B------:R-:W-:Y:S01]  /*a7f0*/  @!P0 FMUL R11, R11, 0.5 ;  /* 0x3f0000000b0b8820 */ /* 0x000fe20000400000 */
[----:B------:R-:W-:Y:S01]  /*a800*/  FSETP.GEU.AND P0, PT, R13, -126, PT ;  /* 0xc2fc00000d00780b */ /* 0x000fe20003f0e000 */
[----:B----4-:R-:W-:Y:S01]  /*a810*/  @!P2 FMUL R108, R108, R108 ;  /* 0x0000006c6c6ca220 */ /* 0x010fe20000400000 */
[----:B------:R-:W-:Y:S06]  /*a820*/  FSETP.GEU.AND P2, PT, R15, -126, PT ;  /* 0xc2fc00000f00780b */ /* 0x000fec0003f4e000 */
[----:B------:R-:W3:Y:S01]  /*a830*/  MUFU.EX2 R18, R8 ;  /* 0x0000000800127308 */ /* 0x000ee20000000800 */
[----:B--2---:R-:W2:Y:S01]  /*a840*/  LDS.128 R4, [R0+0x380b0] ;  /* 0x0380b00000047984 */ /* 0x004ea20000000c00 */
[----:B-----5:R-:W-:Y:S01]  /*a850*/  @!P3 FMUL R109, R109, R109 ;  /* 0x0000006d6d6db220 */ /* 0x020fe20000400000 */
[----:B------:R-:W-:Y:S01]  /*a860*/  @!P6 FMUL R12, R12, 0.5 ;  /* 0x3f0000000c0ce820 */ /* 0x000fe20000400000 */
[C---:B------:R-:W-:Y:S01]  /*a870*/  FSETP.GEU.AND P3, PT, R14.reuse, -126, PT ;  /* 0xc2fc00000e00780b */ /* 0x040fe20003f6e000 */
[----:B------:R-:W-:Y:S05]  /*a880*/  @!P0 FMUL R13, R13, 0.5 ;  /* 0x3f0000000d0d8820 */ /* 0x000fea0000400000 */
[----:B------:R-:W4:Y:S01]  /*a890*/  MUFU.EX2 R16, R10 ;  /* 0x0000000a00107308 */ /* 0x000f220000000800 */
[----:B------:R-:W-:Y:S01]  /*a8a0*/  @!P2 FMUL R15, R15, 0.5 ;  /* 0x3f0000000f0fa820 */ /* 0x000fe20000400000 */
[----:B-1----:R-:W-:Y:S08]  /*a8b0*/  @!P4 FMUL R19, R19, R19 ;  /* 0x000000131313c220 */ /* 0x002ff00000400000 */
[----:B------:R1:W5:Y:S01]  /*a8c0*/  MUFU.EX2 R17, R11 ;  /* 0x0000000b00117308 */ /* 0x0003620000000800 */
[----:B------:R-:W-:Y:S01]  /*a8d0*/  @!P3 FMUL R14, R14, 0.5 ;  /* 0x3f0000000e0eb820 */ /* 0x000fe20000400000 */
[----:B---3--:R-:W-:Y:S01]  /*a8e0*/  @!P1 FMUL R18, R18, R18 ;  /* 0x0000001212129220 */ /* 0x008fe20000400000 */
[----:B------:R-:W-:Y:S07]  /*a8f0*/  ISETP.NE.AND P1, PT, R20, RZ, PT ;  /* 0x000000ff1400720c */ /* 0x000fee0003f25270 */
[----:B------:R-:W3:Y:S01]  /*a900*/  MUFU.EX2 R106, R12 ;  /* 0x0000000c006a7308 */ /* 0x000ee20000000800 */
[----:B----4-:R-:W-:Y:S09]  /*a910*/  @!P5 FMUL R16, R16, R16 ;  /* 0x000000101010d220 */ /* 0x010ff20000400000 */
[----:B------:R-:W4:Y:S01]  /*a920*/  MUFU.EX2 R107, R13 ;  /* 0x0000000d006b7308 */ /* 0x000f220000000800 */
[----:B-1----:R-:W1:Y:S01]  /*a930*/  LDS.128 R8, [R0+0x38100] ;  /* 0x0381000000087984 */ /* 0x002e620000000c00 */
[----:B-----5:R-:W-:Y:S08]  /*a940*/  @!P1 FMUL R17, R17, R17 ;  /* 0x0000001111119220 */ /* 0x020ff00000400000 */
[----:B------:R-:W5:Y:S01]  /*a950*/  MUFU.EX2 R96, R14 ;  /* 0x0000000e00607308 */ /* 0x000f620000000800 */
[C---:B--2---:R-:W-:Y:S02]  /*a960*/  FFMA2 R4, R3.reuse.F32, R36.F32x2.HI_LO, R4.F32x2.HI_LO ;  /* 0x0000002403047249 */ /* 0x044fe40000040004 */
[----:B------:R-:W-:Y:S02]  /*a970*/  FFMA2 R6, R3.F32, R38.F32x2.HI_LO, R6.F32x2.HI_LO ;  /* 0x0000002603067249 */ /* 0x000fe40000040006 */
[----:B---3--:R-:W-:Y:S01]  /*a980*/  @!P6 FMUL R106, R106, R106 ;  /* 0x0000006a6a6ae220 */ /* 0x008fe20000400000 */
[----:B------:R-:W-:Y:S04]  /*a990*/  FSETP.GEU.AND P5, PT, R5, -126, PT ;  /* 0xc2fc00000500780b */ /* 0x000fe80003fae000 */
[----:B------:R2:W3:Y:S01]  /*a9a0*/  MUFU.EX2 R97, R15 ;  /* 0x0000000f00617308 */ /* 0x0004e20000000800 */
[----:B------:R-:W-:Y:S01]  /*a9b0*/  FSETP.GEU.AND P4, PT, R4, -126, PT ;  /* 0xc2fc00000400780b */ /* 0x000fe20003f8e000 */
[----:B----4-:R-:W-:Y:S01]  /*a9c0*/  @!P0 FMUL R107, R107, R107 ;  /* 0x0000006b6b6b8220 */ /* 0x010fe20000400000 */
[----:B------:R-:W-:Y:S02]  /*a9d0*/  FSETP.GEU.AND P1, PT, R6, -126, PT ;  /* 0xc2fc00000600780b */ /* 0x000fe40003f2e000 */
[----:B------:R-:W-:Y:S01]  /*a9e0*/  FSETP.GEU.AND P6, PT, R7, -126, PT ;  /* 0xc2fc00000700780b */ /* 0x000fe20003fce000 */
[----:B-----5:R-:W-:Y:S03]  /*a9f0*/  @!P3 FMUL R96, R96, R96 ;  /* 0x000000606060b220 */ /* 0x020fe60000400000 */
[----:B------:R-:W-:Y:S05]  /*aa00*/  @!P5 FMUL R5, R5, 0.5 ;  /* 0x3f0000000505d820 */ /* 0x000fea0000400000 */
[----:B------:R-:W-:Y:S01]  /*aa10*/  @!P4 FMUL R4, R4, 0.5 ;  /* 0x3f0000000404c820 */ /* 0x000fe20000400000 */
[----:B------:R-:W4:Y:S01]  /*aa20*/  MUFU.EX2 R95, R5 ;  /* 0x00000005005f7308 */ /* 0x000f220000000800 */
[----:B------:R-:W-:Y:S01]  /*aa30*/  @!P1 FMUL R6, R6, 0.5 ;  /* 0x3f00000006069820 */ /* 0x000fe20000400000 */
[----:B--2---:R-:W2:Y:S01]  /*aa40*/  LDS.128 R12, [R0+0x38110] ;  /* 0x03811000000c7984 */ /* 0x004ea20000000c00 */
[----:B------:R-:W-:Y:S01]  /*aa50*/  @!P6 FMUL R7, R7, 0.5 ;  /* 0x3f0000000707e820 */ /* 0x000fe20000400000 */
[----:B---3--:R-:W-:Y:S06]  /*aa60*/  @!P2 FMUL R97, R97, R97 ;  /* 0x000000616161a220 */ /* 0x008fec0000400000 */
[----:B------:R3:W5:Y:S01]  /*aa70*/  MUFU.EX2 R94, R4 ;  /* 0x00000004005e7308 */ /* 0x0007620000000800 */
[----:B-1----:R-:W-:Y:S01]  /*aa80*/  FFMA2 R8, R3.F32, R40.F32x2.HI_LO, R8.F32x2.HI_LO ;  /* 0x0000002803087249 */ /* 0x002fe20000040008 */
[----:B------:R-:W-:Y:S01]  /*aa90*/  F2FP.BF16.F32.PACK_AB R40, R111, R110 ;  /* 0x0000006e6f28723e */ /* 0x000fe200000010ff */
[----:B------:R-:W-:Y:S01]  /*aaa0*/  FFMA2 R10, R3.F32, R42.F32x2.HI_LO, R10.F32x2.HI_LO ;  /* 0x0000002a030a7249 */ /* 0x000fe2000004000a */
[----:B------:R-:W-:Y:S02]  /*aab0*/  F2FP.BF16.F32.PACK_AB R41, R109, R108 ;  /* 0x0000006c6d29723e */ /* 0x000fe400000010ff */
[----:B------:R-:W-:Y:S04]  /*aac0*/  FSETP.GEU.AND P0, PT, R9, -126, PT ;  /* 0xc2fc00000900780b */ /* 0x000fe80003f0e000 */
[----:B------:R-:W1:Y:S01]  /*aad0*/  MUFU.EX2 R92, R6 ;  /* 0x00000006005c7308 */ /* 0x000e620000000800 */
[----:B------:R-:W-:Y:S01]  /*aae0*/  FSETP.GEU.AND P2, PT, R10, -126, PT ;  /* 0xc2fc00000a00780b */ /* 0x000fe20003f4e000 */
[----:B----4-:R-:W-:Y:S01]  /*aaf0*/  @!P5 FMUL R95, R95, R95 ;  /* 0x0000005f5f5fd220 */ /* 0x010fe20000400000 */
[----:B------:R-:W-:Y:S02]  /*ab00*/  F2FP.BF16.F32.PACK_AB R42, R19, R18 ;  /* 0x00000012132a723e */ /* 0x000fe400000010ff */
[----:B------:R-:W-:Y:S05]  /*ab10*/  F2FP.BF16.F32.PACK_AB R43, R17, R16 ;  /* 0x00000010112b723e */ /* 0x000fea00000010ff */
[----:B------:R4:W1:Y:S01]  /*ab20*/  MUFU.EX2 R93, R7 ;  /* 0x00000007005d7308 */ /* 0x0008620000000800 */
[----:B---3--:R-:W-:Y:S01]  /*ab30*/  P2R R4, PR, RZ, 0x2 ;  /* 0x00000002ff047803 */ /* 0x008fe20000000000 */
[----:B-----5:R-:W-:Y:S01]  /*ab40*/  @!P4 FMUL R94, R94, R94 ;  /* 0x0000005e5e5ec220 */ /* 0x020fe20000400000 */
[----:B------:R-:W-:Y:S01]  /*ab50*/  FSETP.GEU.AND P1, PT, R8, -126, PT ;  /* 0xc2fc00000800780b */ /* 0x000fe20003f2e000 */
[----:B------:R-:W-:Y:S01]  /*ab60*/  @!P0 FMUL R9, R9, 0.5 ;  /* 0x3f00000009098820 */ /* 0x000fe20000400000 */
[----:B------:R-:W-:Y:S01]  /*ab70*/  ISETP.NE.AND P3, PT, R4, RZ, PT ;  /* 0x000000ff0400720c */ /* 0x000fe20003f65270 */
[----:B------:R-:W-:Y:S01]  /*ab80*/  @!P2 FMUL R10, R10, 0.5 ;  /* 0x3f0000000a0aa820 */ /* 0x000fe20000400000 */
[----:B------:R-:W-:Y:S03]  /*ab90*/  FSETP.GEU.AND P4, PT, R11, -126, PT ;  /* 0xc2fc00000b00780b */ /* 0x000fe60003f8e000 */
[----:B------:R-:W3:Y:S10]  /*aba0*/  MUFU.EX2 R91, R9 ;  /* 0x00000009005b7308 */ /* 0x000ef40000000800 */
[----:B------:R-:W5:Y:S01]  /*abb0*/  MUFU.EX2 R88, R10 ;  /* 0x0000000a00587308 */ /* 0x000f620000000800 */
[----:B----4-:R-:W4:Y:S01]  /*abc0*/  LDS.128 R4, [R0+0x38120] ;  /* 0x0381200000047984 */ /* 0x010f220000000c00 */
[----:B--2---:R-:W-:Y:S01]  /*abd0*/  FFMA2 R12, R3.F32, R44.F32x2.HI_LO, R12.F32x2.HI_LO ;  /* 0x0000002c030c7249 */ /* 0x004fe2000004000c */
[----:B------:R-:W-:Y:S01]  /*abe0*/  F2FP.BF16.F32.PACK_AB R44, R107, R106 ;  /* 0x0000006a6b2c723e */ /* 0x000fe200000010ff */
[----:B-1----:R-:W-:Y:S01]  /*abf0*/  @!P3 FMUL R92, R92, R92 ;  /* 0x0000005c5c5cb220 */ /* 0x002fe20000400000 */
[----:B------:R-:W-:Y:S01]  /*ac00*/  FFMA2 R14, R3.F32, R46.F32x2.HI_LO, R14.F32x2.HI_LO ;  /* 0x0000002e030e7249 */ /* 0x000fe2000004000e */
[----:B------:R-:W-:Y:S01]  /*ac10*/  F2FP.BF16.F32.PACK_AB R45, R97, R96 ;  /* 0x00000060612d723e */ /* 0x000fe200000010ff */
[----:B------:R-:W-:Y:S01]  /*ac20*/  @!P6 FMUL R93, R93, R93 ;  /* 0x0000005d5d5de220 */ /* 0x000fe20000400000 */
[----:B------:R-:W-:Y:S01]  /*ac30*/  FSETP.GEU.AND P3, PT, R13, -126, PT ;  /* 0xc2fc00000d00780b */ /* 0x000fe20003f6e000 */
[----:B------:R-:W-:Y:S01]  /*ac40*/  @!P1 FMUL R8, R8, 0.5 ;  /* 0x3f00000008089820 */ /* 0x000fe20000400000 */
[----:B------:R-:W-:Y:S01]  /*ac50*/  FSETP.GEU.AND P5, PT, R12, -126, PT ;  /* 0xc2fc00000c00780b */ /* 0x000fe20003fae000 */
[----:B------:R-:W-:Y:S01]  /*ac60*/  @!P4 FMUL R11, R11, 0.5 ;  /* 0x3f0000000b0bc820 */ /* 0x000fe20000400000 */
[----:B------:R-:W-:Y:S01]  /*ac70*/  P2R R20, PR, RZ, 0x8 ;  /* 0x00000008ff147803 */ /* 0x000fe20000000000 */
[----:B------:R-:W1:Y:S01]  /*ac80*/  MUFU.EX2 R90, R8 ;  /* 0x00000008005a7308 */ /* 0x000e620000000800 */
[----:B------:R-:W-:Y:S01]  /*ac90*/  FSETP.GEU.AND P6, PT, R14, -126, PT ;  /* 0xc2fc00000e00780b */ /* 0x000fe20003fce000 */
[----:B---3--:R-:W-:Y:S01]  /*aca0*/  @!P0 FMUL R91, R91, R91 ;  /* 0x0000005b5b5b8220 */ /* 0x008fe20000400000 */
[----:B------:R-:W-:Y:S01]  /*acb0*/  F2FP.BF16.F32.PACK_AB R46, R95, R94 ;  /* 0x0000005e5f2e723e */ /* 0x000fe200000010ff */
[----:B-----5:R-:W-:Y:S01]  /*acc0*/  @!P2 FMUL R88, R88, R88 ;  /* 0x000000585858a220 */ /* 0x020fe20000400000 */
[----:B------:R-:W-:Y:S05]  /*acd0*/  F2FP.BF16.F32.PACK_AB R47, R93, R92 ;  /* 0x0000005c5d2f723e */ /* 0x000fea00000010ff */
[----:B------:R2:W3:Y:S01]  /*ace0*/  MUFU.EX2 R89, R11 ;  /* 0x0000000b00597308 */ /* 0x0004e20000000800 */
[----:B------:R-:W-:Y:S01]  /*acf0*/  @!P3 FMUL R13, R13, 0.5 ;  /* 0x3f0000000d0db820 */ /* 0x000fe20000400000 */
[----:B------:R-:W-:Y:S01]  /*ad00*/  FSETP.GEU.AND P3, PT, R15, -126, PT ;  /* 0xc2fc00000f00780b */ /* 0x000fe20003f6e000 */
[----:B------:R-:W-:Y:S01]  /*ad10*/  @!P5 FMUL R12, R12, 0.5 ;  /* 0x3f0000000c0cd820 */ /* 0x000fe20000400000 */
[----:B------:R-:W-:Y:S06]  /*ad20*/  @!P6 FMUL R14, R14, 0.5 ;  /* 0x3f0000000e0ee820 */ /* 0x000fec0000400000 */
[----:B------:R-:W5:Y:S01]  /*ad30*/  MUFU.EX2 R86, R12 ;  /* 0x0000000c00567308 */ /* 0x000f620000000800 */
[----:B-1----:R-:W-:Y:S05]  /*ad40*/  @!P1 FMUL R90, R90, R90 ;  /* 0x0000005a5a5a9220 */ /* 0x002fea0000400000 */
[----:B------:R-:W-:Y:S01]  /*ad50*/  F2FP.BF16.F32.PACK_AB R32, R91, R90 ;  /* 0x0000005a5b20723e */ /* 0x000fe200000010ff */
[----:B------:R-:W-:Y:S03]  /*ad60*/  @!P3 FMUL R15, R15, 0.5 ;  /* 0x3f0000000f0fb820 */ /* 0x000fe60000400000 */
[----:B------:R-:W1:Y:S01]  /*ad70*/  MUFU.EX2 R87, R13 ;  /* 0x0000000d00577308 */ /* 0x000e620000000800 */
[----:B--2---:R-:W2:Y:S01]  /*ad80*/  LDS.128 R8, [R0+0x38130] ;  /* 0x0381300000087984 */ /* 0x004ea20000000c00 */
[----:B---3--:R-:W-:Y:S01]  /*ad90*/  @!P4 FMUL R89, R89, R89 ;  /* 0x000000595959c220 */ /* 0x008fe20000400000 */
[----:B------:R-:W-:Y:S01]  /*ada0*/  ISETP.NE.AND P4, PT, R20, RZ, PT ;  /* 0x000000ff1400720c */ /* 0x000fe20003f85270 */
[----:B----4-:R-:W-:Y:S01]  /*adb0*/  FFMA2 R4, R3.F32, R48.F32x2.HI_LO, R4.F32x2.HI_LO ;  /* 0x0000003003047249 */ /* 0x010fe20000040004 */
[----:B------:R-:W-:Y:S01]  /*adc0*/  F2FP.BF16.F32.PACK_AB R48, R125, R124 ;  /* 0x0000007c7d30723e */ /* 0x000fe200000010ff */
[----:B------:R-:W-:Y:S01]  /*add0*/  FFMA2 R6, R3.F32, R50.F32x2.HI_LO, R6.F32x2.HI_LO ;  /* 0x0000003203067249 */ /* 0x000fe20000040006 */
[----:B------:R-:W-:Y:S03]  /*ade0*/  F2FP.BF16.F32.PACK_AB R51, R98, R23 ;  /* 0x000000176233723e */ /* 0x000fe600000010ff */
[----:B------:R-:W3:Y:S01]  /*adf0*/  MUFU.EX2 R84, R14 ;  /* 0x0000000e00547308 */ /* 0x000ee20000000800 */
[----:B------:R-:W-:Y:S01]  /*ae00*/  FSETP.GEU.AND P1, PT, R4, -126, PT ;  /* 0xc2fc00000400780b */ /* 0x000fe20003f2e000 */
[----:B-----5:R-:W-:Y:S01]  /*ae10*/  @!P5 FMUL R86, R86, R86 ;  /* 0x000000565656d220 */ /* 0x020fe20000400000 */
[----:B------:R-:W-:Y:S02]  /*ae20*/  FSETP.GEU.AND P5, PT, R7, -126, PT ;  /* 0xc2fc00000700780b */ /* 0x000fe40003fae000 */
[----:B------:R-:W-:Y:S02]  /*ae30*/  FSETP.GEU.AND P0, PT, R5, -126, PT ;  /* 0xc2fc00000500780b */ /* 0x000fe40003f0e000 */
[----:B------:R-:W-:Y:S03]  /*ae40*/  FSETP.GEU.AND P2, PT, R6, -126, PT ;  /* 0xc2fc00000600780b */ /* 0x000fe60003f4e000 */
[----:B------:R4:W5:Y:S01]  /*ae50*/  MUFU.EX2 R85, R15 ;  /* 0x0000000f00557308 */ /* 0x0009620000000800 */
[----:B-1----:R-:W-:Y:S01]  /*ae60*/  @!P4 FMUL R87, R87, R87 ;  /* 0x000000575757c220 */ /* 0x002fe20000400000 */
[----:B------:R-:W-:Y:S02]  /*ae70*/  F2FP.BF16.F32.PACK_AB R49, R123, R122 ;  /* 0x0000007a7b31723e */ /* 0x000fe400000010ff */
[----:B------:R-:W-:Y:S01]  /*ae80*/  F2FP.BF16.F32.PACK_AB R50, R121, R120 ;  /* 0x000000787932723e */ /* 0x000fe200000010ff */
[----:B------:R-:W-:Y:S01]  /*ae90*/  @!P1 FMUL R4, R4, 0.5 ;  /* 0x3f00000004049820 */ /* 0x000fe20000400000 */
[----:B------:R-:W-:Y:S01]  /*aea0*/  F2FP.BF16.F32.PACK_AB R33, R89, R88 ;  /* 0x000000585921723e */ /* 0x000fe200000010ff */
[----:B------:R-:W-:Y:S01]  /*aeb0*/  @!P5 FMUL R7, R7, 0.5 ;  /* 0x3f0000000707d820 */ /* 0x000fe20000400000 */
[----:B---3--:R-:W-:Y:S02]  /*aec0*/  @!P6 FMUL R84, R84, R84 ;  /* 0x000000545454e220 */ /* 0x008fe40000400000 */
[----:B------:R-:W1:Y:S01]  /*aed0*/  MUFU.EX2 R21, R4 ;  /* 0x0000000400157308 */ /* 0x000e620000000800 */
[----:B------:R-:W-:Y:S01]  /*aee0*/  @!P0 FMUL R5, R5, 0.5 ;  /* 0x3f00000005058820 */ /* 0x000fe20000400000 */
[----:B------:R-:W-:Y:S01]  /*aef0*/  @!P2 FMUL R6, R6, 0.5 ;  /* 0x3f0000000606a820 */ /* 0x000fe20000400000 */
[----:B------:R-:W-:Y:S01]  /*af00*/  F2FP.BF16.F32.PACK_AB R34, R87, R86 ;  /* 0x000000565722723e */ /* 0x000fe200000010ff */
[----:B----4-:R-:W3:Y:S06]  /*af10*/  LDS.128 R12, [R0+0x38180] ;  /* 0x03818000000c7984 */ /* 0x010eec0000000c00 */
[----:B------:R-:W4:Y:S01]  /*af20*/  MUFU.EX2 R24, R7 ;  /* 0x0000000700187308 */ /* 0x000f220000000800 */
[----:B-----5:R-:W-:Y:S05]  /*af30*/  @!P3 FMUL R85, R85, R85 ;  /* 0x000000555555b220 */ /* 0x020fea0000400000 */
[----:B------:R-:W-:Y:S01]  /*af40*/  F2FP.BF16.F32.PACK_AB R35, R85, R84 ;  /* 0x000000545523723e */ /* 0x000fe200000010ff */
[C---:B--2---:R-:W-:Y:S03]  /*af50*/  FFMA2 R8, R3.reuse.F32, R52.F32x2.HI_LO, R8.F32x2.HI_LO ;  /* 0x0000003403087249 */ /* 0x044fe60000040008 */
[----:B------:R-:W2:Y:S01]  /*af60*/  MUFU.EX2 R20, R5 ;  /* 0x0000000500147308 */ /* 0x000ea20000000800 */
[----:B------:R-:W-:Y:S01]  /*af70*/  FFMA2 R10, R3.F32, R54.F32x2.HI_LO, R10.F32x2.HI_LO ;  /* 0x00000036030a7249 */ /* 0x000fe2000004000a */
[----:B------:R-:W-:Y:S01]  /*af80*/  F2FP.BF16.F32.PACK_AB R52, R119, R118 ;  /* 0x000000767734723e */ /* 0x000fe200000010ff */
[----:B-1----:R-:W-:Y:S01]  /*af90*/  @!P1 FMUL R21, R21, R21 ;  /* 0x0000001515159220 */ /* 0x002fe20000400000 */
[----:B------:R-:W-:Y:S02]  /*afa0*/  FSETP.GEU.AND P4, PT, R8, -126, PT ;  /* 0xc2fc00000800780b */ /* 0x000fe40003f8e000 */
[----:B------:R-:W-:Y:S04]  /*afb0*/  FSETP.GEU.AND P6, PT, R9, -126, PT ;  /* 0xc2fc00000900780b */ /* 0x000fe80003fce000 */
[----:B------:R1:W5:Y:S01]  /*afc0*/  MUFU.EX2 R25, R6 ;  /* 0x0000000600197308 */ /* 0x0003620000000800 */
[----:B------:R-:W-:Y:S01]  /*afd0*/  FSETP.GEU.AND P3, PT, R11, -126, PT ;  /* 0xc2fc00000b00780b */ /* 0x000fe20003f6e000 */
[----:B----4-:R-:W-:Y:S01]  /*afe0*/  @!P5 FMUL R24, R24, R24 ;  /* 0x000000181818d220 */ /* 0x010fe20000400000 */
[----:B------:R-:W-:Y:S02]  /*aff0*/  P2R R22, PR, RZ, 0x10 ;  /* 0x00000010ff167803 */ /* 0x000fe40000000000 */
[----:B------:R-:W-:Y:S02]  /*b000*/  F2FP.BF16.F32.PACK_AB R53, R117, R116 ;  /* 0x000000747535723e */ /* 0x000fe400000010ff */
[----:B------:R-:W-:Y:S01]  /*b010*/  ISETP.NE.AND P5, PT, R22, RZ, PT ;  /* 0x000000ff1600720c */ /* 0x000fe20003fa5270 */
[----:B------:R-:W-:Y:S02]  /*b020*/  IMAD.MOV.U32 R22, RZ, RZ, R23 ;  /* 0x000000ffff167224 */ /* 0x000fe400078e0017 */
[----:B------:R-:W-:Y:S01]  /*b030*/  @!P4 FMUL R8, R8, 0.5 ;  /* 0x3f0000000808c820 */ /* 0x000fe20000400000 */
[----:B------:R-:W-:Y:S01]  /*b040*/  FSETP.GEU.AND P4, PT, R10, -126, PT ;  /* 0xc2fc00000a00780b */ /* 0x000fe20003f8e000 */
[----:B------:R-:W-:Y:S01]  /*b050*/  @!P6 FMUL R9, R9, 0.5 ;  /* 0x3f0000000909e820 */ /* 0x000fe20000400000 */
[----:B--2---:R-:W-:Y:S01]  /*b060*/  @!P0 FMUL R20, R20, R20 ;  /* 0x0000001414148220 */ /* 0x004fe20000400000 */
[----:B------:R-:W2:Y:S01]  /*b070*/  MUFU.EX2 R27, R8 ;  /* 0x00000008001b7308 */ /* 0x000ea20000000800 */
[----:B------:R-:W-:Y:S01]  /*b080*/  @!P3 FMUL R11, R11, 0.5 ;  /* 0x3f0000000b0bb820 */ /* 0x000fe20000400000 */
[----:B------:R-:W-:Y:S01]  /*b090*/  F2FP.BF16.F32.PACK_AB R54, R115, R114 ;  /* 0x000000727336723e */ /* 0x000fe200000010ff */
[----:B------:R-:W-:Y:S01]  /*b0a0*/  IMAD.MOV.U32 R23, RZ, RZ, R98 ;  /* 0x000000ffff177224 */ /* 0x000fe200078e0062 */
[----:B-1----:R-:W1:Y:S01]  /*b0b0*/  LDS.128 R4, [R0+0x38190] ;  /* 0x0381900000047984 */ /* 0x002e620000000c00 */
[----:B-----5:R-:W-:Y:S01]  /*b0c0*/  @!P2 FMUL R25, R25, R25 ;  /* 0x000000191919a220 */ /* 0x020fe20000400000 */
[----:B------:R-:W-:Y:S04]  /*b0d0*/  F2FP.BF16.F32.PACK_AB R55, R113, R112 ;  /* 0x000000707137723e */ /* 0x000fe800000010ff */
[----:B------:R-:W4:Y:S01]  /*b0e0*/  MUFU.EX2 R26, R9 ;  /* 0x00000009001a7308 */ /* 0x000f220000000800 */
[----:B------:R-:W-:Y:S01]  /*b0f0*/  F2FP.BF16.F32.PACK_AB R36, R20, R21 ;  /* 0x000000151424723e */ /* 0x000fe200000010ff */
[C---:B---3--:R-:W-:Y:S01]  /*b100*/  FFMA2 R12, R3.reuse.F32, R58.F32x2.HI_LO, R12.F32x2.HI_LO ;  /* 0x0000003a030c7249 */ /* 0x048fe2000004000c */
[----:B------:R-:W-:Y:S01]  /*b110*/  F2FP.BF16.F32.PACK_AB R37, R24, R25 ;  /* 0x000000191825723e */ /* 0x000fe200000010ff */
[----:B------:R-:W-:Y:S01]  /*b120*/  @!P4 FMUL R10, R10, 0.5 ;  /* 0x3f0000000a0ac820 */ /* 0x000fe20000400000 */
[----:B------:R-:W-:Y:S02]  /*b130*/  FFMA2 R14, R3.F32, R60.F32x2.HI_LO, R14.F32x2.HI_LO ;  /* 0x0000003c030e7249 */ /* 0x000fe4000004000e */
[----:B------:R-:W-:Y:S03]  /*b140*/  FSETP.GEU.AND P1, PT, R12, -126, PT ;  /* 0xc2fc00000c00780b */ /* 0x000fe60003f2e000 */
[----:B------:R-:W3:Y:S01]  /*b150*/  MUFU.EX2 R58, R10 ;  /* 0x0000000a003a7308 */ /* 0x000ee20000000800 */
[----:B------:R-:W-:Y:S01]  /*b160*/  FSETP.GEU.AND P0, PT, R13, -126, PT ;  /* 0xc2fc00000d00780b */ /* 0x000fe20003f0e000 */
[----:B--2---:R-:W-:Y:S01]  /*b170*/  @!P5 FMUL R27, R27, R27 ;  /* 0x0000001b1b1bd220 */ /* 0x004fe20000400000 */
[----:B------:R-:W-:Y:S02]  /*b180*/  FSETP.GEU.AND P5, PT, R15, -126, PT ;  /* 0xc2fc00000f00780b */ /* 0x000fe40003fae000 */
[----:B------:R-:W-:Y:S01]  /*b190*/  FSETP.GEU.AND P2, PT, R14, -126, PT ;  /* 0xc2fc00000e00780b */ /* 0x000fe20003f4e000 */
[----:B------:R-:W-:Y:S04]  /*b1a0*/  IMAD.MOV.U32 R60, RZ, RZ, R27 ;  /* 0x000000ffff3c7224 */ /* 0x000fe800078e001b */
[----:B------:R2:W5:Y:S01]  /*b1b0*/  MUFU.EX2 R59, R11 ;  /* 0x0000000b003b7308 */ /* 0x0005620000000800 */
[----:B----4-:R-:W-:Y:S01]  /*b1c0*/  @!P6 FMUL R26, R26, R26 ;  /* 0x0000001a1a1ae220 */ /* 0x010fe20000400000 */
[----:B------:R-:W-:Y:S03]  /*b1d0*/  @!P1 FMUL R12, R12, 0.5 ;  /* 0x3f0000000c0c9820 */ /* 0x000fe60000400000 */
[----:B------:R-:W-:Y:S02]  /*b1e0*/  IMAD.MOV.U32 R61, RZ, RZ, R26 ;  /* 0x000000ffff3d7224 */ /* 0x000fe400078e001a */
[----:B------:R-:W-:Y:S01]  /*b1f0*/  @!P0 FMUL R13, R13, 0.5 ;  /* 0x3f0000000d0d8820 */ /* 0x000fe20000400000 */
[----:B------:R-:W-:Y:S02]  /*b200*/  F2FP.BF16.F32.PACK_AB R38, R26, R27 ;  /* 0x0000001b1a26723e */ /* 0x000fe400000010ff */
[----:B------:R4:W4:Y:S01]  /*b210*/  MUFU.EX2 R29, R12 ;  /* 0x0000000c001d7308 */ /* 0x0009220000000800 */
[----:B---3--:R-:W-:Y:S01]  /*b220*/  @!P4 FMUL R58, R58, R58 ;  /* 0x0000003a3a3ac220 */ /* 0x008fe20000400000 */
[----:B------:R-:W-:Y:S08]  /*b230*/  @!P2 FMUL R14, R14, 0.5 ;  /* 0x3f0000000e0ea820 */ /* 0x000ff00000400000 */
[----:B------:R-:W3:Y:S01]  /*b240*/  MUFU.EX2 R28, R13 ;  /* 0x0000000d001c7308 */ /* 0x000ee20000000800 */
[----:B--2---:R-:W2:Y:S01]  /*b250*/  LDS.128 R8, [R0+0x381a0] ;  /* 0x0381a00000087984 */ /* 0x004ea20000000c00 */
[----:B-----5:R-:W-:Y:S01]  /*b260*/  @!P3 FMUL R59, R59, R59 ;  /* 0x0000003b3b3bb220 */ /* 0x020fe20000400000 */
[C---:B-1----:R-:W-:Y:S02]  /*b270*/  FFMA2 R4, R3.reuse.F32, R62.F32x2.HI_LO, R4.F32x2.HI_LO ;  /* 0x0000003e03047249 */ /* 0x042fe40000040004 */
[----:B------:R-:W-:Y:S02]  /*b280*/  IMAD.MOV.U32 R62, RZ, RZ, R25 ;  /* 0x000000ffff3e7224 */ /* 0x000fe400078e0019 */
[----:B------:R-:W-:Y:S02]  /*b290*/  FFMA2 R6, R3.F32, R64.F32x2.HI_LO, R6.F32x2.HI_LO ;  /* 0x0000004003067249 */ /* 0x000fe40000040006 */
[----:B------:R-:W-:Y:S01]  /*b2a0*/  IMAD.MOV.U32 R63, RZ, RZ, R24 ;  /* 0x000000ffff3f7224 */ /* 0x000fe200078e0018 */
[----:B------:R-:W1:Y:S01]  /*b2b0*/  MUFU.EX2 R31, R14 ;  /* 0x0000000e001f7308 */ /* 0x000e620000000800 */
[----:B----4-:R-:W-:Y:S01]  /*b2c0*/  P2R R12, PR, RZ, 0x20 ;  /* 0x00000020ff0c7803 */ /* 0x010fe20000000000 */
[----:B------:R-:W-:Y:S01]  /*b2d0*/  @!P1 FMUL R29, R29, R29 ;  /* 0x0000001d1d1d9220 */ /* 0x000fe20000400000 */
[----:B------:R-:W-:Y:S01]  /*b2e0*/  FSETP.GEU.AND P5, PT, R4, -126, PT ;  /* 0xc2fc00000400780b */ /* 0x000fe20003fae000 */
[----:B------:R-:W-:Y:S01]  /*b2f0*/  IMAD.MOV.U32 R64, RZ, RZ, R21 ;  /* 0x000000ffff407224 */ /* 0x000fe200078e0015 */
[----:B------:R-:W-:Y:S01]  /*b300*/  ISETP.NE.AND P6, PT, R12, RZ, PT ;  /* 0x000000ff0c00720c */ /* 0x000fe20003fc5270 */
[----:B------:R-:W-:Y:S01]  /*b310*/  IMAD.MOV.U32 R65, RZ, RZ, R20 ;  /* 0x000000ffff417224 */ /* 0x000fe200078e0014 */
[----:B------:R-:W-:Y:S01]  /*b320*/  FSETP.GEU.AND P4, PT, R5, -126, PT ;  /* 0xc2fc00000500780b */ /* 0x000fe20003f8e000 */
[----:B---3--:R-:W-:Y:S01]  /*b330*/  @!P0 FMUL R28, R28, R28 ;  /* 0x0000001c1c1c8220 */ /* 0x008fe20000400000 */
[----:B------:R-:W-:Y:S02]  /*b340*/  FSETP.GEU.AND P3, PT, R6, -126, PT ;  /* 0xc2fc00000600780b */ /* 0x000fe40003f6e000 */
[----:B------:R-:W-:Y:S02]  /*b350*/  FSETP.GEU.AND P1, PT, R7, -126, PT ;  /* 0xc2fc00000700780b */ /* 0x000fe40003f2e000 */
[----:B------:R-:W-:Y:S03]  /*b360*/  F2FP.BF16.F32.PACK_AB R24, R28, R29 ;  /* 0x0000001d1c18723e */ /* 0x000fe600000010ff */
[----:B------:R-:W-:Y:S01]  /*b370*/  @!P5 FMUL R4, R4, 0.5 ;  /* 0x3f0000000404d820 */ /* 0x000fe20000400000 */
[----:B-1----:R-:W-:Y:S01]  /*b380*/  @!P2 FMUL R31, R31, R31 ;  /* 0x0000001f1f1fa220 */ /* 0x002fe20000400000 */
[----:B------:R-:W-:Y:S01]  /*b390*/  @!P6 FMUL R15, R15, 0.5 ;  /* 0x3f0000000f0fe820 */ /* 0x000fe20000400000 */
[----:B------:R-:W-:Y:S01]  /*b3a0*/  F2FP.BF16.F32.PACK_AB R39, R59, R58 ;  /* 0x0000003a3b27723e */ /* 0x000fe200000010ff */
[----:B------:R-:W-:Y:S02]  /*b3b0*/  @!P4 FMUL R5, R5, 0.5 ;  /* 0x3f0000000505c820 */ /* 0x000fe40000400000 */
[----:B------:R1:W3:Y:S01]  /*b3c0*/  MUFU.EX2 R30, R15 ;  /* 0x0000000f001e7308 */ /* 0x0002e20000000800 */
[----:B------:R-:W-:Y:S01]  /*b3d0*/  @!P3 FMUL R6, R6, 0.5 ;  /* 0x3f0000000606b820 */ /* 0x000fe20000400000 */
[----:B------:R-:W-:Y:S08]  /*b3e0*/  @!P1 FMUL R7, R7, 0.5 ;  /* 0x3f00000007079820 */ /* 0x000ff00000400000 */
[----:B------:R-:W4:Y:S01]  /*b3f0*/  MUFU.EX2 R4, R4 ;  /* 0x0000000400047308 */ /* 0x000f220000000800 */
[C---:B--2---:R-:W-:Y:S02]  /*b400*/  FFMA2 R8, R3.reuse.F32, R66.F32x2.HI_LO, R8.F32x2.HI_LO ;  /* 0x0000004203087249 */ /* 0x044fe40000040008 */
[----:B------:R-:W-:Y:S02]  /*b410*/  IMAD.MOV.U32 R66, RZ, RZ, R29 ;  /* 0x000000ffff427224 */ /* 0x000fe400078e001d */
[----:B------:R-:W-:Y:S02]  /*b420*/  FFMA2 R10, R3.F32, R68.F32x2.HI_LO, R10.F32x2.HI_LO ;  /* 0x00000044030a7249 */ /* 0x000fe4000004000a */
[----:B------:R-:W-:Y:S03]  /*b430*/  IMAD.MOV.U32 R67, RZ, RZ, R28 ;  /* 0x000000ffff437224 */ /* 0x000fe600078e001c */
[----:B------:R-:W2:Y:S01]  /*b440*/  MUFU.EX2 R5, R5 ;  /* 0x0000000500057308 */ /* 0x000ea20000000800 */
[----:B-1----:R1:W5:Y:S01]  /*b450*/  LDS.128 R12, [R0+0x381b0] ;  /* 0x0381b000000c7984 */ /* 0x0023620000000c00 */
[----:B------:R-:W-:Y:S01]  /*b460*/  NOP ;  /* 0x0000000000007918 */ /* 0x000fe20000000000 */
[----:B------:R-:W-:Y:S01]  /*b470*/  FSETP.GEU.AND P0, PT, R8, -126, PT ;  /* 0xc2fc00000800780b */ /* 0x000fe20003f0e000 */
[----:B---3--:R-:W-:Y:S01]  /*b480*/  @!P6 FMUL R30, R30, R30 ;  /* 0x0000001e1e1ee220 */ /* 0x008fe20000400000 */
[----:B------:R-:W-:Y:S01]  /*b490*/  FSETP.GEU.AND P2, PT, R9, -126, PT ;  /* 0xc2fc00000900780b */ /* 0x000fe20003f4e000 */
[----:B------:R-:W-:Y:S01]  /*b4a0*/  IMAD.MOV.U32 R68, RZ, RZ, R31 ;  /* 0x000000ffff447224 */ /* 0x000fe200078e001f */
[----:B------:R-:W-:Y:S03]  /*b4b0*/  FSETP.GEU.AND P6, PT, R10, -126, PT ;  /* 0xc2fc00000a00780b */ /* 0x000fe60003fce000 */
[----:B------:R-:W3:Y:S01]  /*b4c0*/  MUFU.EX2 R82, R6 ;  /* 0x0000000600527308 */ /* 0x000ee20000000800 */
[----:B------:R-:W-:Y:S01]  /*b4d0*/  BAR.SYNC.DEFER_BLOCKING 0x3, 0x100 ;  /* 0x00c4000000007b1d */ /* 0x000fe20000010000 */
[----:B----4-:R-:W-:Y:S01]  /*b4e0*/  @!P5 FMUL R4, R4, R4 ;  /* 0x000000040404d220 */ /* 0x010fe20000400000 */
[----:B------:R-:W-:Y:S01]  /*b4f0*/  FSETP.GEU.AND P5, PT, R11, -126, PT ;  /* 0xc2fc00000b00780b */ /* 0x000fe20003fae000 */
[----:B------:R-:W-:Y:S01]  /*b500*/  IMAD.MOV.U32 R69, RZ, RZ, R30 ;  /* 0x000000ffff457224 */ /* 0x000fe200078e001e */
[----:B------:R-:W-:Y:S05]  /*b510*/  F2FP.BF16.F32.PACK_AB R25, R30, R31 ;  /* 0x0000001f1e19723e */ /* 0x000fea00000010ff */
[----:B------:R-:W4:Y:S01]  /*b520*/  MUFU.EX2 R83, R7 ;  /* 0x0000000700537308 */ /* 0x000f220000000800 */
[----:B------:R-:W-:Y:S01]  /*b530*/  @!P0 FMUL R8, R8, 0.5 ;  /* 0x3f00000008088820 */ /* 0x000fe20000400000 */
[----:B------:R-:W-:Y:S01]  /*b540*/  @!P2 FMUL R9, R9, 0.5 ;  /* 0x3f0000000909a820 */ /* 0x000fe20000400000 */
[----:B--2---:R-:W-:Y:S01]  /*b550*/  @!P4 FMUL R5, R5, R5 ;  /* 0x000000050505c220 */ /* 0x004fe20000400000 */
[----:B------:R-:W-:Y:S06]  /*b560*/  @!P6 FMUL R10, R10, 0.5 ;  /* 0x3f0000000a0ae820 */ /* 0x000fec0000400000 */
[----:B------:R-:W2:Y:S01]  /*b570*/  MUFU.EX2 R80, R8 ;  /* 0x0000000800507308 */ /* 0x000ea20000000800 */
[----:B---3--:R-:W-:Y:S01]  /*b580*/  @!P3 FMUL R82, R82, R82 ;  /* 0x000000525252b220 */ /* 0x008fe20000400000 */
[----:B------:R-:W-:Y:S01]  /*b590*/  SHF.R.U32.HI R6, RZ, 0x4, R2 ;  /* 0x00000004ff067819 */ /* 0x000fe20000011602 */
[----:B------:R-:W-:Y:S01]  /*b5a0*/  @!P5 FMUL R11, R11, 0.5 ;  /* 0x3f0000000b0bd820 */ /* 0x000fe20000400000 */
[----:B-1----:R-:W-:Y:S02]  /*b5b0*/  P2R R0, PR, RZ, 0x40 ;  /* 0x00000040ff007803 */ /* 0x002fe40000000000 */
[----:B------:R-:W-:Y:S04]  /*b5c0*/  LOP3.LUT R6, R6, 0x8, RZ, 0xc0, !PT ;  /* 0x0000000806067812 */ /* 0x000fe800078ec0ff */
[----:B------:R-:W1:Y:S01]  /*b5d0*/  MUFU.EX2 R81, R9 ;  /* 0x0000000900517308 */ /* 0x000e620000000800 */
[----:B----4-:R-:W-:Y:S01]  /*b5e0*/  @!P1 FMUL R83, R83, R83 ;  /* 0x0000005353539220 */ /* 0x010fe20000400000 */
[----:B------:R-:W-:Y:S01]  /*b5f0*/  F2FP.BF16.F32.PACK_AB R26, R5, R4 ;  /* 0x00000004051a723e */ /* 0x000fe200000010ff */
[----:B------:R-:W-:Y:S03]  /*b600*/  IMAD.IADD R75, R75, 0x1, -R6 ;  /* 0x000000014b4b7824 */ /* 0x000fe600078e0a06 */
[----:B------:R-:W-:Y:S04]  /*b610*/  F2FP.BF16.F32.PACK_AB R27, R83, R82 ;  /* 0x00000052531b723e */ /* 0x000fe800000010ff */
[----:B------:R-:W-:Y:S01]  /*b620*/  MUFU.EX2 R78, R10 ;  /* 0x0000000a004e7308 */ /* 0x000fe20000000800 */
[C---:B-----5:R-:W-:Y:S01]  /*b630*/  FFMA2 R12, R3.reuse.F32, R70.F32x2.HI_LO, R12.F32x2.HI_LO ;  /* 0x00000046030c7249 */ /* 0x060fe2000004000c */
[----:B------:R-:W-:Y:S01]  /*b640*/  SHF.R.U32.HI R6, RZ, 0x15, R75 ;  /* 0x00000015ff067819 */ /* 0x000fe2000001164b */
[----:B------:R-:W-:Y:S02]  /*b650*/  FFMA2 R14, R3.F32, R72.F32x2.HI_LO, R14.F32x2.HI_LO ;  /* 0x00000048030e7249 */ /* 0x000fe4000004000e */
[----:B------:R-:W-:Y:S02]  /*b660*/  IMAD.MOV.U32 R70, RZ, RZ, R4 ;  /* 0x000000ffff467224 */ /* 0x000fe400078e0004 */
[----:B--2---:R-:W-:Y:S01]  /*b670*/  @!P0 FMUL R80, R80, R80 ;  /* 0x0000005050508220 */ /* 0x004fe20000400000 */
[----:B------:R-:W-:Y:S01]  /*b680*/  FSETP.GEU.AND P4, PT, R12, -126, PT ;  /* 0xc2fc00000c00780b */ /* 0x000fe20003f8e000 */
[----:B------:R-:W-:Y:S01]  /*b690*/  IMAD.MOV.U32 R71, RZ, RZ, R5 ;  /* 0x000000ffff477224 */ /* 0x000fe200078e0005 */
[----:B------:R-:W2:Y:S01]  /*b6a0*/  MUFU.EX2 R79, R11 ;  /* 0x0000000b004f7308 */ /* 0x000ea20000000800 */
[----:B------:R-:W-:Y:S01]  /*b6b0*/  FSETP.GEU.AND P3, PT, R13, -126, PT ;  /* 0xc2fc00000d00780b */ /* 0x000fe20003f6e000 */
[----:B-1----:R-:W-:Y:S01]  /*b6c0*/  @!P2 FMUL R81, R81, R81 ;  /* 0x000000515151a220 */ /* 0x002fe20000400000 */
[----:B------:R-:W-:Y:S02]  /*b6d0*/  FSETP.GEU.AND P1, PT, R14, -126, PT ;  /* 0xc2fc00000e00780b */ /* 0x000fe40003f2e000 */
[----:B------:R-:W-:Y:S02]  /*b6e0*/  FSETP.GEU.AND P0, PT, R15, -126, PT ;  /* 0xc2fc00000f00780b */ /* 0x000fe40003f0e000 */
[----:B------:R-:W-:Y:S02]  /*b6f0*/  ISETP.NE.AND P2, PT, R0, RZ, PT ;  /* 0x000000ff0000720c */ /* 0x000fe40003f45270 */
[----:B------:R-:W-:Y:S02]  /*b700*/  ISETP.NE.AND P6, PT, R105, R6, PT ;  /* 0x000000066900720c */ /* 0x000fe40003fc5270 */
[----:B------:R-:W-:Y:S01]  /*b710*/  @!P4 FMUL R12, R12, 0.5 ;  /* 0x3f0000000c0cc820 */ /* 0x000fe20000400000 */
[----:B------:R-:W-:Y:S02]  /*b720*/  F2FP.BF16.F32.PACK_AB R28, R81, R80 ;  /* 0x00000050511c723e */ /* 0x000fe400000010ff */
[----:B------:R-:W-:Y:S01]  /*b730*/  @!P3 FMUL R13, R13, 0.5 ;  /* 0x3f0000000d0db820 */ /* 0x000fe20000400000 */
[----:B------:R-:W1:Y:S01]  /*b740*/  MUFU.EX2 R76, R12 ;  /* 0x0000000c004c7308 */ /* 0x000e620000000800 */
[----:B------:R-:W-:Y:S01]  /*b750*/  @!P1 FMUL R14, R14, 0.5 ;  /* 0x3f0000000e0e9820 */ /* 0x000fe20000400000 */
[----:B--2---:R-:W-:Y:S01]  /*b760*/  @!P5 FMUL R79, R79, R79 ;  /* 0x0000004f4f4fd220 */ /* 0x004fe20000400000 */
[----:B------:R-:W-:Y:S02]  /*b770*/  @!P0 FMUL R15, R15, 0.5 ;  /* 0x3f0000000f0f8820 */ /* 0x000fe40000400000 */
[----:B------:R-:W-:Y:S05]  /*b780*/  @!P2 FMUL R78, R78, R78 ;  /* 0x0000004e4e4ea220 */ /* 0x000fea0000400000 */
[----:B------:R-:W2:Y:S01]  /*b790*/  MUFU.EX2 R77, R13 ;  /* 0x0000000d004d7308 */ /* 0x000ea20000000800 */
[----:B------:R-:W-:Y:S09]  /*b7a0*/  F2FP.BF16.F32.PACK_AB R29, R79, R78 ;  /* 0x0000004e4f1d723e */ /* 0x000ff200000010ff */
[----:B------:R-:W3:Y:S01]  /*b7b0*/  MUFU.EX2 R72, R14 ;  /* 0x0000000e00487308 */ /* 0x000ee20000000800 */
[----:B-1----:R-:W-:Y:S09]  /*b7c0*/  @!P4 FMUL R76, R76, R76 ;  /* 0x0000004c4c4cc220 */ /* 0x002ff20000400000 */
[----:B------:R-:W1:Y:S01]  /*b7d0*/  MUFU.EX2 R73, R15 ;  /* 0x0000000f00497308 */ /* 0x000e620000000800 */
[----:B--2---:R-:W-:Y:S05]  /*b7e0*/  @!P3 FMUL R77, R77, R77 ;  /* 0x0000004d4d4db220 */ /* 0x004fea0000400000 */
[----:B------:R-:W-:Y:S01]  /*b7f0*/  F2FP.BF16.F32.PACK_AB R30, R77, R76 ;  /* 0x0000004c4d1e723e */ /* 0x000fe200000010ff */
[----:B---3--:R-:W-:Y:S01]  /*b800*/  @!P1 FMUL R72, R72, R72 ;  /* 0x0000004848489220 */ /* 0x008fe20000400000 */
[----:B-1----:R-:W-:Y:S05]  /*b810*/  @!P0 FMUL R73, R73, R73 ;  /* 0x0000004949498220 */ /* 0x002fea0000400000 */
[----:B------:R-:W-:Y:S01]  /*b820*/  F2FP.BF16.F32.PACK_AB R31, R73, R72 ;  /* 0x00000048491f723e */ /* 0x000fe200000010ff */
[----:B------:R-:W-:Y:S06]  /*b830*/  @!P6 BRA `(.L_x_179) ;  /* 0x000000000040e947 */ /* 0x000fec0003800000 */
[----:B------:R-:W1:Y:S01]  /*b840*/  LDCU.64 UR8, c[0x4][0x80] ;  /* 0x01001000ff0877ac */ /* 0x000e620008000a00 */
[----:B------:R-:W-:Y:S01]  /*b850*/  MOV R15, 0x0 ;  /* 0x00000000000f7802 */ /* 0x000fe20000000f00 */
[----:B------:R-:W-:Y:S02]  /*b860*/  HFMA2 R12, -RZ, RZ, 0, 5.9604644775390625e-08 ;  /* 0x00000001ff0c7431 */ /* 0x000fe400000001ff */
[----:B------:R-:W-:Y:S02]  /*b870*/  IMAD.MOV.U32 R8, RZ, RZ, 0x1be ;  /* 0x000001beff087424 */ /* 0x000fe400078e00ff */
[----:B------:R-:W-:Y:S01]  /*b880*/  IMAD.MOV.U32 R13, RZ, RZ, RZ ;  /* 0x000000ffff0d7224 */ /* 0x000fe200078e00ff */
[----:B------:R-:W2:Y:S01]  /*b890*/  LDCU.64 UR6, c[0x4][0x88] ;  /* 0x01001100ff0677ac */ /* 0x000ea20008000a00 */
[----:B------:R-:W3:Y:S01]  /*b8a0*/  LDC.64 R14, c[0x4][R15] ;  /* 0x010000000f0e7b82 */ /* 0x000ee20000000a00 */
[----:B------:R-:W4:Y:S01]  /*b8b0*/  LDCU.64 UR4, c[0x4][0x10] ;  /* 0x01000200ff0477ac */ /* 0x000f220008000a00 */
[----:B-1----:R-:W-:Y:S01]  /*b8c0*/  MOV R5, UR9 ;  /* 0x0000000900057c02 */ /* 0x002fe20008000f00 */
[----:B------:R-:W-:Y:S01]  /*b8d0*/  IMAD.U32 R4, RZ, RZ, UR8 ;  /* 0x00000008ff047e24 */ /* 0x000fe2000f8e00ff */
[----:B--2---:R-:W-:Y:S01]  /*b8e0*/  MOV R7, UR7 ;  /* 0x0000000700077c02 */ /* 0x004fe20008000f00 */
[----:B------:R-:W-:Y:S01]  /*b8f0*/  IMAD.U32 R6, RZ, RZ, UR6 ;  /* 0x00000006ff067e24 */ /* 0x000fe2000f8e00ff */
[----:B----4-:R-:W-:Y:S01]  /*b900*/  MOV R11, UR5 ;  /* 0x00000005000b7c02 */ /* 0x010fe20008000f00 */
[----:B------:R-:W-:Y:S02]  /*b910*/  IMAD.U32 R10, RZ, RZ, UR4 ;  /* 0x00000004ff0a7e24 */ /* 0x000fe4000f8e00ff */
[----:B------:R-:W-:Y:S07]  /*b920*/  LEPC R20, `(.L_x_179) ;  /* 0x000000001014794e */ /* 0x000fee0000000000 */
[----:B---3--:R-:W-:Y:S05]  /*b930*/  CALL.ABS.NOINC R14 ;  /* 0x000000000e007343 */ /* 0x008fea0003c00000 */
.L_x_179:
[----:B------:R-:W-:Y:S05]  /*b940*/  WARPSYNC.ALL ;  /* 0x0000000000007948 */ /* 0x000fea0003800000 */
[C---:B------:R-:W-:Y:S01]  /*b950*/  R2UR UR4, R75.reuse ;  /* 0x000000004b0472ca */ /* 0x040fe200000e0000 */
[----:B------:R-:W-:Y:S05]  /*b960*/  VIADD R0, R75, 0x10 ;  /* 0x000000104b007836 */ /* 0x000fea0000000000 */
[----:B------:R-:W-:Y:S04]  /*b970*/  SHF.R.U32.HI R0, RZ, 0x15, R0 ;  /* 0x00000015ff007819 */ /* 0x000fe80000011600 */
[----:B------:R-:W-:Y:S03]  /*b980*/  ISETP.NE.AND P0, PT, R105, R0, PT ;  /* 0x000000006900720c */ /* 0x000fe60003f05270 */
[----:B------:R1:W-:Y:S10]  /*b990*/  STTM.x8 tmem[UR4], R48 ;  /* 0x00000030000079ed */ /* 0x0003f400081c0004 */
[----:B------:R-:W-:Y:S05]  /*b9a0*/  @!P0 BRA `(.L_x_180) ;  /* 0x0000000000408947 */ /* 0x000fea0003800000 */
[----:B------:R-:W2:Y:S01]  /*b9b0*/  LDCU.64 UR8, c[0x4][0x80] ;  /* 0x01001000ff0877ac */ /* 0x000ea20008000a00 */
[----:B------:R-:W-:Y:S01]  /*b9c0*/  MOV R15, 0x0 ;  /* 0x00000000000f7802 */ /* 0x000fe20000000f00 */
[----:B------:R-:W-:Y:S02]  /*b9d0*/  HFMA2 R12, -RZ, RZ, 0, 5.9604644775390625e-08 ;  /* 0x00000001ff0c7431 */ /* 0x000fe400000001ff */
[----:B------:R-:W-:Y:S02]  /*b9e0*/  IMAD.MOV.U32 R8, RZ, RZ, 0x1be ;  /* 0x000001beff087424 */ /* 0x000fe400078e00ff */
[----:B------:R-:W-:Y:S01]  /*b9f0*/  IMAD.MOV.U32 R13, RZ, RZ, RZ ;  /* 0x000000ffff0d7224 */ /* 0x000fe200078e00ff */
[----:B------:R-:W3:Y:S01]  /*ba00*/  LDCU.64 UR6, c[0x4][0x88] ;  /* 0x01001100ff0677ac */ /* 0x000ee20008000a00 */
[----:B------:R-:W4:Y:S01]  /*ba10*/  LDC.64 R14, c[0x4][R15] ;  /* 0x010000000f0e7b82 */ /* 0x000f220000000a00 */
[----:B------:R-:W5:Y:S01]  /*ba20*/  LDCU.64 UR4, c[0x4][0x10] ;  /* 0x01000200ff0477ac */ /* 0x000f620008000a00 */
[----:B--2---:R-:W-:Y:S01]  /*ba30*/  MOV R5, UR9 ;  /* 0x0000000900057c02 */ /* 0x004fe20008000f00 */
[----:B------:R-:W-:Y:S01]  /*ba40*/  IMAD.U32 R4, RZ, RZ, UR8 ;  /* 0x00000008ff047e24 */ /* 0x000fe2000f8e00ff */
[----:B---3--:R-:W-:Y:S01]  /*ba50*/  MOV R7, UR7 ;  /* 0x0000000700077c02 */ /* 0x008fe20008000f00 */
[----:B------:R-:W-:Y:S01]  /*ba60*/  IMAD.U32 R6, RZ, RZ, UR6 ;  /* 0x00000006ff067e24 */ /* 0x000fe2000f8e00ff */
[----:B-----5:R-:W-:Y:S01]  /*ba70*/  MOV R11, UR5 ;  /* 0x00000005000b7c02 */ /* 0x020fe20008000f00 */
[----:B------:R-:W-:Y:S02]  /*ba80*/  IMAD.U32 R10, RZ, RZ, UR4 ;  /* 0x00000004ff0a7e24 */ /* 0x000fe4000f8e00ff */
[----:B------:R-:W-:Y:S07]  /*ba90*/  LEPC R20, `(.L_x_180) ;  /* 0x000000001014794e */ /* 0x000fee0000000000 */
[----:B-1--4-:R-:W-:Y:S05]  /*baa0*/  CALL.ABS.NOINC R14 ;  /* 0x000000000e007343 */ /* 0x012fea0003c00000 */
.L_x_180:
[----:B------:R-:W-:Y:S05]  /*bab0*/  WARPSYNC.ALL ;  /* 0x0000000000007948 */ /* 0x000fea0003800000 */
[C---:B------:R-:W-:Y:S01]  /*bac0*/  R2UR UR4, R75.reuse ;  /* 0x000000004b0472ca */ /* 0x040fe200000e0000 */
[----:B------:R-:W-:Y:S05]  /*bad0*/  VIADD R0, R75, 0x20 ;  /* 0x000000204b007836 */ /* 0x000fea0000000000 */
[----:B------:R-:W-:Y:S04]  /*bae0*/  SHF.R.U32.HI R0, RZ, 0x15, R0 ;  /* 0x00000015ff007819 */ /* 0x000fe80000011600 */
[----:B------:R-:W-:Y:S03]  /*baf0*/  ISETP.NE.AND P0, PT, R105, R0, PT ;  /* 0x000000006900720c */ /* 0x000fe60003f05270 */
[----:B------:R2:W-:Y:S10]  /*bb00*/  STTM.x8 tmem[UR4+0x10], R40 ;  /* 0x00001028000079ed */ /* 0x0005f400081c0004 */
[----:B------:R-:W-:Y:S05]  /*bb10*/  @!P0 BRA `(.L_x_181) ;  /* 0x0000000000408947 */ /* 0x000fea0003800000 */
[----:B------:R-:W3:Y:S01]  /*bb20*/  LDCU.64 UR8, c[0x4][0x80] ;  /* 0x01001000ff0877ac */ /* 0x000ee20008000a00 */
[----:B------:R-:W-:Y:S01]  /*bb30*/  MOV R15, 0x0 ;  /* 0x00000000000f7802 */ /* 0x000fe20000000f00 */
[----:B------:R-:W-:Y:S02]  /*bb40*/  HFMA2 R12, -RZ, RZ, 0, 5.9604644775390625e-08 ;  /* 0x00000001ff0c7431 */ /* 0x000fe400000001ff */
[----:B------:R-:W-:Y:S02]  /*bb50*/  IMAD.MOV.U32 R8, RZ, RZ, 0x1be ;  /* 0x000001beff087424 */ /* 0x000fe400078e00ff */
[----:B------:R-:W-:Y:S01]  /*bb60*/  IMAD.MOV.U32 R13, RZ, RZ, RZ ;  /* 0x000000ffff0d7224 */ /* 0x000fe200078e00ff */
[----:B------:R-:W4:Y:S01]  /*bb70*/  LDCU.64 UR6, c[0x4][0x88] ;  /* 0x01001100ff0677ac */ /* 0x000f220008000a00 */
[----:B------:R-:W1:Y:S01]  /*bb80*/  LDC.64 R14, c[0x4][R15] ;  /* 0x010000000f0e7b82 */ /* 0x000e620000000a00 */
[----:B------:R-:W5:Y:S01]  /*bb90*/  LDCU.64 UR4, c[0x4][0x10] ;  /* 0x01000200ff0477ac */ /* 0x000f620008000a00 */
[----:B---3--:R-:W-:Y:S01]  /*bba0*/  MOV R5, UR9 ;  /* 0x0000000900057c02 */ /* 0x008fe20008000f00 */
[----:B------:R-:W-:Y:S01]  /*bbb0*/  IMAD.U32 R4, RZ, RZ, UR8 ;  /* 0x00000008ff047e24 */ /* 0x000fe2000f8e00ff */
[----:B----4-:R-:W-:Y:S01]  /*bbc0*/  MOV R7, UR7 ;  /* 0x0000000700077c02 */ /* 0x010fe20008000f00 */
[----:B------:R-:W-:Y:S01]  /*bbd0*/  IMAD.U32 R6, RZ, RZ, UR6 ;  /* 0x00000006ff067e24 */ /* 0x000fe2000f8e00ff */
[----:B-----5:R-:W-:Y:S01]  /*bbe0*/  MOV R11, UR5 ;  /* 0x00000005000b7c02 */ /* 0x020fe20008000f00 */
[----:B------:R-:W-:Y:S02]  /*bbf0*/  IMAD.U32 R10, RZ, RZ, UR4 ;  /* 0x00000004ff0a7e24 */ /* 0x000fe4000f8e00ff */
[----:B------:R-:W-:Y:S07]  /*bc00*/  LEPC R20, `(.L_x_181) ;  /* 0x000000001014794e */ /* 0x000fee0000000000 */
[----:B-12---:R-:W-:Y:S05]  /*bc10*/  CALL.ABS.NOINC R14 ;  /* 0x000000000e007343 */ /* 0x006fea0003c00000 */
.L_x_181:
[----:B------:R-:W-:Y:S05]  /*bc20*/  WARPSYNC.ALL ;  /* 0x0000000000007948 */ /* 0x000fea0003800000 */
[C---:B------:R-:W-:Y:S01]  /*bc30*/  R2UR UR4, R75.reuse ;  /* 0x000000004b0472ca */ /* 0x040fe200000e0000 */
[----:B------:R-:W-:Y:S05]  /*bc40*/  VIADD R0, R75, 0x30 ;  /* 0x000000304b007836 */ /* 0x000fea0000000000 */
[----:B------:R-:W-:Y:S04]  /*bc50*/  SHF.R.U32.HI R0, RZ, 0x15, R0 ;  /* 0x00000015ff007819 */ /* 0x000fe80000011600 */
[----:B------:R-:W-:Y:S03]  /*bc60*/  ISETP.NE.AND P0, PT, R105, R0, PT ;  /* 0x000000006900720c */ /* 0x000fe60003f05270 */
[----:B------:R3:W-:Y:S10]  /*bc70*/  STTM.x8 tmem[UR4+0x20], R32 ;  /* 0x00002020000079ed */ /* 0x0007f400081c0004 */
[----:B------:R-:W-:Y:S05]  /*bc80*/  @!P0 BRA `(.L_x_182) ;  /* 0x0000000000408947 */ /* 0x000fea0003800000 */
[----:B------:R-:W4:Y:S01]  /*bc90*/  LDCU.64 UR8, c[0x4][0x80] ;  /* 0x01001000ff0877ac */ /* 0x000f220008000a00 */
[----:B------:R-:W-:Y:S01]  /*bca0*/  MOV R15, 0x0 ;  /* 0x00000000000f7802 */ /* 0x000fe20000000f00 */
[----:B------:R-:W-:Y:S02]  /*bcb0*/  HFMA2 R12, -RZ, RZ, 0, 5.9604644775390625e-08 ;  /* 0x00000001ff0c7431 */ /* 0x000fe400000001ff */
[----:B------:R-:W-:Y:S02]  /*bcc0*/  IMAD.MOV.U32 R8, RZ, RZ, 0x1be ;  /* 0x000001beff087424 */ /* 0x000fe400078e00ff */
[----:B------:R-:W-:Y:S01]  /*bcd0*/  IMAD.MOV.U32 R13, RZ, RZ, RZ ;  /* 0x000000ffff0d7224 */ /* 0x000fe200078e00ff */
[----:B------:R-:W5:Y:S01]  /*bce0*/  LDCU.64 UR6, c[0x4][0x88] ;  /* 0x01001100ff0677ac */ /* 0x000f620008000a00 */
[----:B------:R-:W1:Y:S01]  /*bcf0*/  LDC.64 R14, c[0x4][R15] ;  /* 0x010000000f0e7b82 */ /* 0x000e620000000a00 */
[----:B------:R-:W2:Y:S01]  /*bd00*/  LDCU.64 UR4, c[0x4][0x10] ;  /* 0x01000200ff0477ac */ /* 0x000ea20008000a00 */
[----:B----4-:R-:W-:Y:S01]  /*bd10*/  MOV R5, UR9 ;  /* 0x0000000900057c02 */ /* 0x010fe20008000f00 */
[----:B------:R-:W-:Y:S01]  /*bd20*/  IMAD.U32 R4, RZ, RZ, UR8 ;  /* 0x00000008ff047e24 */ /* 0x000fe2000f8e00ff */
[----:B-----5:R-:W-:Y:S01]  /*bd30*/  MOV R7, UR7 ;  /* 0x0000000700077c02 */ /* 0x020fe20008000f00 */
[----:B------:R-:W-:Y:S01]  /*bd40*/  IMAD.U32 R6, RZ, RZ, UR6 ;  /* 0x00000006ff067e24 */ /* 0x000fe2000f8e00ff */
[----:B--2---:R-:W-:Y:S01]  /*bd50*/  MOV R11, UR5 ;  /* 0x00000005000b7c02 */ /* 0x004fe20008000f00 */
[----:B------:R-:W-:Y:S02]  /*bd60*/  IMAD.U32 R10, RZ, RZ, UR4 ;  /* 0x00000004ff0a7e24 */ /* 0x000fe4000f8e00ff */
[----:B------:R-:W-:Y:S07]  /*bd70*/  LEPC R20, `(.L_x_182) ;  /* 0x000000001014794e */ /* 0x000fee0000000000 */
[----:B-1-3--:R-:W-:Y:S05]  /*bd80*/  CALL.ABS.NOINC R14 ;  /* 0x000000000e007343 */ /* 0x00afea0003c00000 */
.L_x_182:
[----:B------:R-:W-:Y:S05]  /*bd90*/  WARPSYNC.ALL ;  /* 0x0000000000007948 */ /* 0x000fea0003800000 */
[----:B------:R-:W-:Y:S11]  /*bda0*/  R2UR UR4, R75 ;  /* 0x000000004b0472ca */ /* 0x000ff600000e0000 */
[----:B------:R-:W-:Y:S02]  /*bdb0*/  @!UPT UIADD3 URZ, UPT, UPT, URZ, URZ, URZ ;  /* 0x000000fffffff290 */ /* 0x000fe4000fffe0ff */
[----:B------:R4:W-:Y:S01]  /*bdc0*/  STTM.x8 tmem[UR4+0x30], R24 ;  /* 0x00003018000079ed */ /* 0x0009e200081c0004 */
[----:B------:R-:W-:Y:S05]  /*bdd0*/  BRA `(.L_x_183) ;  /* 0x0000001c00bc7947 */ /* 0x000fea0003800000 */
.L_x_178:
[----:B-1----:R-:W-:Y:S01]  /*bde0*/  SHF.R.U32.HI R0, RZ, 0x1, R2 ;  /* 0x00000001ff007819 */ /* 0x002fe20000011602 */
[----:B------:R-:W-:Y:S05]  /*bdf0*/  WARPSYNC.ALL ;  /* 0x0000000000007948 */ /* 0x000fea0003800000 */
[----:B------:R-:W-:Y:S01]  /*be00*/  LOP3.LUT R0, R0, 0x40, RZ, 0xc0, !PT ;  /* 0x0000004000007812 */ /* 0x000fe200078ec0ff */
[----:B------:R-:W1:Y:S01]  /*be10*/  LDC R3, c[0x0][0x448] ;  /* 0x00011200ff037b82 */ /* 0x000e620000000800 */
[----:B------:R-:W-:Y:S01]  /*be20*/  R2UR UR4, R75 ;  /* 0x000000004b0472ca */ /* 0x000fe200000e0000 */
[----:B------:R-:W3:Y:S01]  /*be30*/  LDL.LU R72, [R1+0x8] ;  /* 0x0000080001487983 */ /* 0x000ee20000300800 */
[----:B------:R-:W-:Y:S02]  /*be40*/  IADD3 R0, PT, PT, R56, R0, RZ ;  /* 0x0000000038007210 */ /* 0x000fe40007ffe0ff */
[----:B------:R-:W-:Y:S03]  /*be50*/  LOP3.LUT R74, R74, 0x1e0, RZ, 0xfc, !PT ;  /* 0x000001e04a4a7812 */ /* 0x000fe600078efcff */
[----:B------:R-:W4:Y:S06]  /*be60*/  LDS.128 R4, [R0+0x38000] ;  /* 0x0380000000047984 */ /* 0x000f2c0000000c00 */
[----:B------:R-:W4:Y:S02]  /*be70*/  LDTM.x16 R16, tmem[UR4] ;  /* 0x00000004001079ee */ /* 0x000f240008240000 */
[----:B------:R-:W5:Y:S01]  /*be80*/  LDS.128 R8, [R0+0x38010] ;  /* 0x0380100000087984 */ /* 0x000f620000000c00 */
[----:B------:R-:W-:Y:S07]  /*be90*/  R2UR UR4, R34 ;  /* 0x00000000220472ca */ /* 0x000fee00000e0000 */
[----:B--2---:R-:W2:Y:S01]  /*bea0*/  LDS.128 R12, [R0+0x38020] ;  /* 0x03802000000c7984 */ /* 0x004ea20000000c00 */
[----:B---3--:R-:W-:Y:S01]  /*beb0*/  LOP3.LUT R72, R72, 0xfffffffe, RZ, 0xc0, !PT ;  /* 0xfffffffe48487812 */ /* 0x008fe200078ec0ff */
[----:B-1----:R-:W-:Y:S04]  /*bec0*/  FMUL R3, R3, 1.4426950216293334961 ;  /* 0x3fb8aa3b03037820 */ /* 0x002fe80000400000 */
[C---:B----4-:R-:W-:Y:S02]  /*bed0*/  FFMA2 R4, R3.reuse.F32, R16.F32x2.HI_LO, R4.F32x2.HI_LO ;  /* 0x0000001003047249 */ /* 0x050fe40000040004 */
[C---:B------:R-:W-:Y:S02]  /*bee0*/  FFMA2 R6, R3.reuse.F32, R18.F32x2.HI_LO, R6.F32x2.HI_LO ;  /* 0x0000001203067249 */ /* 0x040fe40000040006 */
[C---:B-----5:R-:W-:Y:S01]  /*bef0*/  FFMA2 R8, R3.reuse.F32, R20.F32x2.HI_LO, R8.F32x2.HI_LO ;  /* 0x0000001403087249 */ /* 0x060fe20000040008 */
[----:B------:R-:W-:Y:S01]  /*bf00*/  FSETP.GEU.AND P0, PT, R4, -126, PT ;  /* 0xc2fc00000400780b */ /* 0x000fe20003f0e000 */
[----:B------:R-:W-:Y:S01]  /*bf10*/  FFMA2 R10, R3.F32, R22.F32x2.HI_LO, R10.F32x2.HI_LO ;  /* 0x00000016030a7249 */ /* 0x000fe2000004000a */
[----:B------:R-:W-:Y:S01]  /*bf20*/  FSETP.GEU.AND P1, PT, R5, -126, PT ;  /* 0xc2fc00000500780b */ /* 0x000fe20003f2e000 */
[C---:B--2---:R-:W-:Y:S01]  /*bf30*/  FFMA2 R12, R3.reuse.F32, R24.F32x2.HI_LO, R12.F32x2.HI_LO ;  /* 0x00000018030c7249 */ /* 0x044fe2000004000c */
[----:B------:R-:W-:Y:S01]  /*bf40*/  FSETP.GEU.AND P2, PT, R6, -126, PT ;  /* 0xc2fc00000600780b */ /* 0x000fe20003f4e000 */
[----:B------:R-:W-:Y:S01]  /*bf50*/  FFMA2 R32, R3.F32, R26.F32x2.HI_LO, R14.F32x2.HI_LO ;  /* 0x0000001a03207249 */ /* 0x000fe2000004000e */
[----:B------:R-:W-:Y:S02]  /*bf60*/  FSETP.GEU.AND P3, PT, R7, -126, PT ;  /* 0xc2fc00000700780b */ /* 0x000fe40003f6e000 */
[----:B------:R-:W-:Y:S02]  /*bf70*/  FSETP.GEU.AND P5, PT, R8, -126, PT ;  /* 0xc2fc00000800780b */ /* 0x000fe40003fae000 */
[----:B------:R-:W-:Y:S02]  /*bf80*/  FSETP.GEU.AND P6, PT, R9, -126, PT ;  /* 0xc2fc00000900780b */ /* 0x000fe40003fce000 */
[----:B------:R-:W-:Y:S01]  /*bf90*/  FSETP.GEU.AND P4, PT, R10, -126, PT ;  /* 0xc2fc00000a00780b */ /* 0x000fe20003f8e000 */
[----:B------:R-:W-:Y:S02]  /*bfa0*/  @!P0 FMUL R4, R4, 0.5 ;  /* 0x3f00000004048820 */ /* 0x000fe40000400000 */
[----:B------:R-:W-:Y:S01]  /*bfb0*/  @!P1 FMUL R5, R5, 0.5 ;  /* 0x3f00000005059820 */ /* 0x000fe20000400000 */
[----:B------:R-:W-:Y:S01]  /*bfc0*/  P2R R16, PR, RZ, 0x10 ;  /* 0x00000010ff107803 */ /* 0x000fe20000000000 */
[----:B------:R-:W1:Y:S01]  /*bfd0*/  MUFU.EX2 R124, R4 ;  /* 0x00000004007c7308 */ /* 0x000e620000000800 */
[----:B------:R-:W-:Y:S01]  /*bfe0*/  @!P2 FMUL R6, R6, 0.5 ;  /* 0x3f0000000606a820 */ /* 0x000fe20000400000 */
[----:B------:R-:W-:Y:S02]  /*bff0*/  @!P3 FMUL R7, R7, 0.5 ;  /* 0x3f0000000707b820 */ /* 0x000fe40000400000 */
[----:B------:R-:W-:Y:S02]  /*c000*/  @!P5 FMUL R8, R8, 0.5 ;  /* 0x3f0000000808d820 */ /* 0x000fe40000400000 */
[----:B------:R-:W-:Y:S04]  /*c010*/  @!P6 FMUL R9, R9, 0.5 ;  /* 0x3f0000000909e820 */ /* 0x000fe80000400000 */
[----:B------:R-:W2:Y:S01]  /*c020*/  MUFU.EX2 R125, R5 ;  /* 0x00000005007d7308 */ /* 0x000ea20000000800 */
[----:B------:R-:W-:Y:S01]  /*c030*/  @!P4 FMUL R10, R10, 0.5 ;  /* 0x3f0000000a0ac820 */ /* 0x000fe20000400000 */
[----:B------:R-:W-:Y:S08]  /*c040*/  FSETP.GEU.AND P4, PT, R32, -126, PT ;  /* 0xc2fc00002000780b */ /* 0x000ff00003f8e000 */
[----:B------:R-:W3:Y:S01]  /*c050*/  MUFU.EX2 R122, R6 ;  /* 0x00000006007a7308 */ /* 0x000ee20000000800 */
[----:B-1----:R-:W-:Y:S01]  /*c060*/  @!P0 FMUL R124, R124, R124 ;  /* 0x0000007c7c7c8220 */ /* 0x002fe20000400000 */
[----:B------:R-:W-:Y:S03]  /*c070*/  FSETP.GEU.AND P0, PT, R11, -126, PT ;  /* 0xc2fc00000b00780b */ /* 0x000fe60003f0e000 */
[----:B------:R-:W-:Y:S05]  /*c080*/  @!P4 FMUL R32, R32, 0.5 ;  /* 0x3f0000002020c820 */ /* 0x000fea0000400000 */
[----:B------:R1:W4:Y:S01]  /*c090*/  MUFU.EX2 R123, R7 ;  /* 0x00000007007b7308 */ /* 0x0003220000000800 */
[----:B--2---:R-:W-:Y:S01]  /*c0a0*/  @!P1 FMUL R125, R125, R125 ;  /* 0x0000007d7d7d9220 */ /* 0x004fe20000400000 */
[----:B------:R-:W-:Y:S04]  /*c0b0*/  FSETP.GEU.AND P1, PT, R12, -126, PT ;  /* 0xc2fc00000c00780b */ /* 0x000fe80003f2e000 */
[----:B------:R-:W-:Y:S01]  /*c0c0*/  F2FP.BF16.F32.PACK_AB R48, R125, R124 ;  /* 0x0000007c7d30723e */ /* 0x000fe200000010ff */
[----:B------:R-:W-:Y:S03]  /*c0d0*/  @!P0 FMUL R11, R11, 0.5 ;  /* 0x3f0000000b0b8820 */ /* 0x000fe60000400000 */
[----:B------:R-:W2:Y:S01]  /*c0e0*/  MUFU.EX2 R120, R8 ;  /* 0x0000000800787308 */ /* 0x000ea20000000800 */
[----:B---3--:R-:W-:Y:S01]  /*c0f0*/  @!P2 FMUL R122, R122, R122 ;  /* 0x0000007a7a7aa220 */ /* 0x008fe20000400000 */
[----:B------:R-:W-:Y:S03]  /*c100*/  FSETP.GEU.AND P2, PT, R13, -126, PT ;  /* 0xc2fc00000d00780b */ /* 0x000fe60003f4e000 */
[----:B------:R-:W-:Y:S05]  /*c110*/  @!P1 FMUL R12, R12, 0.5 ;  /* 0x3f0000000c0c9820 */ /* 0x000fea0000400000 */
[----:B------:R-:W3:Y:S01]  /*c120*/  MUFU.EX2 R121, R9 ;  /* 0x0000000900797308 */ /* 0x000ee20000000800 */
[----:B-1----:R-:W1:Y:S01]  /*c130*/  LDS.128 R4, [R0+0x38030] ;  /* 0x0380300000047984 */ /* 0x002e620000000c00 */
[----:B----4-:R-:W-:Y:S01]  /*c140*/  @!P3 FMUL R123, R123, R123 ;  /* 0x0000007b7b7bb220 */ /* 0x010fe20000400000 */
[----:B------:R-:W-:Y:S02]  /*c150*/  ISETP.NE.AND P3, PT, R16, RZ, PT ;  /* 0x000000ff1000720c */ /* 0x000fe40003f65270 */
[----:B------:R-:W-:Y:S05]  /*c160*/  @!P2 FMUL R13, R13, 0.5 ;  /* 0x3f0000000d0da820 */ /* 0x000fea0000400000 */
[----:B------:R-:W4:Y:S01]  /*c170*/  MUFU.EX2 R38, R10 ;  /* 0x0000000a00267308 */ /* 0x000f220000000800 */
[----:B--2---:R-:W-:Y:S01]  /*c180*/  @!P5 FMUL R120, R120, R120 ;  /* 0x000000787878d220 */ /* 0x004fe20000400000 */
[----:B------:R-:W-:Y:S02]  /*c190*/  FSETP.GEU.AND P5, PT, R33, -126, PT ;  /* 0xc2fc00002100780b */ /* 0x000fe40003fae000 */
[----:B------:R-:W-:Y:S06]  /*c1a0*/  F2FP.BF16.F32.PACK_AB R49, R123, R122 ;  /* 0x0000007a7b31723e */ /* 0x000fec00000010ff */
[----:B------:R2:W5:Y:S01]  /*c1b0*/  MUFU.EX2 R37, R11 ;  /* 0x0000000b00257308 */ /* 0x0005620000000800 */
[----:B---3--:R-:W-:Y:S05]  /*c1c0*/  @!P6 FMUL R121, R121, R121 ;  /* 0x000000797979e220 */ /* 0x008fea0000400000 */
[----:B------:R-:W-:Y:S01]  /*c1d0*/  F2FP.BF16.F32.PACK_AB R50, R121, R120 ;  /* 0x000000787932723e */ /* 0x000fe200000010ff */
[----:B------:R-:W-:Y:S03]  /*c1e0*/  @!P5 FMUL R33, R33, 0.5 ;  /* 0x3f0000002121d820 */ /* 0x000fe60000400000 */
[----:B------:R-:W3:Y:S01]  /*c1f0*/  MUFU.EX2 R118, R12 ;  /* 0x0000000c00767308 */ /* 0x000ee20000000800 */
[----:B----4-:R-:W-:Y:S09]  /*c200*/  @!P3 FMUL R38, R38, R38 ;  /* 0x000000262626b220 */ /* 0x010ff20000400000 */
[----:B------:R-:W4:Y:S01]  /*c210*/  MUFU.EX2 R119, R13 ;  /* 0x0000000d00777308 */ /* 0x000f220000000800 */
[----:B--2---:R-:W2:Y:S01]  /*c220*/  LDS.128 R8, [R0+0x38080] ;  /* 0x0380800000087984 */ /* 0x004ea20000000c00 */
[----:B-----5:R-:W-:Y:S05]  /*c230*/  @!P0 FMUL R37, R37, R37 ;  /* 0x0000002525258220 */ /* 0x020fea0000400000 */
[----:B------:R-:W-:Y:S03]  /*c240*/  F2FP.BF16.F32.PACK_AB R51, R37, R38 ;  /* 0x000000262533723e */ /* 0x000fe600000010ff */
[----:B------:R5:W5:Y:S01]  /*c250*/  MUFU.EX2 R116, R32 ;  /* 0x0000002000747308 */ /* 0x000b620000000800 */
[C---:B-1----:R-:W-:Y:S02]  /*c260*/  FFMA2 R4, R3.reuse.F32, R28.F32x2.HI_LO, R4.F32x2.HI_LO ;  /* 0x0000001c03047249 */ /* 0x042fe40000040004 */
[----:B------:R-:W-:Y:S02]  /*c270*/  FFMA2 R6, R3.F32, R30.F32x2.HI_LO, R6.F32x2.HI_LO ;  /* 0x0000001e03067249 */ /* 0x000fe40000040006 */
[----:B------:R-:W1:Y:S01]  /*c280*/  LDS.128 R28, [R0+0x38090] ;  /* 0x03809000001c7984 */ /* 0x000e620000000c00 */
[----:B------:R-:W-:Y:S01]  /*c290*/  FSETP.GEU.AND P6, PT, R4, -126, PT ;  /* 0xc2fc00000400780b */ /* 0x000fe20003fce000 */
[----:B---3--:R-:W-:Y:S03]  /*c2a0*/  @!P1 FMUL R118, R118, R118 ;  /* 0x0000007676769220 */ /* 0x008fe60000400000 */
[----:B------:R3:W3:Y:S01]  /*c2b0*/  MUFU.EX2 R117, R33 ;  /* 0x0000002100757308 */ /* 0x0006e20000000800 */
[----:B------:R-:W-:Y:S01]  /*c2c0*/  FSETP.GEU.AND P3, PT, R5, -126, PT ;  /* 0xc2fc00000500780b */ /* 0x000fe20003f6e000 */
[----:B----4-:R-:W-:Y:S01]  /*c2d0*/  @!P2 FMUL R119, R119, R119 ;  /* 0x000000777777a220 */ /* 0x010fe20000400000 */
[----:B------:R-:W-:Y:S02]  /*c2e0*/  FSETP.GEU.AND P0, PT, R6, -126, PT ;  /* 0xc2fc00000600780b */ /* 0x000fe40003f0e000 */
[----:B------:R-:W-:Y:S01]  /*c2f0*/  FSETP.GEU.AND P1, PT, R7, -126, PT ;  /* 0xc2fc00000700780b */ /* 0x000fe20003f2e000 */
[----:B------:R-:W2:Y:S01]  /*c300*/  LDTM.x16 R12, tmem[UR4] ;  /* 0x00000004000c79ee */ /* 0x000ea20008240000 */
[----:B------:R-:W-:Y:S02]  /*c310*/  R2UR UR4, R36 ;  /* 0x00000000240472ca */ /* 0x000fe400000e0000 */
[----:B-----5:R-:W-:Y:S01]  /*c320*/  P2R R32, PR, RZ, 0x8 ;  /* 0x00000008ff207803 */ /* 0x020fe20000000000 */
[----:B------:R-:W-:Y:S01]  /*c330*/  @!P4 FMUL R116, R116, R116 ;  /* 0x000000747474c220 */ /* 0x000fe20000400000 */
[----:B------:R-:W-:Y:S01]  /*c340*/  @!P6 FMUL R4, R4, 0.5 ;  /* 0x3f0000000404e820 */ /* 0x000fe20000400000 */
[----:B------:R-:W-:Y:S02]  /*c350*/  F2FP.BF16.F32.PACK_AB R52, R119, R118 ;  /* 0x000000767734723e */ /* 0x000fe400000010ff */
[----:B------:R-:W-:Y:S01]  /*c360*/  ISETP.NE.AND P2, PT, R32, RZ, PT ;  /* 0x000000ff2000720c */ /* 0x000fe20003f45270 */
[----:B------:R-:W4:Y:S01]  /*c370*/  MUFU.EX2 R114, R4 ;  /* 0x0000000400727308 */ /* 0x000f220000000800 */
[----:B------:R-:W-:Y:S01]  /*c380*/  @!P3 FMUL R5, R5, 0.5 ;  /* 0x3f0000000505b820 */ /* 0x000fe20000400000 */
[----:B------:R-:W-:Y:S01]  /*c390*/  @!P0 FMUL R6, R6, 0.5 ;  /* 0x3f00000006068820 */ /* 0x000fe20000400000 */
[----:B------:R-:W-:Y:S01]  /*c3a0*/  @!P1 FMUL R7, R7, 0.5 ;  /* 0x3f00000007079820 */ /* 0x000fe20000400000 */
[----:B---3--:R-:W-:Y:S01]  /*c3b0*/  LDS.128 R32, [R0+0x380b0] ;  /* 0x0380b00000207984 */ /* 0x008fe20000000c00 */
[----:B------:R-:W-:Y:S05]  /*c3c0*/  @!P5 FMUL R117, R117, R117 ;  /* 0x000000757575d220 */ /* 0x000fea0000400000 */
[----:B------:R-:W3:Y:S01]  /*c3d0*/  MUFU.EX2 R115, R5 ;  /* 0x0000000500737308 */ /* 0x000ee20000000800 */
[----:B------:R-:W-:Y:S01]  /*c3e0*/  F2FP.BF16.F32.PACK_AB R53, R117, R116 ;  /* 0x000000747535723e */ /* 0x000fe200000010ff */
[C---:B--2---:R-:W-:Y:S08]  /*c3f0*/  FFMA2 R8, R3.reuse.F32, R12.F32x2.HI_LO, R8.F32x2.HI_LO ;  /* 0x0000000c03087249 */ /* 0x044ff00000040008 */
[----:B------:R-:W2:Y:S01]  /*c400*/  MUFU.EX2 R112, R6 ;  /* 0x0000000600707308 */ /* 0x000ea20000000800 */
[----:B------:R-:W-:Y:S02]  /*c410*/  FFMA2 R10, R3.F32, R14.F32x2.HI_LO, R10.F32x2.HI_LO ;  /* 0x0000000e030a7249 */ /* 0x000fe4000004000a */
[----:B----4-:R-:W-:Y:S01]  /*c420*/  @!P6 FMUL R114, R114, R114 ;  /* 0x000000727272e220 */ /* 0x010fe20000400000 */
[----:B------:R-:W-:Y:S01]  /*c430*/  FSETP.GEU.AND P4, PT, R9, -126, PT ;  /* 0xc2fc00000900780b */ /* 0x000fe20003f8e000 */
[C---:B-1----:R-:W-:Y:S01]  /*c440*/  FFMA2 R28, R3.reuse.F32, R16.F32x2.HI_LO, R28.F32x2.HI_LO ;  /* 0x00000010031c7249 */ /* 0x042fe2000004001c */
[----:B------:R-:W-:Y:S04]  /*c450*/  FSETP.GEU.AND P5, PT, R10, -126, PT ;  /* 0xc2fc00000a00780b */ /* 0x000fe80003fae000 */
[----:B------:R1:W4:Y:S01]  /*c460*/  MUFU.EX2 R113, R7 ;  /* 0x0000000700717308 */ /* 0x0003220000000800 */
[----:B------:R-:W-:Y:S01]  /*c470*/  FFMA2 R30, R3.F32, R18.F32x2.HI_LO, R30.F32x2.HI_LO ;  /* 0x00000012031e7249 */ /* 0x000fe2000004001e */
[----:B------:R-:W-:Y:S01]  /*c480*/  FSETP.GEU.AND P6, PT, R11, -126, PT ;  /* 0xc2fc00000b00780b */ /* 0x000fe20003fce000 */
[----:B---3--:R-:W-:Y:S01]  /*c490*/  @!P2 FMUL R115, R115, R115 ;  /* 0x000000737373a220 */ /* 0x008fe20000400000 */
[----:B------:R-:W-:Y:S02]  /*c4a0*/  FSETP.GEU.AND P2, PT, R28, -126, PT ;  /* 0xc2fc00001c00780b */ /* 0x000fe40003f4e000 */
[----:B------:R-:W-:Y:S02]  /*c4b0*/  FSETP.GEU.AND P3, PT, R8, -126, PT ;  /* 0xc2fc00000800780b */ /* 0x000fe40003f6e000 */
[----:B------:R-:W-:Y:S01]  /*c4c0*/  F2FP.BF16.F32.PACK_AB R54, R115, R114 ;  /* 0x000000727336723e */ /* 0x000fe200000010ff */
[----:B------:R-:W-:Y:S01]  /*c4d0*/  @!P4 FMUL R9, R9, 0.5 ;  /* 0x3f0000000909c820 */ /* 0x000fe20000400000 */
[----:B--2---:R-:W-:Y:S01]  /*c4e0*/  @!P0 FMUL R112, R112, R112 ;  /* 0x0000007070708220 */ /* 0x004fe20000400000 */
[----:B------:R-:W-:Y:S01]  /*c4f0*/  FSETP.GEU.AND P0, PT, R29, -126, PT ;  /* 0xc2fc00001d00780b */ /* 0x000fe20003f0e000 */
[----:B------:R-:W-:Y:S01]  /*c500*/  @!P5 FMUL R10, R10, 0.5 ;  /* 0x3f0000000a0ad820 */ /* 0x000fe20000400000 */
[----:B------:R-:W2:Y:S02]  /*c510*/  MUFU.EX2 R111, R9 ;  /* 0x00000009006f7308 */ /* 0x000ea40000000800 */
[----:B------:R-:W-:Y:S01]  /*c520*/  @!P6 FMUL R11, R11, 0.5 ;  /* 0x3f0000000b0be820 */ /* 0x000fe20000400000 */
[----:B-1----:R-:W1:Y:S01]  /*c530*/  LDS.128 R4, [R0+0x380a0] ;  /* 0x0380a00000047984 */ /* 0x002e620000000c00 */
[----:B------:R-:W-:Y:S02]  /*c540*/  @!P2 FMUL R28, R28, 0.5 ;  /* 0x3f0000001c1ca820 */ /* 0x000fe40000400000 */
[----:B------:R-:W-:Y:S01]  /*c550*/  @!P3 FMUL R8, R8, 0.5 ;  /* 0x3f0000000808b820 */ /* 0x000fe20000400000 */
[----:B----4-:R-:W-:Y:S03]  /*c560*/  @!P1 FMUL R113, R113, R113 ;  /* 0x0000007171719220 */ /* 0x010fe60000400000 */
[----:B------:R-:W3:Y:S01]  /*c570*/  MUFU.EX2 R108, R10 ;  /* 0x0000000a006c7308 */ /* 0x000ee20000000800 */
[----:B------:R-:W-:Y:S01]  /*c580*/  @!P0 FMUL R29, R29, 0.5 ;  /* 0x3f0000001d1d8820 */ /* 0x000fe20000400000 */
[----:B------:R-:W-:Y:S08]  /*c590*/  F2FP.BF16.F32.PACK_AB R55, R113, R112 ;  /* 0x000000707137723e */ /* 0x000ff000000010ff */
[----:B------:R4:W5:Y:S01]  /*c5a0*/  MUFU.EX2 R110, R8 ;  /* 0x00000008006e7308 */ /* 0x0009620000000800 */
[----:B--2---:R-:W-:Y:S09]  /*c5b0*/  @!P4 FMUL R111, R111, R111 ;  /* 0x0000006f6f6fc220 */ /* 0x004ff20000400000 */
[----:B------:R-:W2:Y:S01]  /*c5c0*/  MUFU.EX2 R42, R28 ;  /* 0x0000001c002a7308 */ /* 0x000ea20000000800 */
[----:B---3--:R-:W-:Y:S09]  /*c5d0*/  @!P5 FMUL R108, R108, R108 ;  /* 0x0000006c6c6cd220 */ /* 0x008ff20000400000 */
[----:B------:R-:W-:Y:S01]  /*c5e0*/  MUFU.EX2 R39, R29 ;  /* 0x0000001d00277308 */ /* 0x000fe20000000800 */
[----:B----4-:R-:W-:Y:S01]  /*c5f0*/  P2R R8, PR, RZ, 0x4 ;  /* 0x00000004ff087803 */ /* 0x010fe20000000000 */
[----:B-----5:R-:W-:Y:S01]  /*c600*/  @!P3 FMUL R110, R110, R110 ;  /* 0x0000006e6e6eb220 */ /* 0x020fe20000400000 */
[----:B------:R-:W-:Y:S02]  /*c610*/  FSETP.GEU.AND P2, PT, R30, -126, PT ;  /* 0xc2fc00001e00780b */ /* 0x000fe40003f4e000 */
[----:B------:R-:W-:Y:S02]  /*c620*/  FSETP.GEU.AND P3, PT, R31, -126, PT ;  /* 0xc2fc00001f00780b */ /* 0x000fe40003f6e000 */
[----:B------:R-:W-:Y:S03]  /*c630*/  ISETP.NE.AND P1, PT, R8, RZ, PT ;  /* 0x000000ff0800720c */ /* 0x000fe60003f25270 */
[----:B------:R3:W4:Y:S01]  /*c640*/  MUFU.EX2 R109, R11 ;  /* 0x0000000b006d7308 */ /* 0x0007220000000800 */
[C---:B-1----:R-:W-:Y:S02]  /*c650*/  FFMA2 R4, R3.reuse.F32, R20.F32x2.HI_LO, R4.F32x2.HI_LO ;  /* 0x0000001403047249 */ /* 0x042fe40000040004 */
[----:B------:R-:W-:Y:S03]  /*c660*/  FFMA2 R6, R3.F32, R22.F32x2.HI_LO, R6.F32x2.HI_LO ;  /* 0x0000001603067249 */ /* 0x000fe60000040006 */
[----:B------:R-:W-:Y:S01]  /*c670*/  @!P2 FMUL R30, R30, 0.5 ;  /* 0x3f0000001e1ea820 */ /* 0x000fe20000400000 */
[----:B------:R-:W-:Y:S01]  /*c680*/  FSETP.GEU.AND P4, PT, R4, -126, PT ;  /* 0xc2fc00000400780b */ /* 0x000fe20003f8e000 */
[----:B------:R-:W-:Y:S01]  /*c690*/  @!P3 FMUL R31, R31, 0.5 ;  /* 0x3f0000001f1fb820 */ /* 0x000fe20000400000 */
[C---:B------:R-:W-:Y:S01]  /*c6a0*/  FFMA2 R32, R3.reuse.F32, R24.F32x2.HI_LO, R32.F32x2.HI_LO ;  /* 0x0000001803207249 */ /* 0x040fe20000040020 */
[----:B------:R-:W1:Y:S01]  /*c6b0*/  MUFU.EX2 R43, R30 ;  /* 0x0000001e002b7308 */ /* 0x000e620000000800 */
[----:B------:R-:W-:Y:S01]  /*c6c0*/  FFMA2 R34, R3.F32, R26.F32x2.HI_LO, R34.F32x2.HI_LO ;  /* 0x0000001a03227249 */ /* 0x000fe20000040022 */
[----:B------:R-:W-:Y:S01]  /*c6d0*/  FSETP.GEU.AND P5, PT, R5, -126, PT ;  /* 0xc2fc00000500780b */ /* 0x000fe20003fae000 */
[----:B--2---:R-:W-:Y:S01]  /*c6e0*/  @!P1 FMUL R42, R42, R42 ;  /* 0x0000002a2a2a9220 */ /* 0x004fe20000400000 */
[----:B------:R-:W-:Y:S01]  /*c6f0*/  FSETP.GEU.AND P1, PT, R7, -126, PT ;  /* 0xc2fc00000700780b */ /* 0x000fe20003f2e000 */
[----:B---3--:R-:W2:Y:S01]  /*c700*/  LDTM.x16 R8, tmem[UR4] ;  /* 0x00000004000879ee */ /* 0x008ea20008240000 */
[----:B------:R-:W-:Y:S01]  /*c710*/  R2UR UR4, R74 ;  /* 0x000000004a0472ca */ /* 0x000fe200000e0000 */
[----:B----4-:R-:W-:Y:S03]  /*c720*/  @!P6 FMUL R109, R109, R109 ;  /* 0x0000006d6d6de220 */ /* 0x010fe60000400000 */
[----:B------:R3:W4:Y:S01]  /*c730*/  MUFU.EX2 R44, R31 ;  /* 0x0000001f002c7308 */ /* 0x0007220000000800 */
[----:B------:R-:W-:Y:S01]  /*c740*/  FSETP.GEU.AND P6, PT, R6, -126, PT ;  /* 0xc2fc00000600780b */ /* 0x000fe20003fce000 */
[----:B------:R-:W-:Y:S01]  /*c750*/  @!P4 FMUL R4, R4, 0.5 ;  /* 0x3f0000000404c820 */ /* 0x000fe20000400000 */
[----:B------:R-:W-:Y:S01]  /*c760*/  @!P0 FMUL R39, R39, R39 ;  /* 0x0000002727278220 */ /* 0x000fe20000400000 */
[----:B------:R-:W-:Y:S02]  /*c770*/  FSETP.GEU.AND P0, PT, R33, -126, PT ;  /* 0xc2fc00002100780b */ /* 0x000fe40003f0e000 */
[----:B------:R-:W-:Y:S01]  /*c780*/  F2FP.BF16.F32.PACK_AB R41, R109, R108 ;  /* 0x0000006c6d29723e */ /* 0x000fe200000010ff */
[----:B------:R-:W-:Y:S03]  /*c790*/  @!P5 FMUL R5, R5, 0.5 ;  /* 0x3f0000000505d820 */ /* 0x000fe60000400000 */
[----:B------:R5:W2:Y:S01]  /*c7a0*/  MUFU.EX2 R106, R4 ;  /* 0x00000004006a7308 */ /* 0x000aa20000000800 */
[----:B-1----:R-:W-:Y:S03]  /*c7b0*/  @!P2 FMUL R43, R43, R43 ;  /* 0x0000002b2b2ba220 */ /* 0x002fe60000400000 */
[----:B------:R-:W-:Y:S06]  /*c7c0*/  @!P6 FMUL R6, R6, 0.5 ;  /* 0x3f0000000606e820 */ /* 0x000fec0000400000 */
[----:B------:R-:W1:Y:S01]  /*c7d0*/  MUFU.EX2 R107, R5 ;  /* 0x00000005006b7308 */ /* 0x000e620000000800 */
[----:B---3--:R-:W3:Y:S01]  /*c7e0*/  LDS.128 R28, [R0+0x38100] ;  /* 0x03810000001c7984 */ /* 0x008ee20000000c00 */
[----:B------:R-:W-:Y:S01]  /*c7f0*/  @!P0 FMUL R33, R33, 0.5 ;  /* 0x3f00000021218820 */ /* 0x000fe20000400000 */
[----:B----4-:R-:W-:Y:S01]  /*c800*/  @!P3 FMUL R44, R44, R44 ;  /* 0x0000002c2c2cb220 */ /* 0x010fe20000400000 */
[----:B------:R-:W-:Y:S06]  /*c810*/  FSETP.GEU.AND P3, PT, R34, -126, PT ;  /* 0xc2fc00002200780b */ /* 0x000fec0003f6e000 */
[----:B------:R-:W4:Y:S01]  /*c820*/  MUFU.EX2 R96, R6 ;  /* 0x0000000600607308 */ /* 0x000f220000000800 */
[----:B-----5:R-:W-:Y:S01]  /*c830*/  P2R R4, PR, RZ, 0x2 ;  /* 0x00000002ff047803 */ /* 0x020fe20000000000 */
[----:B--2---:R-:W-:Y:S01]  /*c840*/  @!P4 FMUL R106, R106, R106 ;  /* 0x0000006a6a6ac220 */ /* 0x004fe20000400000 */
[----:B------:R-:W-:Y:S02]  /*c850*/  FSETP.GEU.AND P1, PT, R32, -126, PT ;  /* 0xc2fc00002000780b */ /* 0x000fe40003f2e000 */
[----:B------:R-:W-:Y:S02]  /*c860*/  ISETP.NE.AND P2, PT, R4, RZ, PT ;  /* 0x000000ff0400720c */ /* 0x000fe40003f45270 */
[----:B------:R-:W-:Y:S03]  /*c870*/  FSETP.GEU.AND P4, PT, R35, -126, PT ;  /* 0xc2fc00002300780b */ /* 0x000fe60003f8e000 */
[----:B------:R-:W2:Y:S01]  /*c880*/  MUFU.EX2 R95, R33 ;  /* 0x00000021005f7308 */ /* 0x000ea20000000800 */
[----:B------:R-:W-:Y:S01]  /*c890*/  @!P3 FMUL R34, R34, 0.5 ;  /* 0x3f0000002222b820 */ /* 0x000fe20000400000 */
[----:B-1----:R-:W-:Y:S08]  /*c8a0*/  @!P5 FMUL R107, R107, R107 ;  /* 0x0000006b6b6bd220 */ /* 0x002ff00000400000 */
[----:B------:R-:W1:Y:S01]  /*c8b0*/  MUFU.EX2 R92, R34 ;  /* 0x00000022005c7308 */ /* 0x000e620000000800 */
[----:B------:R-:W-:Y:S01]  /*c8c0*/  @!P1 FMUL R32, R32, 0.5 ;  /* 0x3f00000020209820 */ /* 0x000fe20000400000 */
[----:B------:R-:W-:Y:S01]  /*c8d0*/  @!P2 FMUL R7, R7, 0.5 ;  /* 0x3f0000000707a820 */ /* 0x000fe20000400000 */
[----:B----4-:R-:W-:Y:S01]  /*c8e0*/  @!P6 FMUL R96, R96, R96 ;  /* 0x000000606060e220 */ /* 0x010fe20000400000 */
[----:B------:R-:W-:Y:S06]  /*c8f0*/  @!P4 FMUL R35, R35, 0.5 ;  /* 0x3f0000002323c820 */ /* 0x000fec0000400000 */
[----:B------:R-:W4:Y:S01]  /*c900*/  MUFU.EX2 R97, R7 ;  /* 0x0000000700617308 */ /* 0x000f220000000800 */
[----:B--2---:R-:W-:Y:S09]  /*c910*/  @!P0 FMUL R95, R95, R95 ;  /* 0x0000005f5f5f8220 */ /* 0x004ff20000400000 */
[----:B------:R-:W2:Y:S01]  /*c920*/  MUFU.EX2 R94, R32 ;  /* 0x00000020005e7308 */ /* 0x000ea20000000800 */
[C---:B---3--:R-:W-:Y:S02]  /*c930*/  FFMA2 R28, R3.reuse.F32, R8.F32x2.HI_LO, R28.F32x2.HI_LO ;  /* 0x00000008031c7249 */ /* 0x048fe4000004001c */
[----:B------:R-:W-:Y:S02]  /*c940*/  FFMA2 R30, R3.F32, R10.F32x2.HI_LO, R30.F32x2.HI_LO ;  /* 0x0000000a031e7249 */ /* 0x000fe4000004001e */
[----:B------:R-:W-:Y:S01]  /*c950*/  LDS.128 R8, [R0+0x38120] ;  /* 0x0381200000087984 */ /* 0x000fe20000000c00 */
[----:B------:R-:W-:Y:S01]  /*c960*/  FSETP.GEU.AND P5, PT, R28, -126, PT ;  /* 0xc2fc00001c00780b */ /* 0x000fe20003fae000 */
[----:B-1----:R-:W-:Y:S03]  /*c970*/  @!P3 FMUL R92, R92, R92 ;  /* 0x0000005c5c5cb220 */ /* 0x002fe60000400000 */
[----:B------:R-:W1:Y:S01]  /*c980*/  MUFU.EX2 R93, R35 ;  /* 0x00000023005d7308 */ /* 0x000e620000000800 */
[----:B----4-:R-:W-:Y:S01]  /*c990*/  @!P2 FMUL R97, R97, R97 ;  /* 0x000000616161a220 */ /* 0x010fe20000400000 */
[----:B------:R-:W-:Y:S02]  /*c9a0*/  FSETP.GEU.AND P2, PT, R30, -126, PT ;  /* 0xc2fc00001e00780b */ /* 0x000fe40003f4e000 */
[----:B------:R-:W-:Y:S01]  /*c9b0*/  FSETP.GEU.AND P6, PT, R29, -126, PT ;  /* 0xc2fc00001d00780b */ /* 0x000fe20003fce000 */
[----:B------:R-:W3:Y:S01]  /*c9c0*/  LDS.128 R4, [R0+0x38110] ;  /* 0x0381100000047984 */ /* 0x000ee20000000c00 */
[----:B------:R-:W-:Y:S02]  /*c9d0*/  P2R R24, PR, RZ, 0x4 ;  /* 0x00000004ff187803 */ /* 0x000fe40000000000 */
[----:B------:R-:W-:Y:S01]  /*c9e0*/  FSETP.GEU.AND P2, PT, R31, -126, PT ;  /* 0xc2fc00001f00780b */ /* 0x000fe20003f4e000 */
[----:B--2---:R-:W-:Y:S01]  /*c9f0*/  @!P1 FMUL R94, R94, R94 ;  /* 0x0000005e5e5e9220 */ /* 0x004fe20000400000 */
[----:B------:R-:W-:Y:S01]  /*ca00*/  ISETP.NE.AND P1, PT, R24, RZ, PT ;  /* 0x000000ff1800720c */ /* 0x000fe20003f25270 */
[----:B------:R-:W-:Y:S01]  /*ca10*/  @!P5 FMUL R28, R28, 0.5 ;  /* 0x3f0000001c1cd820 */ /* 0x000fe20000400000 */
[----:B------:R-:W-:Y:S02]  /*ca20*/  ISETP.NE.AND P3, PT, R24, RZ, PT ;  /* 0x000000ff1800720c */ /* 0x000fe40003f65270 */
[----:B------:R-:W2:Y:S01]  /*ca30*/  LDS.128 R24, [R0+0x38130] ;  /* 0x0381300000187984 */ /* 0x000ea20000000c00 */
[----:B------:R-:W4:Y:S01]  /*ca40*/  MUFU.EX2 R90, R28 ;  /* 0x0000001c005a7308 */ /* 0x000f220000000800 */
[----:B------:R-:W-:Y:S01]  /*ca50*/  F2FP.BF16.F32.PACK_AB R45, R97, R96 ;  /* 0x00000060612d723e */ /* 0x000fe200000010ff */
[----:B------:R-:W-:Y:S01]  /*ca60*/  @!P6 FMUL R29, R29, 0.5 ;  /* 0x3f0000001d1de820 */ /* 0x000fe20000400000 */
[----:B-1----:R-:W-:Y:S01]  /*ca70*/  @!P4 FMUL R93, R93, R93 ;  /* 0x0000005d5d5dc220 */ /* 0x002fe20000400000 */
[----:B------:R-:W-:Y:S02]  /*ca80*/  F2FP.BF16.F32.PACK_AB R46, R95, R94 ;  /* 0x0000005e5f2e723e */ /* 0x000fe400000010ff */
[----:B------:R-:W-:Y:S04]  /*ca90*/  @!P2 FMUL R31, R31, 0.5 ;  /* 0x3f0000001f1fa820 */ /* 0x000fe80000400000 */
[----:B------:R-:W1:Y:S01]  /*caa0*/  MUFU.EX2 R91, R29 ;  /* 0x0000001d005b7308 */ /* 0x000e620000000800 */
[----:B------:R-:W-:Y:S01]  /*cab0*/  @!P1 FMUL R30, R30, 0.5 ;  /* 0x3f0000001e1e9820 */ /* 0x000fe20000400000 */
[----:B------:R-:W-:Y:S08]  /*cac0*/  F2FP.BF16.F32.PACK_AB R47, R93, R92 ;  /* 0x0000005c5d2f723e */ /* 0x000ff000000010ff */
[----:B------:R-:W5:Y:S01]  /*cad0*/  MUFU.EX2 R88, R30 ;  /* 0x0000001e00587308 */ /* 0x000f620000000800 */
[----:B----4-:R-:W-:Y:S09]  /*cae0*/  @!P5 FMUL R90, R90, R90 ;  /* 0x0000005a5a5ad220 */ /* 0x010ff20000400000 */
[----:B------:R4:W4:Y:S01]  /*caf0*/  MUFU.EX2 R89, R31 ;  /* 0x0000001f00597308 */ /* 0x0009220000000800 */
[----:B-1----:R-:W-:Y:S01]  /*cb00*/  @!P6 FMUL R91, R91, R91 ;  /* 0x0000005b5b5be220 */ /* 0x002fe20000400000 */
[C---:B---3--:R-:W-:Y:S02]  /*cb10*/  FFMA2 R4, R3.reuse.F32, R12.F32x2.HI_LO, R4.F32x2.HI_LO ;  /* 0x0000000c03047249 */ /* 0x048fe40000040004 */
[C---:B------:R-:W-:Y:S02]  /*cb20*/  FFMA2 R6, R3.reuse.F32, R14.F32x2.HI_LO, R6.F32x2.HI_LO ;  /* 0x0000000e03067249 */ /* 0x040fe40000040006 */
[C---:B------:R-:W-:Y:S01]  /*cb30*/  FFMA2 R8, R3.reuse.F32, R16.F32x2.HI_LO, R8.F32x2.HI_LO ;  /* 0x0000001003087249 */ /* 0x040fe20000040008 */
[----:B------:R-:W-:Y:S01]  /*cb40*/  FSETP.GEU.AND P1, PT, R4, -126, PT ;  /* 0xc2fc00000400780b */ /* 0x000fe20003f2e000 */
[----:B------:R-:W-:Y:S01]  /*cb50*/  FFMA2 R32, R3.F32, R18.F32x2.HI_LO, R10.F32x2.HI_LO ;  /* 0x0000001203207249 */ /* 0x000fe2000004000a */
[----:B------:R-:W-:Y:S01]  /*cb60*/  FSETP.GEU.AND P0, PT, R5, -126, PT ;  /* 0xc2fc00000500780b */ /* 0x000fe20003f0e000 */
[----:B-----5:R-:W-:Y:S01]  /*cb70*/  @!P3 FMUL R88, R88, R88 ;  /* 0x000000585858b220 */ /* 0x020fe20000400000 */
[----:B--2---:R-:W-:Y:S01]  /*cb80*/  FFMA2 R24, R3.F32, R20.F32x2.HI_LO, R24.F32x2.HI_LO ;  /* 0x0000001403187249 */ /* 0x004fe20000040018 */
[----:B------:R-:W-:Y:S01]  /*cb90*/  FSETP.GEU.AND P3, PT, R9, -126, PT ;  /* 0xc2fc00000900780b */ /* 0x000fe20003f6e000 */
[----:B----4-:R-:W1:Y:S01]  /*cba0*/  LDS.128 R28, [R0+0x38180] ;  /* 0x03818000001c7984 */ /* 0x010e620000000c00 */
[----:B------:R-:W-:Y:S01]  /*cbb0*/  FFMA2 R26, R3.F32, R22.F32x2.HI_LO, R26.F32x2.HI_LO ;  /* 0x00000016031a7249 */ /* 0x000fe2000004001a */
[----:B------:R-:W-:Y:S01]  /*cbc0*/  FSETP.GEU.AND P4, PT, R6, -126, PT ;  /* 0xc2fc00000600780b */ /* 0x000fe20003f8e000 */
[----:B------:R-:W-:Y:S01]  /*cbd0*/  @!P2 FMUL R89, R89, R89 ;  /* 0x000000595959a220 */ /* 0x000fe20000400000 */
[----:B------:R-:W-:Y:S02]  /*cbe0*/  FSETP.GEU.AND P5, PT, R7, -126, PT ;  /* 0xc2fc00000700780b */ /* 0x000fe40003fae000 */
[----:B------:R-:W-:Y:S01]  /*cbf0*/  FSETP.GEU.AND P6, PT, R8, -126, PT ;  /* 0xc2fc00000800780b */ /* 0x000fe20003fce000 */
[----:B------:R-:W-:Y:S01]  /*cc00*/  @!P1 FMUL R4, R4, 0.5 ;  /* 0x3f00000004049820 */ /* 0x000fe20000400000 */
[----:B------:R-:W2:Y:S01]  /*cc10*/  LDS.128 R20, [R0+0x38190] ;  /* 0x0381900000147984 */ /* 0x000ea20000000c00 */
[----:B------:R-:W-:Y:S01]  /*cc20*/  @!P0 FMUL R5, R5, 0.5 ;  /* 0x3f00000005058820 */ /* 0x000fe20000400000 */
[----:B------:R-:W-:Y:S01]  /*cc30*/  P2R R34, PR, RZ, 0x8 ;  /* 0x00000008ff227803 */ /* 0x000fe20000000000 */
[----:B------:R-:W3:Y:S01]  /*cc40*/  MUFU.EX2 R86, R4 ;  /* 0x0000000400567308 */ /* 0x000ee20000000800 */
[----:B------:R-:W-:Y:S02]  /*cc50*/  FSETP.GEU.AND P3, PT, R32, -126, PT ;  /* 0xc2fc00002000780b */ /* 0x000fe40003f6e000 */
[----:B------:R-:W-:Y:S01]  /*cc60*/  ISETP.NE.AND P2, PT, R34, RZ, PT ;  /* 0x000000ff2200720c */ /* 0x000fe20003f45270 */
[----:B------:R-:W-:Y:S02]  /*cc70*/  @!P4 FMUL R6, R6, 0.5 ;  /* 0x3f0000000606c820 */ /* 0x000fe40000400000 */
[----:B------:R-:W-:Y:S04]  /*cc80*/  @!P5 FMUL R7, R7, 0.5 ;  /* 0x3f0000000707d820 */ /* 0x000fe80000400000 */
[----:B------:R-:W4:Y:S01]  /*cc90*/  MUFU.EX2 R87, R5 ;  /* 0x0000000500577308 */ /* 0x000f220000000800 */
[----:B------:R-:W-:Y:S03]  /*cca0*/  @!P6 FMUL R8, R8, 0.5 ;  /* 0x3f0000000808e820 */ /* 0x000fe60000400000 */
[----:B------:R-:W-:Y:S06]  /*ccb0*/  @!P3 FMUL R32, R32, 0.5 ;  /* 0x3f0000002020b820 */ /* 0x000fec0000400000 */
[----:B------:R-:W5:Y:S01]  /*ccc0*/  MUFU.EX2 R84, R6 ;  /* 0x0000000600547308 */ /* 0x000f620000000800 */
[----:B------:R-:W-:Y:S01]  /*ccd0*/  @!P2 FMUL R9, R9, 0.5 ;  /* 0x3f0000000909a820 */ /* 0x000fe20000400000 */
[----:B------:R-:W-:Y:S01]  /*cce0*/  FSETP.GEU.AND P2, PT, R33, -126, PT ;  /* 0xc2fc00002100780b */ /* 0x000fe20003f4e000 */
[----:B---3--:R-:W-:Y:S01]  /*ccf0*/  @!P1 FMUL R86, R86, R86 ;  /* 0x0000005656569220 */ /* 0x008fe20000400000 */
[C---:B------:R-:W-:Y:S06]  /*cd00*/  FSETP.GEU.AND P1, PT, R24.reuse, -126, PT ;  /* 0xc2fc00001800780b */ /* 0x040fec0003f2e000 */
[----:B------:R-:W3:Y:S01]  /*cd10*/  MUFU.EX2 R85, R7 ;  /* 0x0000000700557308 */ /* 0x000ee20000000800 */
[----:B----4-:R-:W-:Y:S01]  /*cd20*/  @!P0 FMUL R87, R87, R87 ;  /* 0x0000005757578220 */ /* 0x010fe20000400000 */
[----:B------:R-:W-:Y:S03]  /*cd30*/  FSETP.GEU.AND P0, PT, R25, -126, PT ;  /* 0xc2fc00001900780b */ /* 0x000fe60003f0e000 */
[----:B------:R-:W-:Y:S05]  /*cd40*/  @!P2 FMUL R33, R33, 0.5 ;  /* 0x3f0000002121a820 */ /* 0x000fea0000400000 */
[----:B------:R-:W4:Y:S01]  /*cd50*/  MUFU.EX2 R64, R8 ;  /* 0x0000000800407308 */ /* 0x000f220000000800 */
[----:B------:R-:W-:Y:S01]  /*cd60*/  @!P1 FMUL R24, R24, 0.5 ;  /* 0x3f00000018189820 */ /* 0x000fe20000400000 */
[----:B-----5:R-:W-:Y:S01]  /*cd70*/  @!P4 FMUL R84, R84, R84 ;  /* 0x000000545454c220 */ /* 0x020fe20000400000 */
[----:B------:R-:W-:Y:S02]  /*cd80*/  ISETP.NE.AND P4, PT, R34, RZ, PT ;  /* 0x000000ff2200720c */ /* 0x000fe40003f85270 */
[----:B------:R-:W-:Y:S01]  /*cd90*/  F2FP.BF16.F32.PACK_AB R34, R87, R86 ;  /* 0x000000565722723e */ /* 0x000fe200000010ff */
[----:B------:R-:W-:Y:S04]  /*cda0*/  @!P0 FMUL R25, R25, 0.5 ;  /* 0x3f00000019198820 */ /* 0x000fe80000400000 */
[----:B------:R5:W1:Y:S01]  /*cdb0*/  MUFU.EX2 R65, R9 ;  /* 0x0000000900417308 */ /* 0x000a620000000800 */
[----:B---3--:R-:W-:Y:S01]  /*cdc0*/  @!P5 FMUL R85, R85, R85 ;  /* 0x000000555555d220 */ /* 0x008fe20000400000 */
[----:B------:R-:W-:Y:S04]  /*cdd0*/  FSETP.GEU.AND P5, PT, R26, -126, PT ;  /* 0xc2fc00001a00780b */ /* 0x000fe80003fae000 */
[----:B------:R-:W-:Y:S04]  /*cde0*/  F2FP.BF16.F32.PACK_AB R35, R85, R84 ;  /* 0x000000545523723e */ /* 0x000fe800000010ff */
[----:B------:R-:W3:Y:S01]  /*cdf0*/  MUFU.EX2 R62, R32 ;  /* 0x00000020003e7308 */ /* 0x000ee20000000800 */
[----:B----4-:R-:W-:Y:S01]  /*ce00*/  @!P6 FMUL R64, R64, R64 ;  /* 0x000000404040e220 */ /* 0x010fe20000400000 */
[----:B------:R-:W-:Y:S03]  /*ce10*/  FSETP.GEU.AND P6, PT, R27, -126, PT ;  /* 0xc2fc00001b00780b */ /* 0x000fe60003fce000 */
[----:B------:R-:W-:Y:S05]  /*ce20*/  @!P5 FMUL R26, R26, 0.5 ;  /* 0x3f0000001a1ad820 */ /* 0x000fea0000400000 */
[----:B------:R-:W4:Y:S01]  /*ce30*/  MUFU.EX2 R60, R24 ;  /* 0x00000018003c7308 */ /* 0x000f220000000800 */
[----:B-----5:R-:W5:Y:S01]  /*ce40*/  LDTM.x16 R4, tmem[UR4] ;  /* 0x00000004000479ee */ /* 0x020f620008240000 */
[----:B-1----:R-:W-:Y:S03]  /*ce50*/  @!P4 FMUL R65, R65, R65 ;  /* 0x000000414141c220 */ /* 0x002fe60000400000 */
[----:B------:R-:W-:Y:S05]  /*ce60*/  @!P6 FMUL R27, R27, 0.5 ;  /* 0x3f0000001b1be820 */ /* 0x000fea0000400000 */
[----:B------:R-:W1:Y:S01]  /*ce70*/  MUFU.EX2 R58, R26 ;  /* 0x0000001a003a7308 */ /* 0x000e620000000800 */
[----:B---3--:R-:W-:Y:S01]  /*ce80*/  @!P3 FMUL R62, R62, R62 ;  /* 0x0000003e3e3eb220 */ /* 0x008fe20000400000 */
[----:B------:R-:W-:Y:S02]  /*ce90*/  F2FP.BF16.F32.PACK_AB R32, R91, R90 ;  /* 0x0000005a5b20723e */ /* 0x000fe400000010ff */
[----:B------:R-:W-:Y:S06]  /*cea0*/  F2FP.BF16.F32.PACK_AB R36, R65, R64 ;  /* 0x000000404124723e */ /* 0x000fec00000010ff */
[----:B------:R-:W3:Y:S01]  /*ceb0*/  MUFU.EX2 R59, R27 ;  /* 0x0000001b003b7308 */ /* 0x000ee20000000800 */
[----:B----4-:R-:W-:Y:S09]  /*cec0*/  @!P1 FMUL R60, R60, R60 ;  /* 0x0000003c3c3c9220 */ /* 0x010ff20000400000 */
[----:B------:R-:W4:Y:S01]  /*ced0*/  MUFU.EX2 R61, R25 ;  /* 0x00000019003d7308 */ /* 0x000f220000000800 */
[C---:B-----5:R-:W-:Y:S02]  /*cee0*/  FFMA2 R28, R3.reuse.F32, R4.F32x2.HI_LO, R28.F32x2.HI_LO ;  /* 0x00000004031c7249 */ /* 0x060fe4000004001c */
[C---:B------:R-:W-:Y:S02]  /*cef0*/  FFMA2 R30, R3.reuse.F32, R6.F32x2.HI_LO, R30.F32x2.HI_LO ;  /* 0x00000006031e7249 */ /* 0x040fe4000004001e */
[----:B------:R-:W5:Y:S01]  /*cf00*/  LDS.128 R4, [R0+0x381a0] ;  /* 0x0381a00000047984 */ /* 0x000f620000000c00 */
[----:B------:R-:W-:Y:S01]  /*cf10*/  FSETP.GEU.AND P4, PT, R28, -126, PT ;  /* 0xc2fc00001c00780b */ /* 0x000fe20003f8e000 */
[C---:B--2---:R-:W-:Y:S03]  /*cf20*/  FFMA2 R20, R3.reuse.F32, R8.F32x2.HI_LO, R20.F32x2.HI_LO ;  /* 0x0000000803147249 */ /* 0x044fe60000040014 */
[----:B------:R-:W2:Y:S01]  /*cf30*/  MUFU.EX2 R63, R33 ;  /* 0x00000021003f7308 */ /* 0x000ea20000000800 */
[----:B------:R-:W-:Y:S02]  /*cf40*/  FFMA2 R22, R3.F32, R10.F32x2.HI_LO, R22.F32x2.HI_LO ;  /* 0x0000000a03167249 */ /* 0x000fe40000040016 */
[----:B-1----:R-:W-:Y:S01]  /*cf50*/  @!P5 FMUL R58, R58, R58 ;  /* 0x0000003a3a3ad220 */ /* 0x002fe20000400000 */
[----:B------:R-:W-:Y:S01]  /*cf60*/  FSETP.GEU.AND P1, PT, R20, -126, PT ;  /* 0xc2fc00001400780b */ /* 0x000fe20003f2e000 */
[----:B------:R1:W5:Y:S01]  /*cf70*/  LDS.128 R8, [R0+0x381b0] ;  /* 0x0381b00000087984 */ /* 0x0003620000000c00 */
[----:B------:R-:W-:Y:S01]  /*cf80*/  NOP ;  /* 0x0000000000007918 */ /* 0x000fe20000000000 */
[----:B------:R-:W-:Y:S01]  /*cf90*/  FSETP.GEU.AND P5, PT, R22, -126, PT ;  /* 0xc2fc00001600780b */ /* 0x000fe20003fae000 */
[----:B---3--:R-:W-:Y:S01]  /*cfa0*/  @!P6 FMUL R59, R59, R59 ;  /* 0x0000003b3b3be220 */ /* 0x008fe20000400000 */
[----:B----4-:R-:W-:Y:S01]  /*cfb0*/  @!P0 FMUL R61, R61, R61 ;  /* 0x0000003d3d3d8220 */ /* 0x010fe20000400000 */
[----:B------:R-:W-:Y:S02]  /*cfc0*/  FSETP.GEU.AND P0, PT, R21, -126, PT ;  /* 0xc2fc00001500780b */ /* 0x000fe40003f0e000 */
[----:B------:R-:W-:Y:S01]  /*cfd0*/  @P4 LOP3.LUT R72, R72, 0x1, RZ, 0xfc, !PT ;  /* 0x0000000148484812 */ /* 0x000fe200078efcff */
[----:B------:R-:W-:Y:S01]  /*cfe0*/  BAR.SYNC.DEFER_BLOCKING 0x3, 0x100 ;  /* 0x00c4000000007b1d */ /* 0x000fe20000010000 */
[----:B------:R-:W-:Y:S02]  /*cff0*/  FSETP.GEU.AND P4, PT, R29, -126, PT ;  /* 0xc2fc00001d00780b */ /* 0x000fe40003f8e000 */
[----:B------:R-:W-:Y:S01]  /*d000*/  LOP3.LUT P3, RZ, R72, 0x1, RZ, 0xc0, !PT ;  /* 0x0000000148ff7812 */ /* 0x000fe2000786c0ff */
[----:B------:R-:W-:Y:S01]  /*d010*/  @!P1 FMUL R20, R20, 0.5 ;  /* 0x3f00000014149820 */ /* 0x000fe20000400000 */
[----:B--2---:R-:W-:Y:S01]  /*d020*/  @!P2 FMUL R63, R63, R63 ;  /* 0x0000003f3f3fa220 */ /* 0x004fe20000400000 */
[----:B------:R-:W-:Y:S01]  /*d030*/  FSETP.GEU.AND P2, PT, R31, -126, PT ;  /* 0xc2fc00001f00780b */ /* 0x000fe20003f4e000 */
[----:B------:R-:W-:Y:S01]  /*d040*/  @!P5 FMUL R22, R22, 0.5 ;  /* 0x3f0000001616d820 */ /* 0x000fe20000400000 */
[----:B------:R-:W2:Y:S01]  /*d050*/  MUFU.EX2 R70, R20 ;  /* 0x0000001400467308 */ /* 0x000ea20000000800 */
[C---:B------:R-:W-:Y:S01]  /*d060*/  LOP3.LUT P6, RZ, R72.reuse, 0x1, RZ, 0xc0, !PT ;  /* 0x0000000148ff7812 */ /* 0x040fe200078cc0ff */
[----:B------:R-:W-:Y:S01]  /*d070*/  @!P0 FMUL R21, R21, 0.5 ;  /* 0x3f00000015158820 */ /* 0x000fe20000400000 */
[----:B------:R-:W-:Y:S02]  /*d080*/  LOP3.LUT R72, R72, 0xfffffffd, RZ, 0xc0, !PT ;  /* 0xfffffffd48487812 */ /* 0x000fe400078ec0ff */
[----:B------:R-:W-:Y:S01]  /*d090*/  F2FP.BF16.F32.PACK_AB R33, R89, R88 ;  /* 0x000000585921723e */ /* 0x000fe200000010ff */
[----:B------:R-:W-:Y:S01]  /*d0a0*/  @!P4 FMUL R29, R29, 0.5 ;  /* 0x3f0000001d1dc820 */ /* 0x000fe20000400000 */
[----:B------:R-:W-:Y:S03]  /*d0b0*/  @P5 LOP3.LUT R72, R72, 0x2, RZ, 0xfc, !PT ;  /* 0x0000000248485812 */ /* 0x000fe600078efcff */
[----:B------:R-:W3:Y:S01]  /*d0c0*/  MUFU.EX2 R71, R21 ;  /* 0x0000001500477308 */ /* 0x000ee20000000800 */
[----:B------:R-:W-:Y:S01]  /*d0d0*/  @!P3 FMUL R28, R28, 0.5 ;  /* 0x3f0000001c1cb820 */ /* 0x000fe20000400000 */
[----:B-1----:R-:W-:Y:S01]  /*d0e0*/  SHF.R.U32.HI R0, RZ, 0x4, R2 ;  /* 0x00000004ff007819 */ /* 0x002fe20000011602 */
[----:B------:R-:W-:Y:S01]  /*d0f0*/  @!P2 FMUL R31, R31, 0.5 ;  /* 0x3f0000001f1fa820 */ /* 0x000fe20000400000 */
[----:B------:R-:W-:Y:S02]  /*d100*/  LOP3.LUT R72, R72, 0xfffffffb, RZ, 0xc0, !PT ;  /* 0xfffffffb48487812 */ /* 0x000fe400078ec0ff */
[----:B------:R-:W-:Y:S04]  /*d110*/  LOP3.LUT R40, R0, 0x8, RZ, 0xc0, !PT ;  /* 0x0000000800287812 */ /* 0x000fe800078ec0ff */
[----:B------:R-:W1:Y:S01]  /*d120*/  MUFU.EX2 R66, R28 ;  /* 0x0000001c00427308 */ /* 0x000e620000000800 */
[----:B--2---:R-:W-:Y:S01]  /*d130*/  @!P1 FMUL R70, R70, R70 ;  /* 0x0000004646469220 */ /* 0x004fe20000400000 */
[----:B------:R-:W-:Y:S01]  /*d140*/  IADD3 R75, PT, PT, R75, -R40, RZ ;  /* 0x800000284b4b7210 */ /* 0x000fe20007ffe0ff */
[C---:B-----5:R-:W-:Y:S01]  /*d150*/  FFMA2 R4, R3.reuse.F32, R12.F32x2.HI_LO, R4.F32x2.HI_LO ;  /* 0x0000000c03047249 */ /* 0x060fe20000040004 */
[----:B------:R-:W-:Y:S01]  /*d160*/  FSETP.GEU.AND P3, PT, R30, -126, PT ;  /* 0xc2fc00001e00780b */ /* 0x000fe20003f6e000 */
[----:B------:R-:W-:Y:S01]  /*d170*/  FFMA2 R6, R3.F32, R14.F32x2.HI_LO, R6.F32x2.HI_LO ;  /* 0x0000000e03067249 */ /* 0x000fe20000040006 */
[----:B------:R-:W-:Y:S04]  /*d180*/  SHF.R.U32.HI R75, RZ, 0x15, R75 ;  /* 0x00000015ff4b7819 */ /* 0x000fe8000001164b */
[----:B------:R-:W2:Y:S01]  /*d190*/  MUFU.EX2 R69, R31 ;  /* 0x0000001f00457308 */ /* 0x000ea20000000800 */
[----:B---3--:R-:W-:Y:S01]  /*d1a0*/  @!P0 FMUL R71, R71, R71 ;  /* 0x0000004747478220 */ /* 0x008fe20000400000 */
[----:B------:R-:W-:Y:S01]  /*d1b0*/  ISETP.NE.AND P0, PT, R105, R75, PT ;  /* 0x0000004b6900720c */ /* 0x000fe20003f05270 */
[C---:B------:R-:W-:Y:S01]  /*d1c0*/  FFMA2 R8, R3.reuse.F32, R16.F32x2.HI_LO, R8.F32x2.HI_LO ;  /* 0x0000001003087249 */ /* 0x040fe20000040008 */
[----:B------:R-:W-:Y:S01]  /*d1d0*/  FSETP.GEU.AND P5, PT, R4, -126, PT ;  /* 0xc2fc00000400780b */ /* 0x000fe20003fae000 */
[----:B------:R-:W-:Y:S01]  /*d1e0*/  FFMA2 R10, R3.F32, R18.F32x2.HI_LO, R10.F32x2.HI_LO ;  /* 0x00000012030a7249 */ /* 0x000fe2000004000a */
[----:B------:R-:W-:Y:S04]  /*d1f0*/  MOV R18, R42 ;  /* 0x0000002a00127202 */ /* 0x000fe80000000f00 */
[----:B------:R-:W3:Y:S01]  /*d200*/  MUFU.EX2 R67, R29 ;  /* 0x0000001d00437308 */ /* 0x000ee20000000800 */
[----:B-1----:R-:W-:Y:S01]  /*d210*/  @!P6 FMUL R66, R66, R66 ;  /* 0x000000424242e220 */ /* 0x002fe20000400000 */
[----:B------:R-:W-:Y:S01]  /*d220*/  FSETP.GEU.AND P6, PT, R23, -126, PT ;  /* 0xc2fc00001700780b */ /* 0x000fe20003fce000 */
[----:B------:R-:W-:Y:S01]  /*d230*/  @!P3 FMUL R30, R30, 0.5 ;  /* 0x3f0000001e1eb820 */ /* 0x000fe20000400000 */
[----:B------:R-:W-:Y:S02]  /*d240*/  MOV R16, R43 ;  /* 0x0000002b00107202 */ /* 0x000fe40000000f00 */
[----:B------:R-:W-:Y:S04]  /*d250*/  F2FP.BF16.F32.PACK_AB R42, R39, R42 ;  /* 0x0000002a272a723e */ /* 0x000fe800000010ff */
[----:B------:R-:W1:Y:S01]  /*d260*/  MUFU.EX2 R68, R30 ;  /* 0x0000001e00447308 */ /* 0x000e620000000800 */
[----:B--2---:R-:W-:Y:S01]  /*d270*/  @!P2 FMUL R69, R69, R69 ;  /* 0x000000454545a220 */ /* 0x004fe20000400000 */
[----:B------:R-:W-:Y:S01]  /*d280*/  @!P5 FMUL R4, R4, 0.5 ;  /* 0x3f0000000404d820 */ /* 0x000fe20000400000 */
[----:B------:R-:W-:Y:S02]  /*d290*/  MOV R19, R39 ;  /* 0x0000002700137202 */ /* 0x000fe40000000f00 */
[----:B------:R-:W-:Y:S02]  /*d2a0*/  F2FP.BF16.F32.PACK_AB R43, R44, R43 ;  /* 0x0000002b2c2b723e */ /* 0x000fe400000010ff */
[----:B------:R-:W-:Y:S03]  /*d2b0*/  @P6 LOP3.LUT R72, R72, 0x4, RZ, 0xfc, !PT ;  /* 0x0000000448486812 */ /* 0x000fe600078efcff */
[----:B------:R2:W-:Y:S01]  /*d2c0*/  MUFU.EX2 R82, R22 ;  /* 0x0000001600527308 */ /* 0x0005e20000000800 */
[----:B------:R-:W-:Y:S01]  /*d2d0*/  @!P6 FMUL R23, R23, 0.5 ;  /* 0x3f0000001717e820 */ /* 0x000fe20000400000 */
[----:B------:R-:W-:Y:S01]  /*d2e0*/  FSETP.GEU.AND P6, PT, R5, -126, PT ;  /* 0xc2fc00000500780b */ /* 0x000fe20003fce000 */
[----:B---3--:R-:W-:Y:S01]  /*d2f0*/  @!P4 FMUL R67, R67, R67 ;  /* 0x000000434343c220 */ /* 0x008fe20000400000 */
[----:B------:R-:W-:Y:S02]  /*d300*/  LOP3.LUT R72, R72, 0xfffffffe, RZ, 0xc0, !PT ;  /* 0xfffffffe48487812 */ /* 0x000fe400078ec0ff */
[----:B------:R-:W-:Y:S04]  /*d310*/  FSETP.GEU.AND P4, PT, R7, -126, PT ;  /* 0xc2fc00000700780b */ /* 0x000fe80003f8e000 */
[----:B------:R-:W3:Y:S01]  /*d320*/  MUFU.EX2 R83, R23 ;  /* 0x0000001700537308 */ /* 0x000ee20000000800 */
[----:B------:R-:W-:Y:S01]  /*d330*/  @P5 LOP3.LUT R72, R72, 0x1, RZ, 0xfc, !PT ;  /* 0x0000000148485812 */ /* 0x000fe200078efcff */
[----:B-1----:R-:W-:Y:S01]  /*d340*/  @!P3 FMUL R68, R68, R68 ;  /* 0x000000444444b220 */ /* 0x002fe20000400000 */
[----:B------:R-:W-:Y:S02]  /*d350*/  FSETP.GEU.AND P5, PT, R6, -126, PT ;  /* 0xc2fc00000600780b */ /* 0x000fe40003fae000 */
[C---:B------:R-:W-:Y:S02]  /*d360*/  LOP3.LUT P1, RZ, R72.reuse, 0x4, RZ, 0xc0, !PT ;  /* 0x0000000448ff7812 */ /* 0x040fe4000782c0ff */
[----:B------:R-:W-:Y:S03]  /*d370*/  LOP3.LUT P2, RZ, R72, 0x2, RZ, 0xc0, !PT ;  /* 0x0000000248ff7812 */ /* 0x000fe6000784c0ff */
[----:B------:R-:W1:Y:S01]  /*d380*/  MUFU.EX2 R80, R4 ;  /* 0x0000000400507308 */ /* 0x000e620000000800 */
[----:B------:R-:W-:Y:S01]  /*d390*/  @!P6 FMUL R5, R5, 0.5 ;  /* 0x3f0000000505e820 */ /* 0x000fe20000400000 */
[----:B------:R-:W-:Y:S01]  /*d3a0*/  FSETP.GEU.AND P3, PT, R8, -126, PT ;  /* 0xc2fc00000800780b */ /* 0x000fe20003f6e000 */
[----:B------:R-:W-:Y:S01]  /*d3b0*/  @!P4 FMUL R7, R7, 0.5 ;  /* 0x3f0000000707c820 */ /* 0x000fe20000400000 */
[----:B--2---:R-:W-:Y:S02]  /*d3c0*/  MOV R22, R38 ;  /* 0x0000002600167202 */ /* 0x004fe40000000f00 */
[----:B------:R-:W-:Y:S04]  /*d3d0*/  MOV R17, R44 ;  /* 0x0000002c00117202 */ /* 0x000fe80000000f00 */
[----:B------:R-:W2:Y:S01]  /*d3e0*/  MUFU.EX2 R81, R5 ;  /* 0x0000000500517308 */ /* 0x000ea20000000800 */
[----:B------:R-:W-:Y:S01]  /*d3f0*/  @!P5 FMUL R6, R6, 0.5 ;  /* 0x3f0000000606d820 */ /* 0x000fe20000400000 */
[----:B---3--:R-:W-:Y:S01]  /*d400*/  @!P1 FMUL R83, R83, R83 ;  /* 0x0000005353539220 */ /* 0x008fe20000400000 */
[----:B------:R-:W-:Y:S01]  /*d410*/  LOP3.LUT P1, RZ, R72, 0x1, RZ, 0xc0, !PT ;  /* 0x0000000148ff7812 */ /* 0x000fe2000782c0ff */
[----:B------:R-:W-:Y:S01]  /*d420*/  @!P2 FMUL R82, R82, R82 ;  /* 0x000000525252a220 */ /* 0x000fe20000400000 */
[----:B------:R-:W-:Y:S02]  /*d430*/  LOP3.LUT R72, R72, 0xfffffffd, RZ, 0xc0, !PT ;  /* 0xfffffffd48487812 */ /* 0x000fe400078ec0ff */
[----:B------:R-:W-:Y:S03]  /*d440*/  FSETP.GEU.AND P2, PT, R9, -126, PT ;  /* 0xc2fc00000900780b */ /* 0x000fe60003f4e000 */
[----:B------:R-:W3:Y:S01]  /*d450*/  MUFU.EX2 R78, R6 ;  /* 0x00000006004e7308 */ /* 0x000ee20000000800 */
[----:B------:R-:W-:Y:S01]  /*d460*/  @P0 LOP3.LUT R72, R72, 0x2, RZ, 0xfc, !PT ;  /* 0x0000000248480812 */ /* 0x000fe200078efcff */
[----:B------:R-:W-:Y:S01]  /*d470*/  @!P3 FMUL R8, R8, 0.5 ;  /* 0x3f0000000808b820 */ /* 0x000fe20000400000 */
[----:B------:R-:W-:Y:S02]  /*d480*/  FSETP.GEU.AND P0, PT, R11, -126, PT ;  /* 0xc2fc00000b00780b */ /* 0x000fe40003f0e000 */
[----:B------:R-:W-:Y:S01]  /*d490*/  MOV R23, R37 ;  /* 0x0000002500177202 */ /* 0x000fe20000000f00 */
[----:B------:R4:W-:Y:S01]  /*d4a0*/  STL [R1+0x8], R72 ;  /* 0x0000084801007387 */ /* 0x0009e20000100800 */
[----:B------:R-:W-:Y:S03]  /*d4b0*/  F2FP.BF16.F32.PACK_AB R40, R111, R110 ;  /* 0x0000006e6f28723e */ /* 0x000fe600000010ff */
[----:B------:R-:W5:Y:S01]  /*d4c0*/  MUFU.EX2 R79, R7 ;  /* 0x00000007004f7308 */ /* 0x000f620000000800 */
[----:B-1----:R-:W-:Y:S01]  /*d4d0*/  @!P1 FMUL R80, R80, R80 ;  /* 0x0000005050509220 */ /* 0x002fe20000400000 */
[----:B------:R-:W-:Y:S01]  /*d4e0*/  FSETP.GEU.AND P1, PT, R10, -126, PT ;  /* 0xc2fc00000a00780b */ /* 0x000fe20003f2e000 */
[----:B--2---:R-:W-:Y:S01]  /*d4f0*/  @!P6 FMUL R81, R81, R81 ;  /* 0x000000515151e220 */ /* 0x004fe20000400000 */
[----:B------:R-:W-:Y:S01]  /*d500*/  @!P2 FMUL R9, R9, 0.5 ;  /* 0x3f0000000909a820 */ /* 0x000fe20000400000 */
[----:B------:R-:W-:Y:S02]  /*d510*/  LOP3.LUT P6, RZ, R72, 0x2, RZ, 0xc0, !PT ;  /* 0x0000000248ff7812 */ /* 0x000fe400078cc0ff */
[----:B------:R-:W-:Y:S03]  /*d520*/  F2FP.BF16.F32.PACK_AB R44, R107, R106 ;  /* 0x0000006a6b2c723e */ /* 0x000fe600000010ff */
[----:B------:R-:W1:Y:S01]  /*d530*/  MUFU.EX2 R76, R8 ;  /* 0x00000008004c7308 */ /* 0x000e620000000800 */
[----:B------:R-:W-:Y:S01]  /*d540*/  @!P0 FMUL R11, R11, 0.5 ;  /* 0x3f0000000b0b8820 */ /* 0x000fe20000400000 */
[----:B---3--:R-:W-:Y:S01]  /*d550*/  @!P5 FMUL R78, R78, R78 ;  /* 0x0000004e4e4ed220 */ /* 0x008fe20000400000 */
[----:B------:R-:W-:Y:S02]  /*d560*/  F2FP.BF16.F32.PACK_AB R37, R63, R62 ;  /* 0x0000003e3f25723e */ /* 0x000fe400000010ff */
[----:B------:R-:W-:Y:S01]  /*d570*/  F2FP.BF16.F32.PACK_AB R38, R61, R60 ;  /* 0x0000003c3d26723e */ /* 0x000fe200000010ff */
[----:B------:R-:W-:Y:S04]  /*d580*/  @!P1 FMUL R10, R10, 0.5 ;  /* 0x3f0000000a0a9820 */ /* 0x000fe80000400000 */
[----:B------:R-:W2:Y:S01]  /*d590*/  MUFU.EX2 R77, R9 ;  /* 0x00000009004d7308 */ /* 0x000ea20000000800 */
[----:B------:R-:W-:Y:S01]  /*d5a0*/  F2FP.BF16.F32.PACK_AB R39, R59, R58 ;  /* 0x0000003a3b27723e */ /* 0x000fe200000010ff */
[----:B-----5:R-:W-:Y:S01]  /*d5b0*/  @!P4 FMUL R79, R79, R79 ;  /* 0x0000004f4f4fc220 */ /* 0x020fe20000400000 */
[----:B------:R-:W-:Y:S02]  /*d5c0*/  F2FP.BF16.F32.PACK_AB R24, R67, R66 ;  /* 0x000000424318723e */ /* 0x000fe400000010ff */
[----:B------:R-:W-:Y:S02]  /*d5d0*/  F2FP.BF16.F32.PACK_AB R25, R69, R68 ;  /* 0x000000444519723e */ /* 0x000fe400000010ff */
[----:B------:R-:W-:Y:S03]  /*d5e0*/  F2FP.BF16.F32.PACK_AB R26, R71, R70 ;  /* 0x00000046471a723e */ /* 0x000fe600000010ff */
[----:B----4-:R-:W3:Y:S01]  /*d5f0*/  MUFU.EX2 R72, R10 ;  /* 0x0000000a00487308 */ /* 0x010ee20000000800 */
[----:B------:R-:W-:Y:S01]  /*d600*/  F2FP.BF16.F32.PACK_AB R27, R83, R82 ;  /* 0x00000052531b723e */ /* 0x000fe200000010ff */
[----:B-1----:R-:W-:Y:S01]  /*d610*/  @!P3 FMUL R76, R76, R76 ;  /* 0x0000004c4c4cb220 */ /* 0x002fe20000400000 */
[----:B------:R-:W-:Y:S02]  /*d620*/  F2FP.BF16.F32.PACK_AB R28, R81, R80 ;  /* 0x00000050511c723e */ /* 0x000fe400000010ff */
[----:B------:R-:W-:Y:S05]  /*d630*/  F2FP.BF16.F32.PACK_AB R29, R79, R78 ;  /* 0x0000004e4f1d723e */ /* 0x000fea00000010ff */
        /* <DEDUP_REMOVED lines=23> */
.L_x_184:
[--C-:B------:R-:W-:Y:S01]  /*d7b0*/  SHF.R.U32.HI R74, RZ, 0x3, R2.reuse ;  /* 0x00000003ff4a7819 */ /* 0x100fe20000011602 */
[----:B------:R-:W-:Y:S05]  /*d7c0*/  WARPSYNC.ALL ;  /* 0x0000000000007948 */ /* 0x000fea0003800000 */
[----:B------:R-:W-:Y:S02]  /*d7d0*/  SHF.R.U32.HI R20, RZ, 0x4, R2 ;  /* 0x00000004ff147819 */ /* 0x000fe40000011602 */
[----:B------:R-:W-:Y:S02]  /*d7e0*/  LOP3.LUT R74, R98, 0x600010, R74, 0xc8, !PT ;  /* 0x00600010624a7812 */ /* 0x000fe400078ec84a */
[----:B------:R-:W-:Y:S02]  /*d7f0*/  LOP3.LUT R20, R20, 0x8, RZ, 0xc0, !PT ;  /* 0x0000000814147812 */ /* 0x000fe400078ec0ff */
[----:B------:R-:W-:Y:S05]  /*d800*/  LOP3.LUT R75, R74, 0x180, RZ, 0xfc, !PT ;  /* 0x000001804a4b7812 */ /* 0x000fea00078efcff */
[----:B------:R-:W-:Y:S04]  /*d810*/  IMAD.IADD R75, R75, 0x1, -R20 ;  /* 0x000000014b4b7824 */ /* 0x000fe800078e0a14 */
[C---:B------:R-:W-:Y:S01]  /*d820*/  VIADD R0, R75.reuse, 0x10 ;  /* 0x000000104b007836 */ /* 0x040fe20000000000 */
[----:B------:R-:W-:Y:S04]  /*d830*/  R2UR UR4, R75 ;  /* 0x000000004b0472ca */ /* 0x000fe800000e0000 */
[----:B------:R-:W-:Y:S09]  /*d840*/  SHF.R.U32.HI R0, RZ, 0x15, R0 ;  /* 0x00000015ff007819 */ /* 0x000ff20000011600 */
[----:B------:R1:W-:Y:S02]  /*d850*/  STTM.x8 tmem[UR4], R48 ;  /* 0x00000030000079ed */ /* 0x0003e400081c0004 */
[----:B-1----:R-:W-:Y:S04]  /*d860*/  SHF.R.U32.HI R48, RZ, 0x5, R2 ;  /* 0x00000005ff307819 */ /* 0x002fe80000011602 */
[----:B------:R-:W-:Y:S04]  /*d870*/  LOP3.LUT R48, R48, 0x3, RZ, 0xc0, !PT ;  /* 0x0000000330307812 */ /* 0x000fe800078ec0ff */
[----:B------:R-:W-:Y:S11]  /*d880*/  ISETP.NE.AND P0, PT, R48, R0, PT ;  /* 0x000000003000720c */ /* 0x000ff60003f05270 */
[----:B------:R-:W-:Y:S02]  /*d890*/  @!UPT UIADD3 URZ, UPT, UPT, URZ, URZ, URZ ;  /* 0x000000fffffff290 */ /* 0x000fe4000fffe0ff */
[----:B------:R-:W-:Y:S05]  /*d8a0*/  @!P0 BRA `(.L_x_185) ;  /* 0x0000000000408947 */ /* 0x000fea0003800000 */
        /* <DEDUP_REMOVED lines=16> */
.L_x_185:
[----:B------:R-:W-:Y:S05]  /*d9b0*/  WARPSYNC.ALL ;  /* 0x0000000000007948 */ /* 0x000fea0003800000 */
[C---:B------:R-:W-:Y:S01]  /*d9c0*/  R2UR UR4, R75.reuse ;  /* 0x000000004b0472ca */ /* 0x040fe200000e0000 */
[----:B------:R-:W-:Y:S05]  /*d9d0*/  VIADD R0, R75, 0x20 ;  /* 0x000000204b007836 */ /* 0x000fea0000000000 */
[----:B------:R-:W-:Y:S04]  /*d9e0*/  SHF.R.U32.HI R0, RZ, 0x15, R0 ;  /* 0x00000015ff007819 */ /* 0x000fe80000011600 */
[----:B------:R-:W-:Y:S03]  /*d9f0*/  ISETP.NE.AND P0, PT, R48, R0, PT ;  /* 0x000000003000720c */ /* 0x000fe60003f05270 */
[----:B------:R1:W-:Y:S10]  /*da00*/  STTM.x8 tmem[UR4+0x10], R40 ;  /* 0x00001028000079ed */ /* 0x0003f400081c0004 */
        /* <DEDUP_REMOVED lines=17> */
.L_x_186:
        /* <DEDUP_REMOVED lines=23> */
.L_x_187:
[----:B------:R-:W-:Y:S05]  /*dc90*/  WARPSYNC.ALL ;  /* 0x0000000000007948 */ /* 0x000fea0003800000 */
[----:B------:R-:W-:Y:S11]  /*dca0*/  R2UR UR4, R75 ;  /* 0x000000004b0472ca */ /* 0x000ff600000e0000 */
[----:B------:R-:W-:Y:S02]  /*dcb0*/  @!UPT UIADD3 URZ, UPT, UPT, URZ, URZ, URZ ;  /* 0x000000fffffff290 */ /* 0x000fe4000fffe0ff */
[----:B------:R3:W-:Y:S02]  /*dcc0*/  STTM.x8 tmem[UR4+0x30], R24 ;  /* 0x00003018000079ed */ /* 0x0007e400081c0004 */
.L_x_183:
[----:B------:R-:W-:Y:S01]  /*dcd0*/  UISETP.NE.AND UP0, UPT, UR46, 0x3, UPT ;  /* 0x000000032e00788c */ /* 0x000fe2000bf05270 */
[----:B------:R-:W1:Y:S03]  /*dce0*/  FENCE.VIEW.ASYNC.T ;  /* 0x00000000000073c6 */ /* 0x000e660000000200 */
[----:B------:R-:W-:Y:S05]  /*dcf0*/  UP2UR UR37, UPR, URZ, 0x1 ;  /* 0x00000001ff257883 */ /* 0x000fea0008000000 */
[----:B------:R-:W-:Y:S07]  /*dd00*/  BRA.U !UP0, `(.L_x_188) ;  /* 0x0000000108047547 */ /* 0x000fee000b800000 */
[----:B------:R-:W-:Y:S05]  /*dd10*/  BPT.TRAP 0x1 ;  /* 0x000000040000795c */ /* 0x000fea0000300000 */
.L_x_188:
[----:B-1----:R1:W-:Y:S01]  /*dd20*/  SYNCS.ARRIVE.TRANS64.A1T0 RZ, [R56+URZ+0x38880], RZ ;  /* 0x038880ff38ff79a7 */ /* 0x0023e200081000ff */
[----:B------:R-:W-:Y:S09]  /*dd30*/  UISETP.NE.AND UP0, UPT, UR46, 0x3, UPT ;  /* 0x000000032e00788c */ /* 0x000ff2000bf05270 */
[----:B------:R-:W-:Y:S05]  /*dd40*/  BRA.U !UP0, `(.L_x_189) ;  /* 0x0000000108087547 */ /* 0x000fea000b800000 */
[----:B------:R-:W-:Y:S05]  /*dd50*/  BPT.TRAP 0x1 ;  /* 0x000000040000795c */ /* 0x000fea0000300000 */
[----:B------:R-:W-:Y:S05]  /*dd60*/  BPT.TRAP 0x1 ;  /* 0x000000040000795c */ /* 0x000fea0000300000 */
.L_x_189:
[----:B------:R-:W-:Y:S01]  /*dd70*/  IADD3 R0, PT, PT, R56, 0x38858, RZ ;  /* 0x0003885838007810 */ /* 0x000fe20007ffe0ff */
[----:B------:R-:W-:Y:S03]  /*dd80*/  UISETP.NE.AND UP0, UPT, UR46, 0x3, UPT ;  /* 0x000000032e00788c */ /* 0x000fe6000bf05270 */
[----:B------:R-:W-:Y:S04]  /*dd90*/  PRMT R0, R57, 0x654, R0 ;  /* 0x0000065439007816 */ /* 0x000fe80000000000 */
[----:B------:R1:W-:Y:S02]  /*dda0*/  SYNCS.ARRIVE.TRANS64.RED.A1T0 RZ, [R0+URZ], RZ ;  /* 0x000000ff00ff79a7 */ /* 0x0003e400081004ff */
[----:B------:R-:W-:Y:S05]  /*ddb0*/  BRA.U !UP0, `(.L_x_190) ;  /* 0x0000000108047547 */ /* 0x000fea000b800000 */
[----:B------:R-:W-:Y:S05]  /*ddc0*/  BPT.TRAP 0x1 ;  /* 0x000000040000795c */ /* 0x000fea0000300000 */
.L_x_190:
[----:B-1----:R-:W-:Y:S01]  /*ddd0*/  IADD3 R0, PT, PT, R56, 0x38838, RZ ;  /* 0x0003883838007810 */ /* 0x002fe20007ffe0ff */
[----:B------:R-:W-:Y:S03]  /*dde0*/  UISETP.NE.AND UP0, UPT, UR46, 0x3, UPT ;  /* 0x000000032e00788c */ /* 0x000fe6000bf05270 */
[----:B------:R-:W-:Y:S04]  /*ddf0*/  PRMT R0, R57, 0x654, R0 ;  /* 0x0000065439007816 */ /* 0x000fe80000000000 */
[----:B------:R1:W-:Y:S02]  /*de00*/  SYNCS.ARRIVE.TRANS64.RED.A1T0 RZ, [R0+URZ], RZ ;  /* 0x000000ff00ff79a7 */ /* 0x0003e400081004ff */
[----:B------:R-:W-:Y:S05]  /*de10*/  BRA.U !UP0, `(.L_x_191) ;  /* 0x0000000108047547 */ /* 0x000fea000b800000 */
[----:B------:R-:W-:Y:S05]  /*de20*/  BPT.TRAP 0x1 ;  /* 0x000000040000795c */ /* 0x000fea0000300000 */
.L_x_191:
[----:B-1----:R-:W-:Y:S01]  /*de30*/  SHF.L.U32 R0, R100, 0x1f, RZ ;  /* 0x0000001f64007819 */ /* 0x002fe200000006ff */
[----:B------:R-:W-:Y:S03]  /*de40*/  BSSY B0, `(.L_x_192) ;  /* 0x0000003000007945 */ /* 0x000fe60003800000 */
[----:B------:R-:W1:Y:S02]  /*de50*/  SYNCS.PHASECHK.TRANS64.TRYWAIT P0, [R56+URZ+0x38840], R0 ;  /* 0x03884000380075a7 */ /* 0x000e6400080011ff */
[----:B-1----:R-:W-:Y:S05]  /*de60*/  @!P0 BRA `(.L_x_193) ;  /* 0x0000005c00288947 */ /* 0x002fea0003800000 */
.L_x_310:
[----:B------:R-:W-:Y:S05]  /*de70*/  BSYNC B0 ;  /* 0x0000000000007941 */ /* 0x000fea0003800000 */
.L_x_192:
[----:B------:R-:W-:Y:S09]  /*de80*/  UISETP.NE.AND UP0, UPT, UR46, 0x3, UPT ;  /* 0x000000032e00788c */ /* 0x000ff2000bf05270 */
[----:B------:R-:W-:Y:S05]  /*de90*/  BRA.U !UP0, `(.L_x_194) ;  /* 0x0000000108047547 */ /* 0x000fea000b800000 */
[----:B------:R-:W-:Y:S05]  /*dea0*/  BPT.TRAP 0x1 ;  /* 0x000000040000795c */ /* 0x000fea0000300000 */
.L_x_194:
[----:B------:R-:W-:Y:S01]  /*deb0*/  SHF.L.U32 R0, R104, 0x1f, RZ ;  /* 0x0000001f68007819 */ /* 0x000fe200000006ff */
[----:B------:R-:W-:Y:S03]  /*dec0*/  BSSY B0, `(.L_x_195) ;  /* 0x0000003000007945 */ /* 0x000fe60003800000 */
[----:B------:R-:W1:Y:S02]  /*ded0*/  SYNCS.PHASECHK.TRANS64.TRYWAIT P0, [R56+URZ+0x38860], R0 ;  /* 0x03886000380075a7 */ /* 0x000e6400080011ff */
[----:B-1----:R-:W-:Y:S05]  /*dee0*/  @!P0 BRA `(.L_x_196) ;  /* 0x0000005c001c8947 */ /* 0x002fea0003800000 */
.L_x_311:
[----:B------:R-:W-:Y:S05]  /*def0*/  BSYNC B0 ;  /* 0x0000000000007941 */ /* 0x000fea0003800000 */
.L_x_195:
[----:B------:R-:W-:Y:S09]  /*df00*/  UISETP.NE.AND UP0, UPT, UR46, 0x3, UPT ;  /* 0x000000032e00788c */ /* 0x000ff2000bf05270 */
[----:B------:R-:W-:Y:S05]  /*df10*/  BRA.U !UP0, `(.L_x_197) ;  /* 0x0000000108047547 */ /* 0x000fea000b800000 */
[----:B------:R-:W-:Y:S05]  /*df20*/  BPT.TRAP 0x1 ;  /* 0x000000040000795c */ /* 0x000fea0000300000 */
.L_x_197:
[----:B------:R-:W-:Y:S02]  /*df30*/  SHF.L.U32 R0, R103, 0x1f, RZ ;  /* 0x0000001f67007819 */ /* 0x000fe400000006ff */
[----:B------:R-:W-:Y:S02]  /*df40*/  LOP3.LUT R74, R74, 0x180, RZ, 0xfc, !PT ;  /* 0x000001804a4a7812 */ /* 0x000fe400078efcff */
[----:B------:R-:W1:Y:S02]  /*df50*/  SYNCS.PHASECHK.TRANS64.TRYWAIT P0, [R56+URZ+0x38898], R0 ;  /* 0x03889800380075a7 */ /* 0x000e6400080011ff */
[----:B-1----:R-:W-:Y:S05]  /*df60*/  @!P0 BRA `(.L_x_198) ;  /* 0x0000005c00108947 */ /* 0x002fea0003800000 */
.L_x_312:
[----:B------:R-:W-:Y:S01]  /*df70*/  SHF.R.U32.HI R0, RZ, 0x5, R2 ;  /* 0x00000005ff007819 */ /* 0x000fe20000011602 */
[----:B------:R-:W-:Y:S05]  /*df80*/  WARPSYNC.ALL ;  /* 0x0000000000007948 */ /* 0x000fea0003800000 */
[C---:B------:R-:W-:Y:S01]  /*df90*/  R2UR UR4, R74.reuse ;  /* 0x000000004a0472ca */ /* 0x040fe200000e0000 */
[----:B------:R-:W-:Y:S01]  /*dfa0*/  VIADD R74, R74, 0xffffffa0 ;  /* 0xffffffa04a4a7836 */ /* 0x000fe20000000000 */
[----:B------:R-:W-:Y:S04]  /*dfb0*/  LOP3.LUT R0, R0, 0x3, RZ, 0xc0, !PT ;  /* 0x0000000300007812 */ /* 0x000fe800078ec0ff */
[----:B------:R-:W-:Y:S04]  /*dfc0*/  SHF.R.U32.HI R74, RZ, 0x15, R74 ;  /* 0x00000015ff4a7819 */ /* 0x000fe8000001164a */
[----:B------:R-:W-:Y:S03]  /*dfd0*/  ISETP.NE.AND P0, PT, R0, R74, PT ;  /* 0x0000004a0000720c */ /* 0x000fe60003f05270 */
[----:B--234-:R-:W1:Y:S10]  /*dfe0*/  LDTM.x16 R28, tmem[UR4+-0x80] ;  /* 0xffff8004001c79ee */ /* 0x01ce74000824ff00 */
[----:B-1----:R-:W-:Y:S05]  /*dff0*/  @!P0 BRA `(.L_x_199) ;  /* 0x0000000000408947 */ /* 0x002fea0003800000 */
        /* <DEDUP_REMOVED lines=16> */
.L_x_199:
[----:B------:R-:W-:Y:S01]  /*e100*/  SHF.R.U32.HI R46, RZ, 0x3, R2 ;  /* 0x00000003ff2e7819 */ /* 0x000fe20000011602 */
[----:B------:R-:W-:Y:S01]  /*e110*/  IMAD.U32 R0, R2, 0x10000, RZ ;  /* 0x0001000002007824 */ /* 0x000fe200078e00ff */
[----:B------:R-:W-:Y:S05]  /*e120*/  WARPSYNC.ALL ;  /* 0x0000000000007948 */ /* 0x000fea0003800000 */
[----:B------:R-:W-:Y:S04]  /*e130*/  LOP3.LUT R0, R0, 0x600010, R46, 0xc8, !PT ;  /* 0x0060001000007812 */ /* 0x000fe800078ec82e */
[----:B------:R-:W-:Y:S04]  /*e140*/  LOP3.LUT R20, R0, 0x120, RZ, 0xfc, !PT ;  /* 0x0000012000147812 */ /* 0x000fe800078efcff */
[----:B------:R-:W-:Y:S01]  /*e150*/  R2UR UR6, R20 ;  /* 0x00000000140672ca */ /* 0x000fe200000e0000 */
[----:B------:R-:W1:Y:S01]  /*e160*/  S2R R74, SR_TID.X ;  /* 0x00000000004a7919 */ /* 0x000e620000002100 */
[----:B------:R-:W2:Y:S01]  /*e170*/  S2UR UR40, SR_CgaCtaId ;  /* 0x00000000002879c3 */ /* 0x000ea20000008800 */
[----:B------:R-:W-:Y:S01]  /*e180*/  UMOV UR37, 0x400 ;  /* 0x0000040000257882 */ /* 0x000fe20000000000 */
[----:B------:R-:W-:Y:S01]  /*e190*/  UISETP.NE.AND UP0, UPT, UR46, 0x3, UPT ;  /* 0x000000032e00788c */ /* 0x000fe2000bf05270 */
[----:B-1----:R-:W-:Y:S01]  /*e1a0*/  SHF.R.U32.HI R47, RZ, 0x1, R74 ;  /* 0x00000001ff2f7819 */ /* 0x002fe2000001164a */
[----:B--2---:R-:W-:Y:S03]  /*e1b0*/  ULEA UR37, UR40, UR37, 0x18 ;  /* 0x0000002528257291 */ /* 0x004fe6000f8ec0ff */
[----:B------:R-:W-:Y:S06]  /*e1c0*/  LOP3.LUT R47, R47, 0x40, RZ, 0xc0, !PT ;  /* 0x000000402f2f7812 */ /* 0x000fec00078ec0ff */
[----:B------:R-:W1:Y:S08]  /*e1d0*/  LDS.128 R12, [R47+UR37+0x38200] ;  /* 0x038200252f0c7984 */ /* 0x000e700008000c00 */
[----:B------:R-:W2:Y:S08]  /*e1e0*/  LDS.128 R8, [R47+UR37+0x38220] ;  /* 0x038220252f087984 */ /* 0x000eb00008000c00 */
[----:B------:R-:W3:Y:S08]  /*e1f0*/  LDS.128 R24, [R47+UR37+0x38210] ;  /* 0x038210252f187984 */ /* 0x000ef00008000c00 */
[----:B------:R-:W4:Y:S08]  /*e200*/  LDS.128 R4, [R47+UR37+0x38230] ;  /* 0x038230252f047984 */ /* 0x000f300008000c00 */
[----:B------:R-:W-:Y:S08]  /*e210*/  LDS.128 R48, [R47+UR37+0x38290] ;  /* 0x038290252f307984 */ /* 0x000ff00008000c00 */
[----:B------:R-:W-:Y:S01]  /*e220*/  LDS.128 R52, [R47+UR37+0x38310] ;  /* 0x038310252f347984 */ /* 0x000fe20008000c00 */
[----:B-1----:R-:W-:Y:S01]  /*e230*/  FADD2 R2, R28.F32x2.HI_LO, R12.F32x2.HI_LO ;  /* 0x0000000c1c02724b */ /* 0x002fe20000000000 */
[----:B------:R-:W-:Y:S01]  /*e240*/  LOP3.LUT R28, R0, 0x140, RZ, 0xfc, !PT ;  /* 0x00000140001c7812 */ /* 0x000fe200078efcff */
[----:B------:R-:W-:Y:S01]  /*e250*/  FADD2 R20, R30.F32x2.HI_LO, R14.F32x2.HI_LO ;  /* 0x0000000e1e14724b */ /* 0x000fe20000000000 */
[----:B------:R-:W-:Y:S01]  /*e260*/  LOP3.LUT R0, R0, 0x160, RZ, 0xfc, !PT ;  /* 0x0000016000007812 */ /* 0x000fe200078efcff */
[----:B------:R-:W-:Y:S01]  /*e270*/  FMUL2 R2, R2.F32x2.HI_LO, R124.F32x2.HI_LO ;  /* 0x0000007c0202724a */ /* 0x000fe20000000000 */
[----:B------:R-:W-:Y:S01]  /*e280*/  R2UR UR5, R28 ;  /* 0x000000001c0572ca */ /* 0x000fe200000e0000 */
[----:B------:R-:W-:Y:S01]  /*e290*/  FMUL2 R122, R20.F32x2.HI_LO, R122.F32x2.HI_LO ;  /* 0x0000007a147a724a */ /* 0x000fe20000000000 */
[----:B------:R-:W-:Y:S01]  /*e2a0*/  R2UR UR4, R0 ;  /* 0x00000000000472ca */ /* 0x000fe200000e0000 */
[----:B------:R-:W1:Y:S01]  /*e2b0*/  LDS.128 R12, [R47+UR37+0x38280] ;  /* 0x038280252f0c7984 */ /* 0x000e620008000c00 */
[----:B------:R-:W-:Y:S01]  /*e2c0*/  F2FP.BF16.F32.PACK_AB R20, R3, R2 ;  /* 0x000000020314723e */ /* 0x000fe200000010ff */
[----:B--2---:R-:W-:Y:S01]  /*e2d0*/  FADD2 R36, R36.F32x2.HI_LO, R8.F32x2.HI_LO ;  /* 0x000000082424724b */ /* 0x004fe20000000000 */
[----:B------:R-:W-:Y:S01]  /*e2e0*/  F2FP.BF16.F32.PACK_AB R0, R123, R122 ;  /* 0x0000007a7b00723e */ /* 0x000fe200000010ff */
[----:B------:R-:W-:Y:S01]  /*e2f0*/  FADD2 R38, R38.F32x2.HI_LO, R10.F32x2.HI_LO ;  /* 0x0000000a2626724b */ /* 0x000fe20000000000 */
[----:B------:R-:W-:Y:S01]  /*e300*/  PRMT R56, R20, 0x7632, R56 ;  /* 0x0000763214387816 */ /* 0x000fe20000000038 */
[----:B------:R-:W-:Y:S01]  /*e310*/  FMUL2 R36, R36.F32x2.HI_LO, R118.F32x2.HI_LO ;  /* 0x000000762424724a */ /* 0x000fe20000000000 */
[----:B------:R-:W-:Y:S01]  /*e320*/  PRMT R57, R20, 0x7610, R57 ;  /* 0x0000761014397816 */ /* 0x000fe20000000039 */
[----:B------:R-:W2:Y:S01]  /*e330*/  LDS.128 R8, [R47+UR37+0x382a0] ;  /* 0x0382a0252f087984 */ /* 0x000ea20008000c00 */
[----:B------:R-:W-:Y:S01]  /*e340*/  PRMT R75, R0, 0x7632, R75 ;  /* 0x00007632004b7816 */ /* 0x000fe2000000004b */
[----:B---3--:R-:W-:Y:S01]  /*e350*/  FADD2 R32, R32.F32x2.HI_LO, R24.F32x2.HI_LO ;  /* 0x000000182020724b */ /* 0x008fe20000000000 */
[----:B------:R-:W-:Y:S01]  /*e360*/  PRMT R98, R0, 0x7610, R98 ;  /* 0x0000761000627816 */ /* 0x000fe20000000062 */
[----:B------:R-:W-:Y:S01]  /*e370*/  FADD2 R34, R34.F32x2.HI_LO, R26.F32x2.HI_LO ;  /* 0x0000001a2222724b */ /* 0x000fe20000000000 */
[----:B------:R-:W-:Y:S01]  /*e380*/  F2FP.BF16.F32.PACK_AB R0, R37, R36 ;  /* 0x000000242500723e */ /* 0x000fe200000010ff */
[----:B------:R-:W-:Y:S02]  /*e390*/  FMUL2 R2, R32.F32x2.HI_LO, R120.F32x2.HI_LO ;  /* 0x000000782002724a */ /* 0x000fe40000000000 */
[----:B------:R-:W-:Y:S02]  /*e3a0*/  FMUL2 R44, R34.F32x2.HI_LO, R22.F32x2.HI_LO ;  /* 0x00000016222c724a */ /* 0x000fe40000000000 */
[----:B------:R-:W1:Y:S01]  /*e3b0*/  LDTM.x16 R20, tmem[UR6] ;  /* 0x00000006001479ee */ /* 0x000e620008240000 */
[----:B------:R-:W-:Y:S01]  /*e3c0*/  F2FP.BF16.F32.PACK_AB R2, R3, R2 ;  /* 0x000000020302723e */ /* 0x000fe200000010ff */
[----:B----4-:R-:W-:Y:S01]  /*e3d0*/  FADD2 R40, R40.F32x2.HI_LO, R4.F32x2.HI_LO ;  /* 0x000000042828724b */ /* 0x010fe20000000000 */
[----:B------:R-:W-:Y:S01]  /*e3e0*/  F2FP.BF16.F32.PACK_AB R44, R45, R44 ;  /* 0x0000002c2d2c723e */ /* 0x000fe200000010ff */
[----:B------:R-:W-:Y:S01]  /*e3f0*/  FADD2 R42, R42.F32x2.HI_LO, R6.F32x2.HI_LO ;  /* 0x000000062a2a724b */ /* 0x000fe20000000000 */
[----:B------:R-:W-:Y:S01]  /*e400*/  PRMT R45, R2, 0x7632, R45 ;  /* 0x00007632022d7816 */ /* 0x000fe2000000002d */
[----:B------:R-:W3:Y:S01]  /*e410*/  LDS.128 R4, [R47+UR37+0x382b0] ;  /* 0x0382b0252f047984 */ /* 0x000ee20008000c00 */
[----:B------:R-:W-:Y:S01]  /*e420*/  PRMT R105, R44, 0x7632, R105 ;  /* 0x000076322c697816 */ /* 0x000fe20000000069 */
[----:B------:R-:W-:Y:S01]  /*e430*/  FMUL2 R40, R40.F32x2.HI_LO, R114.F32x2.HI_LO ;  /* 0x000000722828724a */ /* 0x000fe20000000000 */
[----:B------:R-:W-:Y:S01]  /*e440*/  PRMT R114, R0, 0x7610, R114 ;  /* 0x0000761000727816 */ /* 0x000fe20000000072 */
[----:B------:R-:W-:Y:S02]  /*e450*/  FMUL2 R42, R42.F32x2.HI_LO, R112.F32x2.HI_LO ;  /* 0x000000702a2a724a */ /* 0x000fe40000000000 */
[----:B------:R-:W-:Y:S03]  /*e460*/  FMUL2 R38, R38.F32x2.HI_LO, R116.F32x2.HI_LO ;  /* 0x000000742626724a */ /* 0x000fe60000000000 */
[----:B------:R-:W-:Y:S02]  /*e470*/  F2FP.BF16.F32.PACK_AB R3, R43, R42 ;  /* 0x0000002a2b03723e */ /* 0x000fe400000010ff */
[----:B------:R-:W-:Y:S02]  /*e480*/  F2FP.BF16.F32.PACK_AB R38, R39, R38 ;  /* 0x000000262726723e */ /* 0x000fe400000010ff */
[----:B------:R-:W-:Y:S02]  /*e490*/  PRMT R39, R0, 0x7632, R39 ;  /* 0x0000763200277816 */ /* 0x000fe40000000027 */
[----:B------:R-:W-:Y:S02]  /*e4a0*/  F2FP.BF16.F32.PACK_AB R0, R41, R40 ;  /* 0x000000282900723e */ /* 0x000fe400000010ff */
[----:B------:R-:W-:Y:S01]  /*e4b0*/  PRMT R112, R38, 0x7632, R112 ;  /* 0x0000763226707816 */ /* 0x000fe20000000070 */
[----:B------:R-:W4:Y:S01]  /*e4c0*/  LDS.128 R40, [R47+UR37+0x38300] ;  /* 0x038300252f287984 */ /* 0x000f220008000c00 */
[----:B-1----:R-:W-:Y:S02]  /*e4d0*/  FADD2 R20, R20.F32x2.HI_LO, R12.F32x2.HI_LO ;  /* 0x0000000c1414724b */ /* 0x002fe40000000000 */
[----:B------:R-:W-:Y:S02]  /*e4e0*/  FADD2 R22, R22.F32x2.HI_LO, R14.F32x2.HI_LO ;  /* 0x0000000e1616724b */ /* 0x000fe40000000000 */
[----:B------:R-:W-:Y:S01]  /*e4f0*/  FMUL2 R20, R20.F32x2.HI_LO, R110.F32x2.HI_LO ;  /* 0x0000006e1414724a */ /* 0x000fe20000000000 */
[----:B------:R-:W-:Y:S01]  /*e500*/  PRMT R110, R0, 0x7632, R110 ;  /* 0x00007632006e7816 */ /* 0x000fe2000000006e */
[----:B--2---:R-:W-:Y:S01]  /*e510*/  FADD2 R8, R28.F32x2.HI_LO, R8.F32x2.HI_LO ;  /* 0x000000081c08724b */ /* 0x004fe20000000000 */
[----:B------:R-:W-:Y:S01]  /*e520*/  PRMT R111, R0, 0x7610, R111 ;  /* 0x00007610006f7816 */ /* 0x000fe2000000006f */
[----:B------:R-:W-:Y:S01]  /*e530*/  FADD2 R10, R30.F32x2.HI_LO, R10.F32x2.HI_LO ;  /* 0x0000000a1e0a724b */ /* 0x000fe20000000000 */
[----:B------:R-:W-:Y:S01]  /*e540*/  F2FP.BF16.F32.PACK_AB R20, R21, R20 ;  /* 0x000000141514723e */ /* 0x000fe200000010ff */
[----:B------:R-:W1:Y:S01]  /*e550*/  LDS.128 R28, [R47+UR37+0x38320] ;  /* 0x038320252f1c7984 */ /* 0x000e620008000c00 */
[----:B------:R-:W-:Y:S02]  /*e560*/  FMUL2 R8, R8.F32x2.HI_LO, R106.F32x2.HI_LO ;  /* 0x0000006a0808724a */ /* 0x000fe40000000000 */
[----:B------:R-:W-:Y:S01]  /*e570*/  PRMT R113, R20, 0x7632, R113 ;  /* 0x0000763214717816 */ /* 0x000fe20000000071 */
[----:B------:R-:W-:Y:S01]  /*e580*/  FMUL2 R22, R22.F32x2.HI_LO, R108.F32x2.HI_LO ;  /* 0x0000006c1616724a */ /* 0x000fe20000000000 */
[----:B------:R-:W-:Y:S01]  /*e590*/  PRMT R108, R3, 0x7632, R108 ;  /* 0x00007632036c7816 */ /* 0x000fe2000000006c */
[----:B------:R-:W-:Y:S01]  /*e5a0*/  FMUL2 R10, R10.F32x2.HI_LO, R96.F32x2.HI_LO ;  /* 0x000000600a0a724a */ /* 0x000fe20000000000 */
[----:B------:R-:W-:Y:S01]  /*e5b0*/  PRMT R115, R20, 0x7610, R115 ;  /* 0x0000761014737816 */ /* 0x000fe20000000073 */
[----:B------:R-:W-:Y:S01]  /*e5c0*/  FADD2 R48, R24.F32x2.HI_LO, R48.F32x2.HI_LO ;  /* 0x000000301830724b */ /* 0x000fe20000000000 */
[----:B------:R-:W-:Y:S01]  /*e5d0*/  F2FP.BF16.F32.PACK_AB R8, R9, R8 ;  /* 0x000000080908723e */ /* 0x000fe200000010ff */
[----:B------:R-:W-:Y:S01]  /*e5e0*/  FADD2 R26, R26.F32x2.HI_LO, R50.F32x2.HI_LO ;  /* 0x000000321a1a724b */ /* 0x000fe20000000000 */
[----:B------:R-:W-:Y:S01]  /*e5f0*/  F2FP.BF16.F32.PACK_AB R0, R23, R22 ;  /* 0x000000161700723e */ /* 0x000fe200000010ff */
[----:B------:R-:W-:Y:S01]  /*e600*/  FMUL2 R48, R48.F32x2.HI_LO, R18.F32x2.HI_LO ;  /* 0x000000123030724a */ /* 0x000fe20000000000 */
[----:B------:R-:W-:Y:S01]  /*e610*/  F2FP.BF16.F32.PACK_AB R10, R11, R10 ;  /* 0x0000000a0b0a723e */ /* 0x000fe200000010ff */
[----:B------:R-:W-:Y:S01]  /*e620*/  FMUL2 R36, R26.F32x2.HI_LO, R16.F32x2.HI_LO ;  /* 0x000000101a24724a */ /* 0x000fe20000000000 */
[----:B------:R-:W-:Y:S01]  /*e630*/  PRMT R116, R0, 0x7632, R116 ;  /* 0x0000763200747816 */ /* 0x000fe20000000074 */
[----:B------:R-:W4:Y:S01]  /*e640*/  LDTM.x16 R12, tmem[UR5] ;  /* 0x00000005000c79ee */ /* 0x000f220008240000 */
[----:B------:R-:W-:Y:S01]  /*e650*/  PRMT R109, R3, 0x7610, R109 ;  /* 0x00007610036d7816 */ /* 0x000fe2000000006d */
[----:B---3--:R-:W-:Y:S01]  /*e660*/  FADD2 R6, R34.F32x2.HI_LO, R6.F32x2.HI_LO ;  /* 0x000000062206724b */ /* 0x008fe20000000000 */
[----:B------:R-:W-:Y:S01]  /*e670*/  PRMT R117, R0, 0x7610, R117 ;  /* 0x0000761000757816 */ /* 0x000fe20000000075 */
[----:B------:R-:W-:Y:S01]  /*e680*/  FADD2 R4, R32.F32x2.HI_LO, R4.F32x2.HI_LO ;  /* 0x000000042004724b */ /* 0x000fe20000000000 */
[----:B------:R-:W-:Y:S01]  /*e690*/  F2FP.BF16.F32.PACK_AB R48, R49, R48 ;  /* 0x000000303130723e */ /* 0x000fe200000010ff */
[----:B------:R-:W2:Y:S01]  /*e6a0*/  LDS.128 R32, [R47+UR37+0x38330] ;  /* 0x038330252f207984 */ /* 0x000ea20008000c00 */
[----:B------:R-:W-:Y:S01]  /*e6b0*/  F2FP.BF16.F32.PACK_AB R36, R37, R36 ;  /* 0x000000242524723e */ /* 0x000fe200000010ff */
[----:B------:R-:W-:Y:S01]  /*e6c0*/  FMUL2 R4, R4.F32x2.HI_LO, R94.F32x2.HI_LO ;  /* 0x0000005e0404724a */ /* 0x000fe20000000000 */
[----:B------:R-:W-:Y:S01]  /*e6d0*/  PRMT R94, R8, 0x7632, R94 ;  /* 0x00007632085e7816 */ /* 0x000fe2000000005e */
[----:B------:R-:W-:Y:S01]  /*e6e0*/  FMUL2 R6, R6.F32x2.HI_LO, R92.F32x2.HI_LO ;  /* 0x0000005c0606724a */ /* 0x000fe20000000000 */
[----:B------:R-:W-:Y:S02]  /*e6f0*/  PRMT R95, R8, 0x7610, R95 ;  /* 0x00007610085f7816 */ /* 0x000fe4000000005f */
[----:B------:R-:W-:Y:S02]  /*e700*/  F2FP.BF16.F32.PACK_AB R4, R5, R4 ;  /* 0x000000040504723e */ /* 0x000fe400000010ff */
[----:B------:R-:W-:Y:S02]  /*e710*/  F2FP.BF16.F32.PACK_AB R0, R7, R6 ;  /* 0x000000060700723e */ /* 0x000fe400000010ff */
[----:B------:R-:W-:Y:S02]  /*e720*/  PRMT R92, R10, 0x7632, R92 ;  /* 0x000076320a5c7816 */ /* 0x000fe4000000005c */
[C---:B------:R-:W-:Y:S02]  /*e730*/  PRMT R106, R0.reuse, 0x7632, R106 ;  /* 0x00007632006a7816 */ /* 0x040fe4000000006a */
[----:B------:R-:W-:Y:S02]  /*e740*/  PRMT R107, R0, 0x7610, R107 ;  /* 0x00007610006b7816 */ /* 0x000fe4000000006b */
[----:B------:R-:W-:Y:S01]  /*e750*/  PRMT R93, R10, 0x7610, R93 ;  /* 0x000076100a5d7816 */ /* 0x000fe2000000005d */
[----:B----4-:R-:W-:Y:S01]  /*e760*/  FADD2 R12, R12.F32x2.HI_LO, R40.F32x2.HI_LO ;  /* 0x000000280c0c724b */ /* 0x010fe20000000000 */
[----:B------:R-:W-:Y:S01]  /*e770*/  PRMT R96, R4, 0x7632, R96 ;  /* 0x0000763204607816 */ /* 0x000fe20000000060 */
[----:B------:R-:W-:Y:S01]  /*e780*/  FADD2 R14, R14.F32x2.HI_LO, R42.F32x2.HI_LO ;  /* 0x0000002a0e0e724b */ /* 0x000fe20000000000 */
[----:B------:R-:W-:Y:S01]  /*e790*/  PRMT R97, R4, 0x7610, R97 ;  /* 0x0000761004617816 */ /* 0x000fe20000000061 */
[----:B------:R-:W3:Y:S01]  /*e7a0*/  LDS.128 R40, [R47+UR37+0x38380] ;  /* 0x038380252f287984 */ /* 0x000ee20008000c00 */
[----:B------:R-:W-:Y:S01]  /*e7b0*/  PRMT R37, R48, 0x7632, R37 ;  /* 0x0000763230257816 */ /* 0x000fe20000000025 */
[----:B------:R-:W-:Y:S01]  /*e7c0*/  FADD2 R16, R16.F32x2.HI_LO, R52.F32x2.HI_LO ;  /* 0x000000341010724b */ /* 0x000fe20000000000 */
[----:B------:R-:W-:Y:S01]  /*e7d0*/  PRMT R49, R36, 0x7632, R49 ;  /* 0x0000763224317816 */ /* 0x000fe20000000031 */
[----:B------:R-:W-:Y:S02]  /*e7e0*/  FADD2 R18, R18.F32x2.HI_LO, R54.F32x2.HI_LO ;  /* 0x000000361212724b */ /* 0x000fe40000000000 */
[----:B------:R-:W-:Y:S02]  /*e7f0*/  FMUL2 R12, R12.F32x2.HI_LO, R90.F32x2.HI_LO ;  /* 0x0000005a0c0c724a */ /* 0x000fe40000000000 */
[----:B------:R-:W-:Y:S02]  /*e800*/  FMUL2 R6, R14.F32x2.HI_LO, R88.F32x2.HI_LO ;  /* 0x000000580e06724a */ /* 0x000fe40000000000 */
[----:B------:R-:W4:Y:S01]  /*e810*/  LDS.128 R88, [R47+UR37+0x38390] ;  /* 0x038390252f587984 */ /* 0x000f220008000c00 */
[----:B------:R-:W-:Y:S01]  /*e820*/  F2FP.BF16.F32.PACK_AB R0, R13, R12 ;  /* 0x0000000c0d00723e */ /* 0x000fe200000010ff */
[----:B------:R-:W-:Y:S01]  /*e830*/  FMUL2 R50, R16.F32x2.HI_LO, R86.F32x2.HI_LO ;  /* 0x000000561032724a */ /* 0x000fe20000000000 */
[----:B------:R-:W-:Y:S01]  /*e840*/  F2FP.BF16.F32.PACK_AB R3, R7, R6 ;  /* 0x000000060703723e */ /* 0x000fe200000010ff */
[----:B------:R-:W-:Y:S01]  /*e850*/  FMUL2 R52, R18.F32x2.HI_LO, R84.F32x2.HI_LO ;  /* 0x000000541234724a */ /* 0x000fe20000000000 */
[----:B------:R-:W-:Y:S01]  /*e860*/  PRMT R54, R0, 0x7632, R54 ;  /* 0x0000763200367816 */ /* 0x000fe20000000036 */
[----:B-1----:R-:W-:Y:S01]  /*e870*/  FADD2 R20, R20.F32x2.HI_LO, R28.F32x2.HI_LO ;  /* 0x0000001c1414724b */ /* 0x002fe20000000000 */
[----:B------:R-:W-:Y:S01]  /*e880*/  PRMT R55, R0, 0x7610, R55 ;  /* 0x0000761000377816 */ /* 0x000fe20000000037 */
[----:B------:R-:W3:Y:S01]  /*e890*/  LDTM.x16 R4, tmem[UR4] ;  /* 0x00000004000479ee */ /* 0x000ee20008240000 */
[----:B------:R-:W-:Y:S01]  /*e8a0*/  F2FP.BF16.F32.PACK_AB R0, R51, R50 ;  /* 0x000000323300723e */ /* 0x000fe200000010ff */
[----:B------:R-:W1:Y:S01]  /*e8b0*/  LDS.128 R84, [R47+UR37+0x383a0] ;  /* 0x0383a0252f547984 */ /* 0x000e620008000c00 */
[----:B------:R-:W-:Y:S01]  /*e8c0*/  PRMT R118, R3, 0x7632, R118 ;  /* 0x0000763203767816 */ /* 0x000fe20000000076 */
[----:B------:R-:W-:Y:S01]  /*e8d0*/  FADD2 R22, R22.F32x2.HI_LO, R30.F32x2.HI_LO ;  /* 0x0000001e1616724b */ /* 0x000fe20000000000 */
[----:B------:R-:W-:Y:S01]  /*e8e0*/  PRMT R119, R3, 0x7610, R119 ;  /* 0x0000761003777816 */ /* 0x000fe20000000077 */
[----:B--2---:R-:W-:Y:S01]  /*e8f0*/  FADD2 R24, R24.F32x2.HI_LO, R32.F32x2.HI_LO ;  /* 0x000000201818724b */ /* 0x004fe20000000000 */
[----:B------:R-:W-:Y:S01]  /*e900*/  PRMT R50, R0, 0x7632, R50 ;  /* 0x0000763200327816 */ /* 0x000fe20000000032 */
[----:B------:R-:W-:Y:S01]  /*e910*/  FADD2 R26, R26.F32x2.HI_LO, R34.F32x2.HI_LO ;  /* 0x000000221a1a724b */ /* 0x000fe20000000000 */
[----:B------:R-:W-:Y:S01]  /*e920*/  PRMT R51, R0, 0x7610, R51 ;  /* 0x0000761000337816 */ /* 0x000fe20000000033 */
[----:B------:R-:W2:Y:S01]  /*e930*/  LDS.128 R28, [R47+UR37+0x383b0] ;  /* 0x0383b0252f1c7984 */ /* 0x000ea20008000c00 */
[----:B------:R-:W-:Y:S01]  /*e940*/  F2FP.BF16.F32.PACK_AB R3, R53, R52 ;  /* 0x000000343503723e */ /* 0x000fe200000010ff */
[----:B------:R-:W-:Y:S01]  /*e950*/  NOP ;  /* 0x0000000000007918 */ /* 0x000fe20000000000 */
[----:B------:R-:W-:Y:S02]  /*e960*/  FMUL2 R20, R20.F32x2.HI_LO, R64.F32x2.HI_LO ;  /* 0x000000401414724a */ /* 0x000fe40000000000 */
[----:B------:R-:W-:Y:S01]  /*e970*/  PRMT R32, R3, 0x7632, R32 ;  /* 0x0000763203207816 */ /* 0x000fe20000000020 */
[----:B------:R-:W-:Y:S01]  /*e980*/  FMUL2 R22, R22.F32x2.HI_LO, R62.F32x2.HI_LO ;  /* 0x0000003e1616724a */ /* 0x000fe20000000000 */
[----:B------:R-:W-:Y:S01]  /*e990*/  PRMT R33, R3, 0x7610, R33 ;  /* 0x0000761003217816 */ /* 0x000fe20000000021 */
[----:B------:R-:W-:Y:S01]  /*e9a0*/  FMUL2 R24, R24.F32x2.HI_LO, R60.F32x2.HI_LO ;  /* 0x0000003c1818724a */ /* 0x000fe20000000000 */
[----:B------:R-:W-:Y:S01]  /*e9b0*/  F2FP.BF16.F32.PACK_AB R0, R21, R20 ;  /* 0x000000141500723e */ /* 0x000fe200000010ff */
[----:B------:R-:W-:Y:S01]  /*e9c0*/  FMUL2 R26, R26.F32x2.HI_LO, R58.F32x2.HI_LO ;  /* 0x0000003a1a1a724a */ /* 0x000fe20000000000 */
[----:B------:R-:W-:Y:S02]  /*e9d0*/  F2FP.BF16.F32.PACK_AB R22, R23, R22 ;  /* 0x000000161716723e */ /* 0x000fe400000010ff */
[----:B------:R-:W-:Y:S01]  /*e9e0*/  F2FP.BF16.F32.PACK_AB R24, R25, R24 ;  /* 0x000000181918723e */ /* 0x000fe200000010ff */
[----:B---3--:R-:W-:Y:S01]  /*e9f0*/  FADD2 R4, R4.F32x2.HI_LO, R40.F32x2.HI_LO ;  /* 0x000000280404724b */ /* 0x008fe20000000000 */
[----:B------:R-:W-:Y:S01]  /*ea00*/  F2FP.BF16.F32.PACK_AB R26, R27, R26 ;  /* 0x0000001a1b1a723e */ /* 0x000fe200000010ff */
[----:B------:R-:W-:Y:S01]  /*ea10*/  FADD2 R6, R6.F32x2.HI_LO, R42.F32x2.HI_LO ;  /* 0x0000002a0606724b */ /* 0x000fe20000000000 */
[----:B------:R-:W-:Y:S01]  /*ea20*/  PRMT R23, R0, 0x7632, R23 ;  /* 0x0000763200177816 */ /* 0x000fe20000000017 */
[----:B------:R-:W-:Y:S01]  /*ea30*/  FMUL2 R4, R4.F32x2.HI_LO, R66.F32x2.HI_LO ;  /* 0x000000420404724a */ /* 0x000fe20000000000 */
[----:B------:R-:W-:Y:S01]  /*ea40*/  PRMT R34, R0, 0x7610, R34 ;  /* 0x0000761000227816 */ /* 0x000fe20000000022 */
[----:B------:R-:W-:Y:S01]  /*ea50*/  FMUL2 R6, R6.F32x2.HI_LO, R68.F32x2.HI_LO ;  /* 0x000000440606724a */ /* 0x000fe20000000000 */
[----:B------:R-:W-:Y:S01]  /*ea60*/  PRMT R35, R22, 0x7632, R35 ;  /* 0x0000763216237816 */ /* 0x000fe20000000023 */
[----:B----4-:R-:W-:Y:S01]  /*ea70*/  FADD2 R8, R8.F32x2.HI_LO, R88.F32x2.HI_LO ;  /* 0x000000580808724b */ /* 0x010fe20000000000 */
[----:B------:R-:W-:Y:S01]  /*ea80*/  F2FP.BF16.F32.PACK_AB R4, R5, R4 ;  /* 0x000000040504723e */ /* 0x000fe200000010ff */
[----:B------:R-:W-:Y:S01]  /*ea90*/  FADD2 R10, R10.F32x2.HI_LO, R90.F32x2.HI_LO ;  /* 0x0000005a0a0a724b */ /* 0x000fe20000000000 */
[----:B------:R-:W-:Y:S01]  /*eaa0*/  F2FP.BF16.F32.PACK_AB R6, R7, R6 ;  /* 0x000000060706723e */ /* 0x000fe200000010ff */
[----:B------:R-:W-:Y:S01]  /*eab0*/  FMUL2 R8, R8.F32x2.HI_LO, R70.F32x2.HI_LO ;  /* 0x000000460808724a */ /* 0x000fe20000000000 */
[----:B------:R-:W-:Y:S01]  /*eac0*/  PRMT R25, R24, 0x7632, R25 ;  /* 0x0000763218197816 */ /* 0x000fe20000000019 */
[----:B------:R-:W-:Y:S01]  /*ead0*/  FMUL2 R10, R10.F32x2.HI_LO, R82.F32x2.HI_LO ;  /* 0x000000520a0a724a */ /* 0x000fe20000000000 */
[----:B------:R-:W-:Y:S02]  /*eae0*/  PRMT R27, R26, 0x7632, R27 ;  /* 0x000076321a1b7816 */ /* 0x000fe4000000001b */
[----:B------:R-:W-:Y:S01]  /*eaf0*/  F2FP.BF16.F32.PACK_AB R8, R9, R8 ;  /* 0x000000080908723e */ /* 0x000fe200000010ff */
[----:B-1----:R-:W-:Y:S01]  /*eb00*/  FADD2 R12, R12.F32x2.HI_LO, R84.F32x2.HI_LO ;  /* 0x000000540c0c724b */ /* 0x002fe20000000000 */
[----:B------:R-:W-:Y:S01]  /*eb10*/  F2FP.BF16.F32.PACK_AB R10, R11, R10 ;  /* 0x0000000a0b0a723e */ /* 0x000fe200000010ff */
[----:B------:R-:W-:Y:S01]  /*eb20*/  FADD2 R14, R14.F32x2.HI_LO, R86.F32x2.HI_LO ;  /* 0x000000560e0e724b */ /* 0x000fe20000000000 */
[----:B------:R-:W-:Y:S01]  /*eb30*/  PRMT R40, R4, 0x7632, R40 ;  /* 0x0000763204287816 */ /* 0x000fe20000000028 */
[----:B------:R-:W-:Y:S01]  /*eb40*/  FMUL2 R12, R12.F32x2.HI_LO, R80.F32x2.HI_LO ;  /* 0x000000500c0c724a */ /* 0x000fe20000000000 */
[----:B------:R-:W-:Y:S01]  /*eb50*/  PRMT R41, R4, 0x7610, R41 ;  /* 0x0000761004297816 */ /* 0x000fe20000000029 */
[----:B------:R-:W-:Y:S01]  /*eb60*/  FMUL2 R14, R14.F32x2.HI_LO, R78.F32x2.HI_LO ;  /* 0x0000004e0e0e724a */ /* 0x000fe20000000000 */
[----:B------:R-:W-:Y:S01]  /*eb70*/  PRMT R42, R6, 0x7632, R42 ;  /* 0x00007632062a7816 */ /* 0x000fe2000000002a */
[----:B--2---:R-:W-:Y:S01]  /*eb80*/  FADD2 R16, R16.F32x2.HI_LO, R28.F32x2.HI_LO ;  /* 0x0000001c1010724b */ /* 0x004fe20000000000 */
[----:B------:R-:W-:Y:S01]  /*eb90*/  F2FP.BF16.F32.PACK_AB R12, R13, R12 ;  /* 0x0000000c0d0c723e */ /* 0x000fe200000010ff */
[----:B------:R-:W-:Y:S01]  /*eba0*/  FADD2 R18, R18.F32x2.HI_LO, R30.F32x2.HI_LO ;  /* 0x0000001e1212724b */ /* 0x000fe20000000000 */
[----:B------:R-:W-:Y:S01]  /*ebb0*/  F2FP.BF16.F32.PACK_AB R14, R15, R14 ;  /* 0x0000000e0f0e723e */ /* 0x000fe200000010ff */
[----:B------:R-:W-:Y:S01]  /*ebc0*/  FMUL2 R16, R16.F32x2.HI_LO, R76.F32x2.HI_LO ;  /* 0x0000004c1010724a */ /* 0x000fe20000000000 */
[----:B------:R-:W-:Y:S01]  /*ebd0*/  PRMT R43, R6, 0x7610, R43 ;  /* 0x00007610062b7816 */ /* 0x000fe2000000002b */
[----:B------:R-:W-:Y:S01]  /*ebe0*/  FMUL2 R18, R18.F32x2.HI_LO, R72.F32x2.HI_LO ;  /* 0x000000481212724a */ /* 0x000fe20000000000 */
[C---:B------:R-:W-:Y:S02]  /*ebf0*/  PRMT R47, R8.reuse, 0x7632, R47 ;  /* 0x00007632082f7816 */ /* 0x040fe4000000002f */
[----:B------:R-:W-:Y:S02]  /*ec00*/  F2FP.BF16.F32.PACK_AB R16, R17, R16 ;  /* 0x000000101110723e */ /* 0x000fe400000010ff */
[----:B------:R-:W-:Y:S02]  /*ec10*/  F2FP.BF16.F32.PACK_AB R18, R19, R18 ;  /* 0x000000121312723e */ /* 0x000fe400000010ff */
[----:B------:R-:W-:Y:S02]  /*ec20*/  PRMT R52, R8, 0x7610, R52 ;  /* 0x0000761008347816 */ /* 0x000fe40000000034 */
[C---:B------:R-:W-:Y:S02]  /*ec30*/  PRMT R28, R10.reuse, 0x7632, R28 ;  /* 0x000076320a1c7816 */ /* 0x040fe4000000001c */
[----:B------:R-:W-:Y:S02]  /*ec40*/  PRMT R29, R10, 0x7610, R29 ;  /* 0x000076100a1d7816 */ /* 0x000fe4000000001d */
[C---:B------:R-:W-:Y:S02]  /*ec50*/  PRMT R30, R12.reuse, 0x7632, R30 ;  /* 0x000076320c1e7816 */ /* 0x040fe4000000001e */
[----:B------:R-:W-:Y:S02]  /*ec60*/  PRMT R31, R12, 0x7610, R31 ;  /* 0x000076100c1f7816 */ /* 0x000fe4000000001f */
[C---:B------:R-:W-:Y:S02]  /*ec70*/  PRMT R17, R14.reuse, 0x7632, R17 ;  /* 0x000076320e117816 */ /* 0x040fe40000000011 */
[----:B------:R-:W-:Y:S02]  /*ec80*/  PRMT R53, R14, 0x7610, R53 ;  /* 0x000076100e357816 */ /* 0x000fe40000000035 */
[----:B------:R-:W-:Y:S02]  /*ec90*/  PRMT R19, R16, 0x7632, R19 ;  /* 0x0000763210137816 */ /* 0x000fe40000000013 */
[----:B------:R-:W-:Y:S01]  /*eca0*/  PRMT R58, R18, 0x7632, R58 ;  /* 0x00007632123a7816 */ /* 0x000fe2000000003a */
[----:B------:R-:W-:Y:S06]  /*ecb0*/  BRA.U !UP0, `(.L_x_200) ;  /* 0x0000000108087547 */ /* 0x000fec000b800000 */
[----:B------:R-:W-:Y:S05]  /*ecc0*/  BPT.TRAP 0x1 ;  /* 0x000000040000795c */ /* 0x000fea0000300000 */
[----:B------:R-:W-:Y:S05]  /*ecd0*/  BPT.TRAP 0x1 ;  /* 0x000000040000795c */ /* 0x000fea0000300000 */
.L_x_200:
[----:B------:R-:W-:Y:S04]  /*ece0*/  UIADD3 UR4, UPT, UPT, UR37, 0x38868, URZ ;  /* 0x0003886825047890 */ /* 0x000fe8000fffe0ff */
[----:B------:R-:W-:Y:S09]  /*ecf0*/  UPRMT UR4, UR40, 0x654, UR4 ;  /* 0x0000065428047896 */ /* 0x000ff20008000004 */
[----:B------:R-:W-:Y:S01]  /*ed00*/  SYNCS.ARRIVE.TRANS64.RED.A1T0 RZ, [UR4], RZ ;  /* 0x000000ffffff79a7 */ /* 0x000fe20008100404 */
[----:B------:R-:W-:Y:S04]  /*ed10*/  UIADD3 UR4, UPT, UPT, UR37, 0x28000, URZ ;  /* 0x0002800025047890 */ /* 0x000fe8000fffe0ff */
[----:B------:R-:W-:Y:S09]  /*ed20*/  ULOP3.LUT UP0, URZ, UR4, 0x3f0, URZ, 0xc0, !UPT ;  /* 0x000003f004ff7892 */ /* 0x000ff2000f80c0ff */
[----:B------:R-:W-:Y:S05]  /*ed30*/  BRA.U !UP0, `(.L_x_201) ;  /* 0x0000000108407547 */ /* 0x000fea000b800000 */
        /* <DEDUP_REMOVED lines=16> */
.L_x_201:
[C---:B------:R-:W-:Y:S01]  /*ee40*/  LOP3.LUT P0, RZ, R74.reuse, 0x2, RZ, 0xc0, !PT ;  /* 0x000000024aff7812 */ /* 0x040fe2000780c0ff */
[C---:B------:R-:W-:Y:S01]  /*ee50*/  IMAD.SHL.U32 R3, R74.reuse, 0x40, RZ ;  /* 0x000000404a037824 */ /* 0x040fe200078e00ff */
[----:B------:R-:W-:Y:S01]  /*ee60*/  SHF.R.U32.HI R5, RZ, 0x7, R74 ;  /* 0x00000007ff057819 */ /* 0x000fe2000001164a */
[----:B------:R-:W-:Y:S01]  /*ee70*/  IMAD.SHL.U32 R0, R74, 0x8, RZ ;  /* 0x000000084a007824 */ /* 0x000fe200078e00ff */
[----:B------:R-:W-:Y:S01]  /*ee80*/  LOP3.LUT R56, R56, 0xffff, RZ, 0xc0, !PT ;  /* 0x0000ffff38387812 */ /* 0x000fe200078ec0ff */
[----:B------:R-:W-:Y:S01]  /*ee90*/  IMAD.U32 R17, R17, 0x10000, RZ ;  /* 0x0001000011117824 */ /* 0x000fe200078e00ff */
[----:B------:R-:W-:Y:S01]  /*eea0*/  LOP3.LUT R4, R3, 0x1c0, RZ, 0xc0, !PT ;  /* 0x000001c003047812 */ /* 0x000fe200078ec0ff */
[----:B------:R-:W-:Y:S01]  /*eeb0*/  IMAD.U32 R106, R106, 0x10000, RZ ;  /* 0x000100006a6a7824 */ /* 0x000fe200078e00ff */
[----:B------:R-:W-:Y:S01]  /*eec0*/  LOP3.LUT R45, R45, 0xffff, RZ, 0xc0, !PT ;  /* 0x0000ffff2d2d7812 */ /* 0x000fe200078ec0ff */
[----:B------:R-:W-:Y:S01]  /*eed0*/  IMAD.U32 R42, R42, 0x10000, RZ ;  /* 0x000100002a2a7824 */ /* 0x000fe200078e00ff */
[----:B------:R-:W-:Y:S01]  /*eee0*/  LOP3.LUT R0, R4, 0x38, R0, 0xf8, !PT ;  /* 0x0000003804007812 */ /* 0x000fe200078ef800 */
[----:B------:R-:W-:Y:S01]  /*eef0*/  IMAD.U32 R75, R75, 0x10000, RZ ;  /* 0x000100004b4b7824 */ /* 0x000fe200078e00ff */
[----:B------:R-:W-:Y:S01]  /*ef00*/  LOP3.LUT R4, R74, 0x1, RZ, 0xc0, !PT ;  /* 0x000000014a047812 */ /* 0x000fe200078ec0ff */
[----:B------:R-:W-:Y:S01]  /*ef10*/  IMAD.U32 R28, R28, 0x10000, RZ ;  /* 0x000100001c1c7824 */ /* 0x000fe200078e00ff */
[----:B------:R-:W-:Y:S01]  /*ef20*/  LOP3.LUT R0, R0, 0x1e00, R3, 0xf8, !PT ;  /* 0x00001e0000007812 */ /* 0x000fe200078ef803 */
[----:B------:R-:W-:Y:S01]  /*ef30*/  IMAD.MOV.U32 R3, RZ, RZ, 0x10 ;  /* 0x00000010ff037424 */ /* 0x000fe200078e00ff */
[----:B------:R-:W-:Y:S01]  /*ef40*/  LOP3.LUT R5, R5, 0x1, RZ, 0xc0, !PT ;  /* 0x0000000105057812 */ /* 0x000fe200078ec0ff */
[----:B------:R-:W-:Y:S01]  /*ef50*/  IMAD.U32 R58, R58, 0x10000, RZ ;  /* 0x000100003a3a7824 */ /* 0x000fe200078e00ff */
[----:B------:R-:W-:Y:S01]  /*ef60*/  LEA R8, P1, R56, RZ, 0x10 ;  /* 0x000000ff38087211 */ /* 0x000fe200078280ff */
[----:B------:R-:W-:Y:S01]  /*ef70*/  IMAD.U32 R32, R32, 0x10000, RZ ;  /* 0x0001000020207824 */ /* 0x000fe200078e00ff */
[----:B------:R-:W-:Y:S01]  /*ef80*/  SEL R6, R3, 0xfffffff0, !P0 ;  /* 0xfffffff003067807 */ /* 0x000fe20004000000 */
[----:B------:R-:W-:Y:S01]  /*ef90*/  IMAD.U32 R112, R112, 0x10000, RZ ;  /* 0x0001000070707824 */ /* 0x000fe200078e00ff */
[----:B------:R-:W-:Y:S01]  /*efa0*/  ISETP.NE.U32.AND P2, PT, R4, 0x1, PT ;  /* 0x000000010400780c */ /* 0x000fe20003f45070 */
[----:B------:R-:W-:Y:S01]  /*efb0*/  IMAD.U32 R108, R108, 0x10000, RZ ;  /* 0x000100006c6c7824 */ /* 0x000fe200078e00ff */
[----:B------:R-:W-:Y:S01]  /*efc0*/  LOP3.LUT R39, R39, 0xffff, RZ, 0xc0, !PT ;  /* 0x0000ffff27277812 */ /* 0x000fe200078ec0ff */
[----:B------:R-:W-:Y:S01]  /*efd0*/  IMAD R0, R6, R5, R0 ;  /* 0x0000000506007224 */ /* 0x000fe200078e0200 */
[----:B------:R-:W-:Y:S01]  /*efe0*/  LEA R4, P0, R45, RZ, 0x10 ;  /* 0x000000ff2d047211 */ /* 0x000fe200078080ff */
[----:B------:R-:W-:Y:S01]  /*eff0*/  IMAD.U32 R49, R49, 0x10000, RZ ;  /* 0x0001000031317824 */ /* 0x000fe200078e00ff */
[----:B------:R-:W-:Y:S01]  /*f000*/  LOP3.LUT R110, R110, 0xffff, RZ, 0xc0, !PT ;  /* 0x0000ffff6e6e7812 */ /* 0x000fe200078ec0ff */
[----:B------:R-:W-:Y:S01]  /*f010*/  IMAD.U32 R118, R118, 0x10000, RZ ;  /* 0x0001000076767824 */ /* 0x000fe200078e00ff */
[----:B------:R-:W-:Y:S01]  /*f020*/  LEA.HI.X R9, R56, RZ, RZ, 0x10, P1 ;  /* 0x000000ff38097211 */ /* 0x000fe200008f84ff */
[----:B------:R-:W-:Y:S01]  /*f030*/  IMAD.U32 R35, R35, 0x10000, RZ ;  /* 0x0001000023237824 */ /* 0x000fe200078e00ff */
[----:B------:R-:W-:Y:S02]  /*f040*/  LEA R6, P1, R39, RZ, 0x10 ;  /* 0x000000ff27067211 */ /* 0x000fe400078280ff */
[----:B------:R-:W-:Y:S02]  /*f050*/  LEA.HI.X R5, R45, RZ, RZ, 0x10, P0 ;  /* 0x000000ff2d057211 */ /* 0x000fe400000f84ff */
[----:B------:R-:W-:Y:S02]  /*f060*/  LOP3.LUT R57, R8, 0xffff, R57, 0xf8, !PT ;  /* 0x0000ffff08397812 */ /* 0x000fe400078ef839 */
[----:B------:R-:W-:Y:S02]  /*f070*/  LOP3.LUT R113, R113, 0xffff, RZ, 0xc0, !PT ;  /* 0x0000ffff71717812 */ /* 0x000fe400078ec0ff */
[----:B------:R-:W-:Y:S02]  /*f080*/  LEA R8, P0, R110, RZ, 0x10 ;  /* 0x000000ff6e087211 */ /* 0x000fe400078080ff */
[----:B------:R-:W-:Y:S02]  /*f090*/  LOP3.LUT R37, R37, 0xffff, RZ, 0xc0, !PT ;  /* 0x0000ffff25257812 */ /* 0x000fe400078ec0ff */
[----:B------:R-:W-:Y:S02]  /*f0a0*/  LOP3.LUT R98, R9, 0xffff, R98, 0xf8, !PT ;  /* 0x0000ffff09627812 */ /* 0x000fe400078ef862 */
[----:B------:R-:W-:Y:S02]  /*f0b0*/  LEA.HI.X R7, R39, RZ, RZ, 0x10, P1 ;  /* 0x000000ff27077211 */ /* 0x000fe400008f84ff */
[----:B------:R-:W-:Y:S02]  /*f0c0*/  LOP3.LUT R2, R4, 0xffff, R2, 0xf8, !PT ;  /* 0x0000ffff04027812 */ /* 0x000fe400078ef802 */
[----:B------:R-:W-:Y:S02]  /*f0d0*/  LEA R4, P1, R113, RZ, 0x10 ;  /* 0x000000ff71047211 */ /* 0x000fe400078280ff */
[----:B------:R-:W-:Y:S02]  /*f0e0*/  LEA.HI.X R9, R110, RZ, RZ, 0x10, P0 ;  /* 0x000000ff6e097211 */ /* 0x000fe400000f84ff */
[----:B------:R-:W-:Y:S02]  /*f0f0*/  LOP3.LUT R94, R94, 0xffff, RZ, 0xc0, !PT ;  /* 0x0000ffff5e5e7812 */ /* 0x000fe400078ec0ff */
[----:B------:R-:W-:Y:S02]  /*f100*/  LEA R10, P0, R37, RZ, 0x10 ;  /* 0x000000ff250a7211 */ /* 0x000fe400078080ff */
[----:B------:R-:W-:Y:S02]  /*f110*/  LOP3.LUT R96, R96, 0xffff, RZ, 0xc0, !PT ;  /* 0x0000ffff60607812 */ /* 0x000fe400078ec0ff */
[----:B------:R-:W-:Y:S02]  /*f120*/  LOP3.LUT R44, R5, 0xffff, R44, 0xf8, !PT ;  /* 0x0000ffff052c7812 */ /* 0x000fe400078ef82c */
        /* <DEDUP_REMOVED lines=9> */
[----:B------:R-:W-:Y:S02]  /*f1c0*/  LEA.HI.X R9, R94, RZ, RZ, 0x10, P1 ;  /* 0x000000ff5e097211 */ /* 0x000fe400008f84ff */
[----:B------:R-:W-:Y:S02]  /*f1d0*/  LEA R14, P1, R54, RZ, 0x10 ;  /* 0x000000ff360e7211 */ /* 0x000fe400078280ff */
[----:B------:R-:W-:Y:S02]  /*f1e0*/  LEA.HI.X R13, R96, RZ, RZ, 0x10, P0 ;  /* 0x000000ff600d7211 */ /* 0x000fe400000f84ff */
[----:B------:R-:W-:Y:S02]  /*f1f0*/  LOP3.LUT R23, R23, 0xffff, RZ, 0xc0, !PT ;  /* 0x0000ffff17177812 */ /* 0x000fe400078ec0ff */
[----:B------:R-:W-:Y:S02]  /*f200*/  LEA R20, P0, R50, RZ, 0x10 ;  /* 0x000000ff32147211 */ /* 0x000fe400078080ff */
[----:B------:R-:W-:Y:S02]  /*f210*/  LOP3.LUT R25, R25, 0xffff, RZ, 0xc0, !PT ;  /* 0x0000ffff19197812 */ /* 0x000fe400078ec0ff */
[----:B------:R-:W-:Y:S02]  /*f220*/  LEA.HI.X R15, R54, RZ, RZ, 0x10, P1 ;  /* 0x000000ff360f7211 */ /* 0x000fe400008f84ff */
[----:B------:R-:W-:Y:S02]  /*f230*/  LEA R54, P1, R23, RZ, 0x10 ;  /* 0x000000ff17367211 */ /* 0x000fe400078280ff */
[----:B------:R-:W-:Y:S02]  /*f240*/  LEA.HI.X R21, R50, RZ, RZ, 0x10, P0 ;  /* 0x000000ff32157211 */ /* 0x000fe400000f84ff */
[----:B------:R-:W-:Y:S02]  /*f250*/  LOP3.LUT R40, R40, 0xffff, RZ, 0xc0, !PT ;  /* 0x0000ffff28287812 */ /* 0x000fe400078ec0ff */
[----:B------:R-:W-:Y:S02]  /*f260*/  LEA R50, P0, R25, RZ, 0x10 ;  /* 0x000000ff19327211 */ /* 0x000fe400078080ff */
[----:B------:R-:W-:Y:S02]  /*f270*/  LOP3.LUT R36, R11, 0xffff, R36, 0xf8, !PT ;  /* 0x0000ffff0b247812 */ /* 0x000fe400078ef824 */
[----:B------:R-:W-:Y:S02]  /*f280*/  LOP3.LUT R47, R47, 0xffff, RZ, 0xc0, !PT ;  /* 0x0000ffff2f2f7812 */ /* 0x000fe400078ec0ff */
[----:B------:R-:W-:Y:S02]  /*f290*/  LOP3.LUT R11, R13, 0xffff, R107, 0xf8, !PT ;  /* 0x0000ffff0d0b7812 */ /* 0x000fe400078ef86b */
[----:B------:R-:W-:Y:S02]  /*f2a0*/  LOP3.LUT R14, R14, 0xffff, R55, 0xf8, !PT ;  /* 0x0000ffff0e0e7812 */ /* 0x000fe400078ef837 */
[----:B------:R-:W-:Y:S02]  /*f2b0*/  LOP3.LUT R119, R15, 0xffff, R119, 0xf8, !PT ;  /* 0x0000ffff0f777812 */ /* 0x000fe400078ef877 */
[----:B------:R-:W-:Y:S02]  /*f2c0*/  LEA.HI.X R55, R23, RZ, RZ, 0x10, P1 ;  /* 0x000000ff17377211 */ /* 0x000fe400008f84ff */
[----:B------:R-:W-:Y:S02]  /*f2d0*/  LOP3.LUT R13, R20, 0xffff, R51, 0xf8, !PT ;  /* 0x0000ffff140d7812 */ /* 0x000fe400078ef833 */
[----:B------:R-:W-:Y:S02]  /*f2e0*/  LEA R20, P1, R40, RZ, 0x10 ;  /* 0x000000ff28147211 */ /* 0x000fe400078280ff */
[----:B------:R-:W-:Y:S02]  /*f2f0*/  LEA.HI.X R51, R25, RZ, RZ, 0x10, P0 ;  /* 0x000000ff19337211 */ /* 0x000fe400000f84ff */
[----:B------:R-:W-:Y:S02]  /*f300*/  LOP3.LUT R15, R54, 0xffff, R34, 0xf8, !PT ;  /* 0x0000ffff360f7812 */ /* 0x000fe400078ef822 */
        /* <DEDUP_REMOVED lines=9> */
[----:B------:R-:W-:Y:S02]  /*f3a0*/  LEA R50, P0, R19, RZ, 0x10 ;  /* 0x000000ff13327211 */ /* 0x000fe400078080ff */
[----:B------:R-:W-:Y:S02]  /*f3b0*/  LOP3.LUT R20, R20, 0xffff, R41, 0xf8, !PT ;  /* 0x0000ffff14147812 */ /* 0x000fe400078ef829 */
[----:B------:R-:W-:Y:S02]  /*f3c0*/  LOP3.LUT R26, R51, 0xffff, R26, 0xf8, !PT ;  /* 0x0000ffff331a7812 */ /* 0x000fe400078ef81a */
[----:B------:R-:W-:Y:S02]  /*f3d0*/  LEA.HI.X R41, R30, RZ, RZ, 0x10, P1 ;  /* 0x000000ff1e297211 */ /* 0x000fe400008f84ff */
[----:B------:R-:W-:Y:S01]  /*f3e0*/  LEA.HI.X R51, R19, RZ, RZ, 0x10, P0 ;  /* 0x000000ff13337211 */ /* 0x000fe200000f84ff */
[----:B------:R-:W-:Y:S01]  /*f3f0*/  IMAD.U32 R19, R105, 0x10000, RZ ;  /* 0x0001000069137824 */ /* 0x000fe200078e00ff */
[----:B------:R-:W-:Y:S01]  /*f400*/  LOP3.LUT R25, R40, 0xffff, R31, 0xf8, !PT ;  /* 0x0000ffff28197812 */ /* 0x000fe200078ef81f */
[----:B------:R-:W-:Y:S01]  /*f410*/  IMAD.U32 R31, R27, 0x10000, RZ ;  /* 0x000100001b1f7824 */ /* 0x000fe200078e00ff */
[----:B------:R-:W-:Y:S02]  /*f420*/  LOP3.LUT R30, R55, 0xffff, R29, 0xf8, !PT ;  /* 0x0000ffff371e7812 */ /* 0x000fe400078ef81d */
[----:B------:R-:W-:Y:S02]  /*f430*/  LOP3.LUT R29, R50, 0xffff, R16, 0xf8, !PT ;  /* 0x0000ffff321d7812 */ /* 0x000fe400078ef810 */
[----:B------:R-:W-:Y:S02]  /*f440*/  LOP3.LUT R16, R98, R75, RZ, 0xfc, !PT ;  /* 0x0000004b62107212 */ /* 0x000fe400078efcff */
[----:B------:R-:W-:Y:S02]  /*f450*/  LOP3.LUT R53, R41, 0xffff, R53, 0xf8, !PT ;  /* 0x0000ffff29357812 */ /* 0x000fe400078ef835 */
[----:B------:R-:W-:Y:S02]  /*f460*/  LOP3.LUT R18, R51, 0xffff, R18, 0xf8, !PT ;  /* 0x0000ffff33127812 */ /* 0x000fe400078ef812 */
[----:B------:R-:W-:Y:S02]  /*f470*/  LOP3.LUT R26, R26, R31, RZ, 0xfc, !PT ;  /* 0x0000001f1a1a7212 */ /* 0x000fe400078efcff */
[----:B------:R-:W-:Y:S02]  /*f480*/  LOP3.LUT R30, R30, R28, RZ, 0xfc, !PT ;  /* 0x0000001c1e1e7212 */ /* 0x000fe400078efcff */
[----:B------:R-:W-:Y:S02]  /*f490*/  LEA R31, R0, UR37, 0x1 ;  /* 0x00000025001f7c11 */ /* 0x000fe4000f8e08ff */
[----:B------:R-:W-:Y:S01]  /*f4a0*/  LOP3.LUT R28, R53, R17, RZ, 0xfc, !PT ;  /* 0x00000011351c7212 */ /* 0x000fe200078efcff */
[----:B------:R-:W-:Y:S01]  /*f4b0*/  IMAD.MOV.U32 R17, RZ, RZ, R16 ;  /* 0x000000ffff117224 */ /* 0x000fe200078e0010 */
[----:B------:R-:W-:Y:S01]  /*f4c0*/  LOP3.LUT R0, R18, R58, RZ, 0xfc, !PT ;  /* 0x0000003a12007212 */ /* 0x000fe200078efcff */
[----:B------:R-:W-:Y:S01]  /*f4d0*/  IMAD.MOV.U32 R16, RZ, RZ, R57 ;  /* 0x000000ffff107224 */ /* 0x000fe200078e0039 */
[----:B------:R-:W-:Y:S01]  /*f4e0*/  LOP3.LUT R19, R44, R19, RZ, 0xfc, !PT ;  /* 0x000000132c137212 */ /* 0x000fe200078efcff */
[----:B------:R-:W-:Y:S01]  /*f4f0*/  IMAD.MOV.U32 R18, RZ, RZ, R2 ;  /* 0x000000ffff127224 */ /* 0x000fe200078e0002 */
[----:B------:R-:W-:Y:S02]  /*f500*/  LOP3.LUT R4, R4, 0xffff, R115, 0xf8, !PT ;  /* 0x0000ffff04047812 */ /* 0x000fe400078ef873 */
[----:B------:R-:W-:Y:S02]  /*f510*/  LOP3.LUT R8, R8, 0xffff, R95, 0xf8, !PT ;  /* 0x0000ffff08087812 */ /* 0x000fe400078ef85f */
[----:B------:R1:W-:Y:S01]  /*f520*/  STS.128 [R31+0x28000], R16 ;  /* 0x028000101f007388 */ /* 0x0003e20000000c00 */
[----:B------:R-:W-:Y:S01]  /*f530*/  LOP3.LUT R27, R33, R32, RZ, 0xfc, !PT ;  /* 0x00000020211b7212 */ /* 0x000fe200078efcff */
[----:B------:R-:W-:Y:S01]  /*f540*/  VIADD R33, R31, 0x28000 ;  /* 0x000280001f217836 */ /* 0x000fe20000000000 */
[----:B------:R-:W-:Y:S02]  /*f550*/  LOP3.LUT R6, R6, 0xffff, R114, 0xf8, !PT ;  /* 0x0000ffff06067812 */ /* 0x000fe400078ef872 */
[----:B------:R-:W-:Y:S02]  /*f560*/  LOP3.LUT R38, R38, R112, RZ, 0xfc, !PT ;  /* 0x0000007026267212 */ /* 0x000fe400078efcff */
[----:B------:R-:W-:Y:S02]  /*f570*/  LOP3.LUT R109, R109, R108, RZ, 0xfc, !PT ;  /* 0x0000006c6d6d7212 */ /* 0x000fe400078efcff */
[----:B------:R-:W-:Y:S02]  /*f580*/  LOP3.LUT P0, RZ, R74, 0x4, RZ, 0xc0, !PT ;  /* 0x000000044aff7812 */ /* 0x000fe4000780c0ff */
[----:B------:R-:W-:Y:S01]  /*f590*/  SEL R32, R3, 0xfffffff0, P2 ;  /* 0xfffffff003207807 */ /* 0x000fe20001000000 */
[----:B------:R-:W-:Y:S01]  /*f5a0*/  VIADD R3, R31, 0x28040 ;  /* 0x000280401f037836 */ /* 0x000fe20000000000 */
[----:B------:R-:W-:Y:S01]  /*f5b0*/  LOP3.LUT R117, R5, 0xffff, R117, 0xf8, !PT ;  /* 0x0000ffff05757812 */ /* 0x000fe200078ef875 */
[----:B------:R-:W-:Y:S01]  /*f5c0*/  IMAD.U32 R5, R116, 0x10000, RZ ;  /* 0x0001000074057824 */ /* 0x000fe200078e00ff */
[----:B------:R-:W-:Y:S01]  /*f5d0*/  LOP3.LUT R10, R10, 0xffff, R48, 0xf8, !PT ;  /* 0x0000ffff0a0a7812 */ /* 0x000fe200078ef830 */
[----:B------:R-:W-:Y:S01]  /*f5e0*/  IMAD.IADD R2, R31, 0x1, R32 ;  /* 0x000000011f027824 */ /* 0x000fe200078e0220 */
[----:B------:R-:W-:Y:S02]  /*f5f0*/  LOP3.LUT R36, R36, R49, RZ, 0xfc, !PT ;  /* 0x0000003124247212 */ /* 0x000fe400078efcff */
[----:B------:R-:W-:Y:S02]  /*f600*/  LOP3.LUT R5, R117, R5, RZ, 0xfc, !PT ;  /* 0x0000000575057212 */ /* 0x000fe400078efcff */
[----:B------:R-:W-:Y:S01]  /*f610*/  LOP3.LUT R93, R9, 0xffff, R93, 0xf8, !PT ;  /* 0x0000ffff095d7812 */ /* 0x000fe200078ef85d */
[----:B------:R-:W-:Y:S01]  /*f620*/  @P0 VIADD R3, R33, 0xffffffc0 ;  /* 0xffffffc021030836 */ /* 0x000fe20000000000 */
[----:B------:R-:W-:Y:S01]  /*f630*/  LOP3.LUT R12, R12, 0xffff, R97, 0xf8, !PT ;  /* 0x0000ffff0c0c7812 */ /* 0x000fe200078ef861 */
[----:B------:R-:W-:Y:S01]  /*f640*/  IMAD.U32 R9, R92, 0x10000, RZ ;  /* 0x000100005c097824 */ /* 0x000fe200078e00ff */
[----:B------:R-:W-:Y:S02]  /*f650*/  LOP3.LUT R11, R11, R106, RZ, 0xfc, !PT ;  /* 0x0000006a0b0b7212 */ /* 0x000fe400078efcff */
[----:B------:R-:W-:Y:S02]  /*f660*/  LOP3.LUT R119, R119, R118, RZ, 0xfc, !PT ;  /* 0x0000007677777212 */ /* 0x000fe400078efcff */
[----:B------:R-:W-:Y:S01]  /*f670*/  LOP3.LUT R9, R93, R9, RZ, 0xfc, !PT ;  /* 0x000000095d097212 */ /* 0x000fe200078efcff */
[----:B-1----:R-:W-:Y:S01]  /*f680*/  IMAD.MOV.U32 R16, RZ, RZ, R6 ;  /* 0x000000ffff107224 */ /* 0x002fe200078e0006 */
[----:B------:R-:W-:Y:S01]  /*f690*/  LOP3.LUT R22, R22, R35, RZ, 0xfc, !PT ;  /* 0x0000002316167212 */ /* 0x000fe200078efcff */
[----:B------:R-:W-:Y:S01]  /*f6a0*/  IMAD.MOV.U32 R17, RZ, RZ, R38 ;  /* 0x000000ffff117224 */ /* 0x000fe200078e0026 */
[----:B------:R-:W-:Y:S01]  /*f6b0*/  LOP3.LUT R24, R54, 0xffff, R52, 0xf8, !PT ;  /* 0x0000ffff36187812 */ /* 0x000fe200078ef834 */
[----:B------:R-:W-:Y:S01]  /*f6c0*/  IMAD.MOV.U32 R18, RZ, RZ, R7 ;  /* 0x000000ffff127224 */ /* 0x000fe200078e0007 */
[----:B------:R-:W-:Y:S01]  /*f6d0*/  LOP3.LUT R21, R21, 0xffff, R43, 0xf8, !PT ;  /* 0x0000ffff15157812 */ /* 0x000fe200078ef82b */
[----:B------:R-:W-:Y:S02]  /*f6e0*/  IMAD.MOV.U32 R19, RZ, RZ, R109 ;  /* 0x000000ffff137224 */ /* 0x000fe400078e006d */
[----:B------:R-:W-:Y:S01]  /*f6f0*/  IMAD.MOV.U32 R6, RZ, RZ, R10 ;  /* 0x000000ffff067224 */ /* 0x000fe200078e000a */
[----:B------:R-:W-:Y:S01]  /*f700*/  LOP3.LUT R21, R21, R42, RZ, 0xfc, !PT ;  /* 0x0000002a15157212 */ /* 0x000fe200078efcff */
[----:B------:R-:W-:Y:S01]  /*f710*/  IMAD.MOV.U32 R7, RZ, RZ, R36 ;  /* 0x000000ffff077224 */ /* 0x000fe200078e0024 */
[----:B------:R1:W-:Y:S01]  /*f720*/  STS.128 [R2+0x28000], R16 ;  /* 0x0280001002007388 */ /* 0x0003e20000000c00 */
[----:B------:R-:W-:Y:S07]  /*f730*/  IMAD.MOV.U32 R10, RZ, RZ, R12 ;  /* 0x000000ffff0a7224 */ /* 0x000fee00078e000c */
[----:B------:R2:W-:Y:S01]  /*f740*/  STS.128 [R3], R4 ;  /* 0x0000000403007388 */ /* 0x0005e20000000c00 */
[----:B-1----:R-:W-:Y:S07]  /*f750*/  IMAD.IADD R16, R32, 0x1, R3 ;  /* 0x0000000120107824 */ /* 0x002fee00078e0203 */
[----:B------:R-:W-:Y:S01]  /*f760*/  STS.128 [R16], R8 ;  /* 0x0000000810007388 */ /* 0x000fe20000000c00 */
[----:B--2---:R-:W-:Y:S02]  /*f770*/  IMAD.MOV.U32 R4, RZ, RZ, R14 ;  /* 0x000000ffff047224 */ /* 0x004fe400078e000e */
[----:B------:R-:W-:Y:S02]  /*f780*/  IMAD.MOV.U32 R5, RZ, RZ, R119 ;  /* 0x000000ffff057224 */ /* 0x000fe400078e0077 */
[----:B------:R-:W-:Y:S02]  /*f790*/  IMAD.MOV.U32 R6, RZ, RZ, R13 ;  /* 0x000000ffff067224 */ /* 0x000fe400078e000d */
[----:B------:R-:W-:Y:S05]  /*f7a0*/  IMAD.MOV.U32 R7, RZ, RZ, R27 ;  /* 0x000000ffff077224 */ /* 0x000fea00078e001b */
[----:B------:R1:W-:Y:S02]  /*f7b0*/  STS.128 [R31+0x2c000], R4 ;  /* 0x02c000041f007388 */ /* 0x0003e40000000c00 */
[----:B-1----:R-:W-:Y:S02]  /*f7c0*/  IMAD.MOV.U32 R4, RZ, RZ, R15 ;  /* 0x000000ffff047224 */ /* 0x002fe400078e000f */
[----:B------:R-:W-:Y:S02]  /*f7d0*/  IMAD.MOV.U32 R5, RZ, RZ, R22 ;  /* 0x000000ffff057224 */ /* 0x000fe400078e0016 */
[----:B------:R-:W-:Y:S02]  /*f7e0*/  IMAD.MOV.U32 R6, RZ, RZ, R23 ;  /* 0x000000ffff067224 */ /* 0x000fe400078e0017 */
[----:B------:R-:W-:Y:S02]  /*f7f0*/  IMAD.MOV.U32 R7, RZ, RZ, R26 ;  /* 0x000000ffff077224 */ /* 0x000fe400078e001a */
[----:B------:R-:W-:Y:S02]  /*f800*/  IMAD.MOV.U32 R22, RZ, RZ, R24 ;  /* 0x000000ffff167224 */ /* 0x000fe400078e0018 */
[----:B------:R-:W-:Y:S01]  /*f810*/  IMAD.MOV.U32 R23, RZ, RZ, R30 ;  /* 0x000000ffff177224 */ /* 0x000fe200078e001e */
[----:B------:R1:W-:Y:S08]  /*f820*/  STS.128 [R2+0x2c000], R4 ;  /* 0x02c0000402007388 */ /* 0x0003f00000000c00 */
[----:B------:R2:W-:Y:S01]  /*f830*/  STS.128 [R3+0x4000], R20 ;  /* 0x0040001403007388 */ /* 0x0005e20000000c00 */
[----:B-1----:R-:W-:Y:S02]  /*f840*/  IMAD.MOV.U32 R4, RZ, RZ, R25 ;  /* 0x000000ffff047224 */ /* 0x002fe400078e0019 */
[----:B------:R-:W-:Y:S02]  /*f850*/  IMAD.MOV.U32 R5, RZ, RZ, R28 ;  /* 0x000000ffff057224 */ /* 0x000fe400078e001c */
[----:B------:R-:W-:Y:S02]  /*f860*/  IMAD.MOV.U32 R6, RZ, RZ, R29 ;  /* 0x000000ffff067224 */ /* 0x000fe400078e001d */
[----:B------:R-:W-:Y:S02]  /*f870*/  IMAD.MOV.U32 R7, RZ, RZ, R0 ;  /* 0x000000ffff077224 */ /* 0x000fe400078e0000 */
[----:B------:R-:W-:Y:S03]  /*f880*/  IMAD.U32 R0, RZ, RZ, UR46 ;  /* 0x0000002eff007e24 */ /* 0x000fe6000f8e00ff */
[----:B------:R2:W-:Y:S02]  /*f890*/  STS.128 [R16+0x4000], R4 ;  /* 0x0040000410007388 */ /* 0x0005e40000000c00 */
[----:B------:R-:W-:Y:S01]  /*f8a0*/  ISETP.NE.AND P0, PT, R0, 0x3, PT ;  /* 0x000000030000780c */ /* 0x000fe20003f05270 */
[----:B------:R-:W-:Y:S01]  /*f8b0*/  @!PT LDS RZ, [RZ] ;  /* 0x00000000fffff984 */ /* 0x000fe20000000800 */
[----:B------:R-:W-:Y:S01]  /*f8c0*/  @!PT LDS RZ, [RZ] ;  /* 0x00000000fffff984 */ /* 0x000fe20000000800 */
[----:B------:R-:W-:Y:S01]  /*f8d0*/  @!PT LDS RZ, [RZ] ;  /* 0x00000000fffff984 */ /* 0x000fe20000000800 */
[----:B------:R-:W-:Y:S01]  /*f8e0*/  @!PT LDS RZ, [RZ] ;  /* 0x00000000fffff984 */ /* 0x000fe20000000800 */
[----:B------:R1:W-:Y:S06]  /*f8f0*/  MEMBAR.ALL.CTA ;  /* 0x0000000000007992 */ /* 0x0003ec0000008000 */
[----:B-1----:R-:W1:Y:S06]  /*f900*/  FENCE.VIEW.ASYNC.S ;  /* 0x00000000000073c6 */ /* 0x002e6c0000000000 */
[----:B------:R-:W-:Y:S05]  /*f910*/  @!P0 BRA `(.L_x_202) ;  /* 0x0000000000048947 */ /* 0x000fea0003800000 */
[----:B------:R-:W-:Y:S05]  /*f920*/  BPT.TRAP 0x1 ;  /* 0x000000040000795c */ /* 0x000fea0000300000 */
.L_x_202:
[----:B-1----:R-:W-:Y:S01]  /*f930*/  SYNCS.ARRIVE.TRANS64.A1T0 RZ, [UR37+0x38890], RZ ;  /* 0x038890ffffff79a7 */ /* 0x002fe20008100025 */
[----:B------:R-:W-:Y:S05]  /*f940*/  @!P0 BRA `(.L_x_203) ;  /* 0x0000000000048947 */ /* 0x000fea0003800000 */
[----:B------:R-:W-:Y:S05]  /*f950*/  BPT.TRAP 0x1 ;  /* 0x000000040000795c */ /* 0x000fea0000300000 */
.L_x_203:
[----:B------:R-:W3:Y:S01]  /*f960*/  LDL.LU R0, [R1+0x4] ;  /* 0x0000040001007983 */ /* 0x000ee20000300800 */
[----:B------:R-:W-:Y:S01]  /*f970*/  LOP3.LUT R100, R100, 0x1, RZ, 0x3c, !PT ;  /* 0x0000000164647812 */ /* 0x000fe200078e3cff */
[----:B------:R-:W-:Y:S01]  /*f980*/  UIADD3 UR4, UPT, UPT, UR37, 0x38848, URZ ;  /* 0x0003884825047890 */ /* 0x000fe2000fffe0ff */
[----:B------:R-:W-:Y:S01]  /*f990*/  LOP3.LUT R102, R102, 0x1, RZ, 0x3c, !PT ;  /* 0x0000000166667812 */ /* 0x000fe200078e3cff */
[----:B------:R-:W4:Y:S01]  /*f9a0*/  LDL.LU R2, [R1] ;  /* 0x0000000001027983 */ /* 0x000f220000300800 */
[----:B------:R-:W-:Y:S01]  /*f9b0*/  LOP3.LUT R101, R101, 0x1, RZ, 0x3c, !PT ;  /* 0x0000000165657812 */ /* 0x000fe200078e3cff */
[----:B------:R-:W-:Y:S01]  /*f9c0*/  UPRMT UR4, UR40, 0x654, UR4 ;  /* 0x0000065428047896 */ /* 0x000fe20008000004 */
[----:B------:R-:W-:Y:S01]  /*f9d0*/  LOP3.LUT R99, R99, 0x1, RZ, 0x3c, !PT ;  /* 0x0000000163637812 */ /* 0x000fe200078e3cff */
[----:B------:R-:W1:Y:S01]  /*f9e0*/  S2R R77, SR_CTAID.X ;  /* 0x00000000004d7919 */ /* 0x000e620000002500 */
[----:B------:R-:W-:Y:S02]  /*f9f0*/  LOP3.LUT R104, R104, 0x1, RZ, 0x3c, !PT ;  /* 0x0000000168687812 */ /* 0x000fe400078e3cff */
[----:B------:R-:W-:Y:S04]  /*fa00*/  LOP3.LUT R103, R103, 0x1, RZ, 0x3c, !PT ;  /* 0x0000000167677812 */ /* 0x000fe800078e3cff */
[----:B------:R-:W-:Y:S01]  /*fa10*/  SYNCS.ARRIVE.TRANS64.RED.A1T0 RZ, [UR4], RZ ;  /* 0x000000ffffff79a7 */ /* 0x000fe20008100404 */
[----:B----4-:R-:W-:Y:S01]  /*fa20*/  VIADD R2, R2, 0x1 ;  /* 0x0000000102027836 */ /* 0x010fe20000000000 */
[C---:B---3--:R-:W-:Y:S01]  /*fa30*/  ISETP.GT.U32.AND P1, PT, R0.reuse, 0x1, PT ;  /* 0x000000010000780c */ /* 0x048fe20003f24070 */
[----:B------:R-:W-:Y:S03]  /*fa40*/  VIADD R0, R0, 0xffffffff ;  /* 0xffffffff00007836 */ /* 0x000fe60000000000 */
[----:B------:R-:W-:Y:S02]  /*fa50*/  ISETP.NE.AND P2, PT, R2, UR47, PT ;  /* 0x0000002f02007c0c */ /* 0x000fe4000bf45270 */
[----:B------:R3:W-:Y:S11]  /*fa60*/  STL [R1+0x4], R0 ;  /* 0x0000040001007387 */ /* 0x0007f60000100800 */
[----:B-1----:R-:W-:Y:S05]  /*fa70*/  @!P2 LOP3.LUT R2, R77, 0x1ffffff, RZ, 0xc0, !PT ;  /* 0x01ffffff4d02a812 */ /* 0x002fea00078ec0ff */
[----:B------:R3:W-:Y:S01]  /*fa80*/  STL [R1], R2 ;  /* 0x0000000201007387 */ /* 0x0007e20000100800 */
[----:B------:R-:W-:Y:S05]  /*fa90*/  @P1 BRA `(.L_x_204) ;  /* 0xffffff90004c1947 */ /* 0x000fea000383ffff */
[----:B------:R-:W1:Y:S01]  /*faa0*/  S2R R78, SR_TID.X ;  /* 0x00000000004e7919 */ /* 0x000e620000002100 */
[----:B------:R-:W4:Y:S01]  /*fab0*/  S2UR UR5, SR_CTAID.Y ;  /* 0x00000000000579c3 */ /* 0x000f220000002600 */
[----:B------:R-:W-:Y:S02]  /*fac0*/  SHF.L.U32 R77, R77, 0x7, RZ ;  /* 0x000000074d4d7819 */ /* 0x000fe400000006ff */
[----:B------:R-:W-:-:S05]  /*fad0*/  LOP3.LUT R17, R74, 0x7f, RZ, 0xc0, !PT ;  /* 0x0000007f4a117812 */ /* 0x000fca00078ec0ff */
[----:B--23--:R-:W4:Y:S08]  /*fae0*/  LDC.64 R2, c[0x0][0x988] ;  /* 0x00026200ff027b82 */ /* 0x00cf300000000a00 */
[----:B------:R-:W2:Y:S08]  /*faf0*/  LDC.64 R4, c[0x0][0x9a0] ;  /* 0x00026800ff047b82 */ /* 0x000eb00000000a00 */
[----:B------:R-:W3:Y:S01]  /*fb00*/  S2UR UR4, SR_CTAID.Z ;  /* 0x00000000000479c3 */ /* 0x000ee20000002700 */
[----:B-1----:R-:W-:-:S07]  /*fb10*/  SHF.L.U32 R79, R78, 0x10, RZ ;  /* 0x000000104e4f7819 */ /* 0x002fce00000006ff */
[----:B------:R-:W3:Y:S01]  /*fb20*/  LDC R81, c[0x0][0x990] ;  /* 0x00026400ff517b82 */ /* 0x000ee20000000800 */
[----:B------:R-:W-:Y:S01]  /*fb30*/  SHF.R.U32.HI R78, RZ, 0x3, R78 ;  /* 0x00000003ff4e7819 */ /* 0x000fe2000001164e */
[----:B----4-:R-:W-:Y:S01]  /*fb40*/  IMAD R0, R3, UR5, RZ ;  /* 0x0000000503007c24 */ /* 0x010fe2000f8e02ff */
[C---:B------:R-:W-:Y:S02]  /*fb50*/  LOP3.LUT R82, R79.reuse, 0x600000, RZ, 0xc0, !PT ;  /* 0x006000004f527812 */ /* 0x040fe400078ec0ff */
[----:B------:R-:W-:Y:S01]  /*fb60*/  LOP3.LUT R79, R79, 0x600010, R78, 0xc8, !PT ;  /* 0x006000104f4f7812 */ /* 0x000fe200078ec84e */
[-C--:B------:R-:W-:Y:S01]  /*fb70*/  IMAD R0, R77, R2.reuse, R0 ;  /* 0x000000024d007224 */ /* 0x080fe200078e0200 */
[----:B------:R-:W-:Y:S01]  /*fb80*/  LOP3.LUT R82, R82, 0x10, R46, 0xf8, !PT ;  /* 0x0000001052527812 */ /* 0x000fe200078ef82e */
[----:B------:R-:W1:Y:S01]  /*fb90*/  LDC R16, c[0x0][0x9a8] ;  /* 0x00026a00ff107b82 */ /* 0x000e620000000800 */
[----:B--2---:R-:W-:Y:S01]  /*fba0*/  IMAD R5, R5, UR5, RZ ;  /* 0x0000000505057c24 */ /* 0x004fe2000f8e02ff */
[----:B------:R-:W-:Y:S01]  /*fbb0*/  LOP3.LUT R79, R79, 0x180, RZ, 0xfc, !PT ;  /* 0x000001804f4f7812 */ /* 0x000fe200078efcff */
[----:B------:R-:W-:-:S02]  /*fbc0*/  IMAD R2, R17, R2, RZ ;  /* 0x0000000211027224 */ /* 0x000fc400078e02ff */
[-C--:B------:R-:W-:Y:S02]  /*fbd0*/  IMAD R5, R77, R4.reuse, R5 ;  /* 0x000000044d057224 */ /* 0x080fe400078e0205 */
[----:B------:R-:W-:Y:S02]  /*fbe0*/  IMAD R17, R17, R4, RZ ;  /* 0x0000000411117224 */ /* 0x000fe400078e02ff */
[----:B---3--:R-:W-:Y:S01]  /*fbf0*/  IMAD R81, R81, UR4, R0 ;  /* 0x0000000451517c24 */ /* 0x008fe2000f8e0200 */
[----:B------:R-:W-:Y:S01]  /*fc00*/  IADD3 R0, PT, PT, R79, -0x100, RZ ;  /* 0xffffff004f007810 */ /* 0x000fe20007ffe0ff */
[----:B-1----:R-:W-:Y:S01]  /*fc10*/  IMAD R16, R16, UR4, R5 ;  /* 0x0000000410107c24 */ /* 0x002fe2000f8e0205 */
[----:B------:R-:W-:Y:S06]  /*fc20*/  @!P0 BRA `(.L_x_205) ;  /* 0x0000000000048947 */ /* 0x000fec0003800000 */
[----:B------:R-:W-:Y:S05]  /*fc30*/  BPT.TRAP 0x1 ;  /* 0x000000040000795c */ /* 0x000fea0000300000 */
.L_x_205:
[----:B------:R-:W-:Y:S02]  /*fc40*/  SHF.L.U32 R3, RZ, 0x1f, RZ ;  /* 0x0000001fff037819 */ /* 0x000fe400000006ff */
[----:B------:R-:W-:Y:S02]  /*fc50*/  SHF.R.U32.HI R80, RZ, 0x5, R74 ;  /* 0x00000005ff507819 */ /* 0x000fe4000001164a */
[----:B------:R-:W1:Y:S01]  /*fc60*/  SYNCS.PHASECHK.TRANS64.TRYWAIT P1, [UR37+0x388a0], R3 ;  /* 0x0388a003ff0075a7 */ /* 0x000e620008021125 */
[----:B------:R-:W-:Y:S02]  /*fc70*/  SHF.R.U32.HI R0, RZ, 0x15, R0 ;  /* 0x00000015ff007819 */ /* 0x000fe40000011600 */
[----:B------:R-:W-:-:S04]  /*fc80*/  LOP3.LUT R80, R80, 0x3, RZ, 0xc0, !PT ;  /* 0x0000000350507812 */ /* 0x000fc800078ec0ff */
[----:B------:R-:W-:Y:S01]  /*fc90*/  ISETP.NE.AND P0, PT, R80, R0, PT ;  /* 0x000000005000720c */ /* 0x000fe20003f05270 */
[----:B-1----:R-:W-:-:S12]  /*fca0*/  @!P1 BRA `(.L_x_206) ;  /* 0x0000003c00d49947 */ /* 0x002fd80003800000 */
.L_x_313:
[----:B------:R-:W-:Y:S05]  /*fcb0*/  @!P0 BRA `(.L_x_207) ;  /* 0x0000000000408947 */ /* 0x000fea0003800000 */
[----:B------:R-:W-:Y:S01]  /*fcc0*/  MOV R14, 0x0 ;  /* 0x00000000000e7802 */ /* 0x000fe20000000f00 */
[----:B------:R-:W2:Y:S01]  /*fcd0*/  LDCU.64 UR8, c[0x4][0x80] ;  /* 0x01001000ff0877ac */ /* 0x000ea20008000a00 */
[----:B------:R-:W-:Y:S02]  /*fce0*/  HFMA2 R12, -RZ, RZ, 0, 5.9604644775390625e-08 ;  /* 0x00000001ff0c7431 */ /* 0x000fe400000001ff */
[----:B------:R-:W-:Y:S01]  /*fcf0*/  IMAD.MOV.U32 R8, RZ, RZ, 0x192 ;  /* 0x00000192ff087424 */ /* 0x000fe200078e00ff */
[----:B------:R-:W3:Y:S01]  /*fd00*/  LDCU.64 UR6, c[0x4][0x88] ;  /* 0x01001100ff0677ac */ /* 0x000ee20008000a00 */
[----:B------:R-:W4:Y:S01]  /*fd10*/  LDC.64 R14, c[0x4][R14] ;  /* 0x010000000e0e7b82 */ /* 0x000f220000000a00 */
[----:B------:R-:W-:Y:S01]  /*fd20*/  IMAD.MOV.U32 R13, RZ, RZ, RZ ;  /* 0x000000ffff0d7224 */ /* 0x000fe200078e00ff */
[----:B------:R-:W5:Y:S01]  /*fd30*/  LDCU.64 UR4, c[0x4][0x8] ;  /* 0x01000100ff0477ac */ /* 0x000f620008000a00 */
[----:B--2---:R-:W-:Y:S01]  /*fd40*/  IMAD.U32 R4, RZ, RZ, UR8 ;  /* 0x00000008ff047e24 */ /* 0x004fe2000f8e00ff */
[----:B------:R-:W-:Y:S01]  /*fd50*/  MOV R5, UR9 ;  /* 0x0000000900057c02 */ /* 0x000fe20008000f00 */
[----:B---3--:R-:W-:Y:S01]  /*fd60*/  IMAD.U32 R6, RZ, RZ, UR6 ;  /* 0x00000006ff067e24 */ /* 0x008fe2000f8e00ff */
[----:B------:R-:W-:Y:S01]  /*fd70*/  MOV R7, UR7 ;  /* 0x0000000700077c02 */ /* 0x000fe20008000f00 */
[----:B-----5:R-:W-:Y:S01]  /*fd80*/  IMAD.U32 R10, RZ, RZ, UR4 ;  /* 0x00000004ff0a7e24 */ /* 0x020fe2000f8e00ff */
[----:B------:R-:W-:-:S02]  /*fd90*/  MOV R11, UR5 ;  /* 0x00000005000b7c02 */ /* 0x000fc40008000f00 */
[----:B------:R-:W-:-:S07]  /*fda0*/  LEPC R20, `(.L_x_207) ;  /* 0x000000001014794e */ /* 0x000fce0000000000 */
[----:B-1--4-:R-:W-:Y:S05]  /*fdb0*/  CALL.ABS.NOINC R14 ;  /* 0x000000000e007343 */ /* 0x012fea0003c00000 */
.L_x_207:
[C---:B-1----:R-:W-:Y:S01]  /*fdc0*/  VIADD R0, R79.reuse, 0xffffff20 ;  /* 0xffffff204f007836 */ /* 0x042fe20000000000 */
[----:B------:R-:W-:Y:S05]  /*fdd0*/  WARPSYNC.ALL ;  /* 0x0000000000007948 */ /* 0x000fea0003800000 */
[----:B------:R-:W-:Y:S02]  /*fde0*/  SHF.R.U32.HI R0, RZ, 0x15, R0 ;  /* 0x00000015ff007819 */ /* 0x000fe40000011600 */
[----:B------:R-:W-:Y:S02]  /*fdf0*/  R2UR UR4, R79 ;  /* 0x000000004f0472ca */ /* 0x000fe400000e0000 */
[----:B------:R-:W-:-:S11]  /*fe00*/  ISETP.NE.AND P0, PT, R80, R0, PT ;  /* 0x000000005000720c */ /* 0x000fd60003f05270 */
[----:B------:R-:W1:Y:S02]  /*fe10*/  LDTM.x16 R56, tmem[UR4+-0x100] ;  /* 0xffff0004003879ee */ /* 0x000e64000824ff00 */
[----:B-1----:R-:W-:Y:S05]  /*fe20*/  @!P0 BRA `(.L_x_208) ;  /* 0x0000000000408947 */ /* 0x002fea0003800000 */
[----:B------:R-:W-:Y:S01]  /*fe30*/  MOV R14, 0x0 ;  /* 0x00000000000e7802 */ /* 0x000fe20000000f00 */
[----:B------:R-:W1:Y:S01]  /*fe40*/  LDCU.64 UR8, c[0x4][0x80] ;  /* 0x01001000ff0877ac */ /* 0x000e620008000a00 */
[----:B------:R-:W-:Y:S02]  /*fe50*/  HFMA2 R12, -RZ, RZ, 0, 5.9604644775390625e-08 ;  /* 0x00000001ff0c7431 */ /* 0x000fe400000001ff */
[----:B------:R-:W-:Y:S01]  /*fe60*/  IMAD.MOV.U32 R8, RZ, RZ, 0x192 ;  /* 0x00000192ff087424 */ /* 0x000fe200078e00ff */
[----:B------:R-:W2:Y:S01]  /*fe70*/  LDCU.64 UR6, c[0x4][0x88] ;  /* 0x01001100ff0677ac */ /* 0x000ea20008000a00 */
[----:B------:R-:W3:Y:S01]  /*fe80*/  LDC.64 R14, c[0x4][R14] ;  /* 0x010000000e0e7b82 */ /* 0x000ee20000000a00 */
[----:B------:R-:W-:Y:S01]  /*fe90*/  IMAD.MOV.U32 R13, RZ, RZ, RZ ;  /* 0x000000ffff0d7224 */ /* 0x000fe200078e00ff */
[----:B------:R-:W4:Y:S01]  /*fea0*/  LDCU.64 UR4, c[0x4][0x8] ;  /* 0x01000100ff0477ac */ /* 0x000f220008000a00 */
[----:B-1----:R-:W-:Y:S01]  /*feb0*/  IMAD.U32 R4, RZ, RZ, UR8 ;  /* 0x00000008ff047e24 */ /* 0x002fe2000f8e00ff */
[----:B------:R-:W-:Y:S01]  /*fec0*/  MOV R5, UR9 ;  /* 0x0000000900057c02 */ /* 0x000fe20008000f00 */
[----:B--2---:R-:W-:Y:S01]  /*fed0*/  IMAD.U32 R6, RZ, RZ, UR6 ;  /* 0x00000006ff067e24 */ /* 0x004fe2000f8e00ff */
[----:B------:R-:W-:Y:S01]  /*fee0*/  MOV R7, UR7 ;  /* 0x0000000700077c02 */ /* 0x000fe20008000f00 */
[----:B----4-:R-:W-:Y:S01]  /*fef0*/  IMAD.U32 R10, RZ, RZ, UR4 ;  /* 0x00000004ff0a7e24 */ /* 0x010fe2000f8e00ff */
[----:B------:R-:W-:-:S02]  /*ff00*/  MOV R11, UR5 ;  /* 0x00000005000b7c02 */ /* 0x000fc40008000f00 */
[----:B------:R-:W-:-:S07]  /*ff10*/  LEPC R20, `(.L_x_208) ;  /* 0x000000001014794e */ /* 0x000fce0000000000 */
[----:B---3--:R-:W-:Y:S05]  /*ff20*/  CALL.ABS.NOINC R14 ;  /* 0x000000000e007343 */ /* 0x008fea0003c00000 */
.L_x_208:
[C---:B------:R-:W-:Y:S01]  /*ff30*/  VIADD R0, R79.reuse, 0xffffff40 ;  /* 0xffffff404f007836 */ /* 0x040fe20000000000 */
        /* <DEDUP_REMOVED lines=22> */
.L_x_209:
        /* <DEDUP_REMOVED lines=23> */
.L_x_210:
[----:B------:R-:W-:Y:S05]  /*10210*/  WARPSYNC.ALL ;  /* 0x0000000000007948 */ /* 0x000fea0003800000 */
[----:B------:R-:W-:Y:S01]  /*10220*/  LOP3.LUT R78, R78, 0x10, RZ, 0xc0, !PT ;  /* 0x000000104e4e7812 */ /* 0x000fe200078ec0ff */
[----:B------:R-:W2:Y:S01]  /*10230*/  LDL.LU R83, [R1+0x8] ;  /* 0x0000080001537983 */ /* 0x000ea20000300800 */
[----:B------:R-:W1:Y:S01]  /*10240*/  LDCU UR7, c[0x0][0x38c] ;  /* 0x00007180ff0777ac */ /* 0x000e620008000800 */
[----:B------:R-:W-:Y:S02]  /*10250*/  LOP3.LUT R77, R77, 0x7f, R74, 0xf8, !PT ;  /* 0x0000007f4d4d7812 */ /* 0x000fe400078ef84a */
[----:B------:R-:W-:Y:S01]  /*10260*/  VIADD R76, R78, 0x8 ;  /* 0x000000084e4c7836 */ /* 0x000fe20000000000 */
[----:B------:R-:W-:Y:S01]  /*10270*/  IADD3 R16, P1, P0, R16, R17, R78 ;  /* 0x0000001110107210 */ /* 0x000fe2000783e04e */
[----:B------:R-:W3:Y:S01]  /*10280*/  LDCU UR6, c[0x0][0x384] ;  /* 0x00007080ff0677ac */ /* 0x000ee20008000800 */
[C---:B------:R-:W-:Y:S01]  /*10290*/  VIADD R75, R78.reuse, 0x20 ;  /* 0x000000204e4b7836 */ /* 0x040fe20000000000 */
[----:B------:R-:W-:Y:S01]  /*102a0*/  SHF.R.S32.HI R0, RZ, 0x1f, R17 ;  /* 0x0000001fff007819 */ /* 0x000fe20000011411 */
[C---:B------:R-:W-:Y:S01]  /*102b0*/  VIADD R74, R78.reuse, 0x28 ;  /* 0x000000284e4a7836 */ /* 0x040fe20000000000 */
[----:B------:R-:W4:Y:S01]  /*102c0*/  LDCU.64 UR4, c[0x0][0x998] ;  /* 0x00013300ff0477ac */ /* 0x000f220008000a00 */
[C---:B------:R-:W-:Y:S01]  /*102d0*/  VIADD R23, R78.reuse, 0x60 ;  /* 0x000000604e177836 */ /* 0x040fe20000000000 */
[----:B------:R-:W-:Y:S01]  /*102e0*/  IADD3.X R0, PT, PT, RZ, R0, RZ, P1, P0 ;  /* 0x00000000ff007210 */ /* 0x000fe20000fe04ff */
[C---:B------:R-:W-:Y:S01]  /*102f0*/  VIADD R72, R78.reuse, 0x48 ;  /* 0x000000484e487836 */ /* 0x040fe20000000000 */
[----:B------:R-:W2:Y:S01]  /*10300*/  S2UR UR36, SR_CgaCtaId ;  /* 0x00000000002479c3 */ /* 0x000ea20000008800 */
[C---:B------:R-:W-:Y:S01]  /*10310*/  VIADD R73, R78.reuse, 0x40 ;  /* 0x000000404e497836 */ /* 0x040fe20000000000 */
[----:B------:R-:W-:Y:S01]  /*10320*/  UISETP.NE.AND UP0, UPT, UR46, 0x3, UPT ;  /* 0x000000032e00788c */ /* 0x000fe2000bf05270 */
[C---:B------:R-:W-:Y:S01]  /*10330*/  VIADD R22, R78.reuse, 0x68 ;  /* 0x000000684e167836 */ /* 0x040fe20000000000 */
[----:B------:R-:W-:Y:S01]  /*10340*/  BSSY.RECONVERGENT B0, `(.L_x_211) ;  /* 0x0000034000007945 */ /* 0x000fe20003800200 */
[----:B-1----:R-:W-:-:S02]  /*10350*/  ISETP.GE.AND P5, PT, R78, UR7, PT ;  /* 0x000000074e007c0c */ /* 0x002fc4000bfa6270 */
[----:B------:R-:W-:Y:S02]  /*10360*/  ISETP.GE.AND P4, PT, R76, UR7, PT ;  /* 0x000000074c007c0c */ /* 0x000fe4000bf86270 */
[C---:B---3--:R-:W-:Y:S02]  /*10370*/  ISETP.GE.U32.OR P5, PT, R77.reuse, UR6, P5 ;  /* 0x000000064d007c0c */ /* 0x048fe4000afa6470 */
[----:B------:R-:W-:Y:S02]  /*10380*/  ISETP.GE.U32.OR P4, PT, R77, UR6, P4 ;  /* 0x000000064d007c0c */ /* 0x000fe4000a786470 */
[----:B------:R-:W-:Y:S02]  /*10390*/  ISETP.GE.AND P3, PT, R75, UR7, PT ;  /* 0x000000074b007c0c */ /* 0x000fe4000bf66270 */
[----:B------:R-:W-:Y:S02]  /*103a0*/  ISETP.GE.AND P2, PT, R74, UR7, PT ;  /* 0x000000074a007c0c */ /* 0x000fe4000bf46270 */
[----:B------:R-:W-:-:S02]  /*103b0*/  ISETP.GE.U32.OR P3, PT, R77, UR6, P3 ;  /* 0x000000064d007c0c */ /* 0x000fc40009f66470 */
[----:B------:R-:W-:Y:S02]  /*103c0*/  ISETP.GE.AND P6, PT, R23, UR7, PT ;  /* 0x0000000717007c0c */ /* 0x000fe4000bfc6270 */
[C---:B----4-:R-:W-:Y:S02]  /*103d0*/  LEA R20, P0, R16.reuse, UR4, 0x1 ;  /* 0x0000000410147c11 */ /* 0x050fe4000f8008ff */
[----:B------:R-:W-:Y:S02]  /*103e0*/  R2UR UR4, R79 ;  /* 0x000000004f0472ca */ /* 0x000fe400000e0000 */
[----:B------:R-:W-:Y:S02]  /*103f0*/  LEA.HI.X R21, R16, UR5, R0, 0x1, P0 ;  /* 0x0000000510157c11 */ /* 0x000fe400080f0c00 */
[----:B------:R-:W-:Y:S02]  /*10400*/  ISETP.GE.AND P0, PT, R72, UR7, PT ;  /* 0x0000000748007c0c */ /* 0x000fe4000bf06270 */
[----:B------:R-:W-:-:S07]  /*10410*/  ISETP.GE.AND P1, PT, R73, UR7, PT ;  /* 0x0000000749007c0c */ /* 0x000fce000bf26270 */
[----:B------:R-:W1:Y:S01]  /*10420*/  LDTM.x16 R4, tmem[UR4+-0xa0] ;  /* 0xffff6004000479ee */ /* 0x000e62000824ff00 */
[----:B--2---:R-:W-:-:S04]  /*10430*/  LOP3.LUT R83, R83, 0xfffffffb, RZ, 0xc0, !PT ;  /* 0xfffffffb53537812 */ /* 0x004fc800078ec0ff */
[----:B------:R-:W-:Y:S02]  /*10440*/  @P5 LOP3.LUT R83, R83, 0x4, RZ, 0xfc, !PT ;  /* 0x0000000453535812 */ /* 0x000fe400078efcff */
[----:B------:R-:W-:Y:S02]  /*10450*/  ISETP.GE.U32.OR P5, PT, R77, UR6, P2 ;  /* 0x000000064d007c0c */ /* 0x000fe400097a6470 */
[----:B------:R-:W-:Y:S02]  /*10460*/  LOP3.LUT R83, R83, 0xfffffffd, RZ, 0xc0, !PT ;  /* 0xfffffffd53537812 */ /* 0x000fe400078ec0ff */
[----:B------:R-:W-:Y:S02]  /*10470*/  ISETP.GE.U32.OR P2, PT, R77, UR6, P6 ;  /* 0x000000064d007c0c */ /* 0x000fe4000b746470 */
[----:B------:R-:W-:Y:S02]  /*10480*/  @P4 LOP3.LUT R83, R83, 0x2, RZ, 0xfc, !PT ;  /* 0x0000000253534812 */ /* 0x000fe400078efcff */
[----:B------:R-:W-:-:S02]  /*10490*/  ISETP.GE.U32.OR P4, PT, R77, UR6, P1 ;  /* 0x000000064d007c0c */ /* 0x000fc40008f86470 */
[----:B------:R-:W-:-:S04]  /*104a0*/  LOP3.LUT R83, R83, 0xfffffffe, RZ, 0xc0, !PT ;  /* 0xfffffffe53537812 */ /* 0x000fc800078ec0ff */
[----:B------:R-:W-:Y:S02]  /*104b0*/  @P3 LOP3.LUT R83, R83, 0x1, RZ, 0xfc, !PT ;  /* 0x0000000153533812 */ /* 0x000fe400078efcff */
[----:B------:R-:W-:Y:S02]  /*104c0*/  ISETP.GE.U32.OR P3, PT, R77, UR6, P0 ;  /* 0x000000064d007c0c */ /* 0x000fe40008766470 */
[----:B------:R-:W-:Y:S01]  /*104d0*/  LOP3.LUT P6, RZ, R83, 0x4, RZ, 0xc0, !PT ;  /* 0x0000000453ff7812 */ /* 0x000fe200078cc0ff */
[----:B------:R2:W-:Y:S01]  /*104e0*/  STL [R1+0x8], R83 ;  /* 0x0000085301007387 */ /* 0x0005e20000100800 */
[----:B------:R-:W-:-:S04]  /*104f0*/  ISETP.GE.AND P0, PT, R22, UR7, PT ;  /* 0x0000000716007c0c */ /* 0x000fc8000bf06270 */
[----:B------:R-:W-:-:S07]  /*10500*/  ISETP.GE.U32.OR P1, PT, R77, UR6, P0 ;  /* 0x000000064d007c0c */ /* 0x000fce0008726470 */
[----:B-1----:R-:W-:Y:S06]  /*10510*/  @P6 BRA `(.L_x_212) ;  /* 0x0000000000586947 */ /* 0x002fec0003800000 */
[----:B------:R-:W-:Y:S02]  /*10520*/  F2FP.BF16.F32.PACK_AB R56, R57, R56 ;  /* 0x000000383938723e */ /* 0x000fe400000010ff */
[----:B------:R-:W-:Y:S02]  /*10530*/  F2FP.BF16.F32.PACK_AB R60, R61, R60 ;  /* 0x0000003c3d3c723e */ /* 0x000fe400000010ff */
[----:B------:R-:W-:Y:S02]  /*10540*/  PRMT R0, R56, 0x7632, R0 ;  /* 0x0000763238007816 */ /* 0x000fe40000000000 */
[----:B------:R-:W-:Y:S02]  /*10550*/  PRMT R3, R60, 0x7632, R3 ;  /* 0x000076323c037816 */ /* 0x000fe40000000003 */
[----:B------:R-:W-:Y:S02]  /*10560*/  F2FP.BF16.F32.PACK_AB R58, R59, R58 ;  /* 0x0000003a3b3a723e */ /* 0x000fe400000010ff */
[----:B------:R-:W-:-:S02]  /*10570*/  LOP3.LUT R0, R0, 0xffff, RZ, 0xc0, !PT ;  /* 0x0000ffff00007812 */ /* 0x000fc400078ec0ff */
[----:B------:R-:W-:Y:S02]  /*10580*/  LOP3.LUT R3, R3, 0xffff, RZ, 0xc0, !PT ;  /* 0x0000ffff03037812 */ /* 0x000fe400078ec0ff */
[----:B------:R-:W-:Y:S01]  /*10590*/  F2FP.BF16.F32.PACK_AB R62, R63, R62 ;  /* 0x0000003e3f3e723e */ /* 0x000fe200000010ff */
[----:B------:R-:W-:Y:S01]  /*105a0*/  IMAD.WIDE.U32 R84, R0, 0x10000, RZ ;  /* 0x0001000000547825 */ /* 0x000fe200078e00ff */
[----:B------:R-:W-:Y:S02]  /*105b0*/  PRMT R57, R58, 0x7632, R57 ;  /* 0x000076323a397816 */ /* 0x000fe40000000039 */
[----:B------:R-:W-:Y:S01]  /*105c0*/  PRMT R59, R62, 0x7632, R59 ;  /* 0x000076323e3b7816 */ /* 0x000fe2000000003b */
[----:B------:R-:W-:Y:S01]  /*105d0*/  IMAD.WIDE.U32 R86, R3, 0x10000, RZ ;  /* 0x0001000003567825 */ /* 0x000fe200078e00ff */
[----:B------:R-:W-:Y:S02]  /*105e0*/  LOP3.LUT R58, R85, 0xffff, R58, 0xf8, !PT ;  /* 0x0000ffff553a7812 */ /* 0x000fe400078ef83a */
[----:B------:R-:W-:Y:S01]  /*105f0*/  LOP3.LUT R56, R84, 0xffff, R56, 0xf8, !PT ;  /* 0x0000ffff54387812 */ /* 0x000fe200078ef838 */
[----:B------:R-:W-:Y:S01]  /*10600*/  IMAD.U32 R57, R57, 0x10000, RZ ;  /* 0x0001000039397824 */ /* 0x000fe200078e00ff */
[----:B------:R-:W-:Y:S01]  /*10610*/  LOP3.LUT R60, R86, 0xffff, R60, 0xf8, !PT ;  /* 0x0000ffff563c7812 */ /* 0x000fe200078ef83c */
[----:B------:R-:W-:Y:S01]  /*10620*/  IMAD.U32 R59, R59, 0x10000, RZ ;  /* 0x000100003b3b7824 */ /* 0x000fe200078e00ff */
[----:B------:R-:W-:-:S02]  /*10630*/  LOP3.LUT R62, R87, 0xffff, R62, 0xf8, !PT ;  /* 0x0000ffff573e7812 */ /* 0x000fc400078ef83e */
[----:B------:R-:W-:Y:S01]  /*10640*/  LOP3.LUT R57, R58, R57, RZ, 0xfc, !PT ;  /* 0x000000393a397212 */ /* 0x000fe200078efcff */
[----:B------:R-:W-:Y:S01]  /*10650*/  IMAD.MOV.U32 R58, RZ, RZ, R60 ;  /* 0x000000ffff3a7224 */ /* 0x000fe200078e003c */
[----:B------:R-:W-:-:S05]  /*10660*/  LOP3.LUT R59, R62, R59, RZ, 0xfc, !PT ;  /* 0x0000003b3e3b7212 */ /* 0x000fca00078efcff */
[----:B------:R1:W-:Y:S02]  /*10670*/  STG.E.128 desc[UR38][R20.64], R56 ;  /* 0x0000003814007986 */ /* 0x0003e4000c101d26 */
.L_x_212:
[----:B------:R-:W-:Y:S05]  /*10680*/  BSYNC.RECONVERGENT B0 ;  /* 0x0000000000007941 */ /* 0x000fea0003800200 */
.L_x_211:
[----:B------:R-:W-:Y:S01]  /*10690*/  LOP3.LUT P0, RZ, R83, 0x2, RZ, 0xc0, !PT ;  /* 0x0000000253ff7812 */ /* 0x000fe2000780c0ff */
[----:B------:R-:W-:-:S12]  /*106a0*/  BSSY.RECONVERGENT B0, `(.L_x_213) ;  /* 0x0000019000007945 */ /* 0x000fd80003800200 */
[----:B------:R-:W-:Y:S05]  /*106b0*/  @P0 BRA `(.L_x_214) ;  /* 0x00000000005c0947 */ /* 0x000fea0003800000 */
[----:B------:R-:W-:Y:S02]  /*106c0*/  F2FP.BF16.F32.PACK_AB R64, R65, R64 ;  /* 0x000000404140723e */ /* 0x000fe400000010ff */
[----:B------:R-:W-:Y:S02]  /*106d0*/  F2FP.BF16.F32.PACK_AB R68, R69, R68 ;  /* 0x000000444544723e */ /* 0x000fe400000010ff */
[----:B------:R-:W-:Y:S02]  /*106e0*/  PRMT R0, R64, 0x7632, R0 ;  /* 0x0000763240007816 */ /* 0x000fe40000000000 */
[----:B------:R-:W-:Y:S02]  /*106f0*/  F2FP.BF16.F32.PACK_AB R66, R67, R66 ;  /* 0x000000424342723e */ /* 0x000fe400000010ff */
[----:B------:R-:W-:Y:S02]  /*10700*/  PRMT R3, R68, 0x7632, R3 ;  /* 0x0000763244037816 */ /* 0x000fe40000000003 */
[----:B------:R-:W-:-:S02]  /*10710*/  LOP3.LUT R0, R0, 0xffff, RZ, 0xc0, !PT ;  /* 0x0000ffff00007812 */ /* 0x000fc400078ec0ff */
[----:B------:R-:W-:Y:S02]  /*10720*/  F2FP.BF16.F32.PACK_AB R70, R71, R70 ;  /* 0x000000464746723e */ /* 0x000fe400000010ff */
[----:B------:R-:W-:Y:S01]  /*10730*/  LOP3.LUT R3, R3, 0xffff, RZ, 0xc0, !PT ;  /* 0x0000ffff03037812 */ /* 0x000fe200078ec0ff */
[----:B-1----:R-:W-:Y:S01]  /*10740*/  IMAD.WIDE.U32 R58, R0, 0x10000, RZ ;  /* 0x00010000003a7825 */ /* 0x002fe200078e00ff */
        /* <DEDUP_REMOVED lines=9> */
[----:B------:R-:W-:Y:S02]  /*107e0*/  LOP3.LUT R56, R66, R56, RZ, 0xfc, !PT ;  /* 0x0000003842387212 */ /* 0x000fe400078efcff */
[----:B------:R-:W-:-:S03]  /*107f0*/  LOP3.LUT R59, R70, R57, RZ, 0xfc, !PT ;  /* 0x00000039463b7212 */ /* 0x000fc600078efcff */
[----:B------:R-:W-:Y:S02]  /*10800*/  IMAD.MOV.U32 R57, RZ, RZ, R56 ;  /* 0x000000ffff397224 */ /* 0x000fe400078e0038 */
[----:B------:R-:W-:-:S05]  /*10810*/  IMAD.MOV.U32 R56, RZ, RZ, R64 ;  /* 0x000000ffff387224 */ /* 0x000fca00078e0040 */
[----:B------:R3:W-:Y:S02]  /*10820*/  STG.E.128 desc[UR38][R20.64+0x10], R56 ;  /* 0x0000103814007986 */ /* 0x0007e4000c101d26 */
.L_x_214:
[----:B------:R-:W-:Y:S05]  /*10830*/  BSYNC.RECONVERGENT B0 ;  /* 0x0000000000007941 */ /* 0x000fea0003800200 */
.L_x_213:
[----:B------:R-:W-:Y:S01]  /*10840*/  LOP3.LUT P0, RZ, R83, 0x1, RZ, 0xc0, !PT ;  /* 0x0000000153ff7812 */ /* 0x000fe2000780c0ff */
[----:B------:R-:W-:-:S12]  /*10850*/  BSSY.RECONVERGENT B0, `(.L_x_215) ;  /* 0x0000018000007945 */ /* 0x000fd80003800200 */
[----:B------:R-:W-:Y:S05]  /*10860*/  @P0 BRA `(.L_x_216) ;  /* 0x0000000000580947 */ /* 0x000fea0003800000 */
        /* <DEDUP_REMOVED lines=8> */
[----:B-1-3--:R-:W-:Y:S01]  /*108f0*/  IMAD.WIDE.U32 R56, R0, 0x10000, RZ ;  /* 0x0001000000387825 */ /* 0x00afe200078e00ff */
        /* <DEDUP_REMOVED lines=13> */
.L_x_216:
[----:B------:R-:W-:Y:S05]  /*109d0*/  BSYNC.RECONVERGENT B0 ;  /* 0x0000000000007941 */ /* 0x000fea0003800200 */
.L_x_215:
[----:B------:R-:W-:Y:S04]  /*109e0*/  BSSY.RECONVERGENT B0, `(.L_x_217) ;  /* 0x0000019000007945 */ /* 0x000fe80003800200 */
        /* <DEDUP_REMOVED lines=9> */
[----:B----4-:R-:W-:Y:S01]  /*10a80*/  IMAD.WIDE.U32 R42, R0, 0x10000, RZ ;  /* 0x00010000002a7825 */ /* 0x010fe200078e00ff */
        /* <DEDUP_REMOVED lines=14> */
.L_x_218:
[----:B------:R-:W-:Y:S05]  /*10b70*/  BSYNC.RECONVERGENT B0 ;  /* 0x0000000000007941 */ /* 0x000fea0003800200 */
.L_x_217:
[----:B------:R-:W-:Y:S04]  /*10b80*/  BSSY.RECONVERGENT B0, `(.L_x_219) ;  /* 0x0000018000007945 */ /* 0x000fe80003800200 */
        /* <DEDUP_REMOVED lines=23> */
.L_x_220:
[----:B------:R-:W-:Y:S05]  /*10d00*/  BSYNC.RECONVERGENT B0 ;  /* 0x0000000000007941 */ /* 0x000fea0003800200 */
.L_x_219:
        /* <DEDUP_REMOVED lines=25> */
.L_x_222:
[----:B------:R-:W-:Y:S05]  /*10ea0*/  BSYNC.RECONVERGENT B0 ;  /* 0x0000000000007941 */ /* 0x000fea0003800200 */
.L_x_221:
        /* <DEDUP_REMOVED lines=24> */
.L_x_224:
[----:B------:R-:W-:Y:S05]  /*11030*/  BSYNC.RECONVERGENT B0 ;  /* 0x0000000000007941 */ /* 0x000fea0003800200 */
.L_x_223:
        /* <DEDUP_REMOVED lines=25> */
.L_x_226:
[----:B------:R-:W-:Y:S05]  /*111d0*/  BSYNC.RECONVERGENT B0 ;  /* 0x0000000000007941 */ /* 0x000fea0003800200 */
.L_x_225:
[----:B------:R-:W-:Y:S01]  /*111e0*/  NOP ;  /* 0x0000000000007918 */ /* 0x000fe20000000000 */
[----:B------:R-:W-:Y:S05]  /*111f0*/  BRA.U !UP0, `(.L_x_227) ;  /* 0x0000000108087547 */ /* 0x000fea000b800000 */
[----:B------:R-:W-:Y:S05]  /*11200*/  BPT.TRAP 0x1 ;  /* 0x000000040000795c */ /* 0x000fea0000300000 */
[----:B------:R-:W-:Y:S05]  /*11210*/  BPT.TRAP 0x1 ;  /* 0x000000040000795c */ /* 0x000fea0000300000 */
.L_x_227:
[----:B------:R-:W-:-:S04]  /*11220*/  UIADD3 UR4, UPT, UPT, UR37, 0x388b0, URZ ;  /* 0x000388b025047890 */ /* 0x000fc8000fffe0ff */
[----:B------:R-:W-:-:S09]  /*11230*/  UPRMT UR4, UR36, 0x654, UR4 ;  /* 0x0000065424047896 */ /* 0x000fd20008000004 */
[----:B------:R-:W-:Y:S01]  /*11240*/  SYNCS.ARRIVE.TRANS64.RED.A1T0 RZ, [UR4], RZ ;  /* 0x000000ffffff79a7 */ /* 0x000fe20008100404 */
[----:B------:R-:W-:Y:S05]  /*11250*/  BRA.U !UP0, `(.L_x_228) ;  /* 0x0000000108047547 */ /* 0x000fea000b800000 */
[----:B------:R-:W-:Y:S05]  /*11260*/  BPT.TRAP 0x1 ;  /* 0x000000040000795c */ /* 0x000fea0000300000 */
.L_x_228:
[----:B------:R-:W-:Y:S02]  /*11270*/  SHF.L.U32 R3, RZ, 0x1f, RZ ;  /* 0x0000001fff037819 */ /* 0x000fe400000006ff */
[----:B------:R-:W-:Y:S02]  /*11280*/  SHF.R.U32.HI R0, RZ, 0x15, R82 ;  /* 0x00000015ff007819 */ /* 0x000fe40000011652 */
[----:B------:R-:W5:Y:S02]  /*11290*/  SYNCS.PHASECHK.TRANS64.TRYWAIT P1, [UR37+0x388a8], R3 ;  /* 0x0388a803ff0075a7 */ /* 0x000f640008021125 */
[----:B------:R-:W-:Y:S01]  /*112a0*/  ISETP.NE.AND P0, PT, R80, R0, PT ;  /* 0x000000005000720c */ /* 0x000fe20003f05270 */
[----:B-----5:R-:W-:-:S12]  /*112b0*/  @!P1 BRA `(.L_x_229) ;  /* 0x0000002800689947 */ /* 0x020fd80003800000 */
.L_x_315:
[----:B------:R-:W-:Y:S05]  /*112c0*/  @!P0 BRA `(.L_x_230) ;  /* 0x0000000000408947 */ /* 0x000fea0003800000 */
[----:B------:R-:W-:Y:S01]  /*112d0*/  MOV R14, 0x0 ;  /* 0x00000000000e7802 */ /* 0x000fe20000000f00 */
[----:B------:R-:W4:Y:S01]  /*112e0*/  LDCU.64 UR8, c[0x4][0x80] ;  /* 0x01001000ff0877ac */ /* 0x000f220008000a00 */
[----:B------:R-:W-:Y:S02]  /*112f0*/  HFMA2 R12, -RZ, RZ, 0, 5.9604644775390625e-08 ;  /* 0x00000001ff0c7431 */ /* 0x000fe400000001ff */
[----:B------:R-:W-:Y:S01]  /*11300*/  IMAD.MOV.U32 R8, RZ, RZ, 0x192 ;  /* 0x00000192ff087424 */ /* 0x000fe200078e00ff */
[----:B------:R-:W5:Y:S01]  /*11310*/  LDCU.64 UR6, c[0x4][0x88] ;  /* 0x01001100ff0677ac */ /* 0x000f620008000a00 */
[----:B------:R-:W1:Y:S01]  /*11320*/  LDC.64 R14, c[0x4][R14] ;  /* 0x010000000e0e7b82 */ /* 0x000e620000000a00 */
[----:B------:R-:W-:Y:S01]  /*11330*/  IMAD.MOV.U32 R13, RZ, RZ, RZ ;  /* 0x000000ffff0d7224 */ /* 0x000fe200078e00ff */
[----:B------:R-:W2:Y:S01]  /*11340*/  LDCU.64 UR4, c[0x4][0x8] ;  /* 0x01000100ff0477ac */ /* 0x000ea20008000a00 */
[----:B----4-:R-:W-:Y:S01]  /*11350*/  IMAD.U32 R4, RZ, RZ, UR8 ;  /* 0x00000008ff047e24 */ /* 0x010fe2000f8e00ff */
[----:B------:R-:W-:Y:S01]  /*11360*/  MOV R5, UR9 ;  /* 0x0000000900057c02 */ /* 0x000fe20008000f00 */
[----:B-----5:R-:W-:Y:S01]  /*11370*/  IMAD.U32 R6, RZ, RZ, UR6 ;  /* 0x00000006ff067e24 */ /* 0x020fe2000f8e00ff */
[----:B------:R-:W-:Y:S01]  /*11380*/  MOV R7, UR7 ;  /* 0x0000000700077c02 */ /* 0x000fe20008000f00 */
[----:B--2---:R-:W-:Y:S01]  /*11390*/  IMAD.U32 R10, RZ, RZ, UR4 ;  /* 0x00000004ff0a7e24 */ /* 0x004fe2000f8e00ff */
[----:B------:R-:W-:-:S02]  /*113a0*/  MOV R11, UR5 ;  /* 0x00000005000b7c02 */ /* 0x000fc40008000f00 */
[----:B-1-3--:R-:W-:-:S07]  /*113b0*/  LEPC R20, `(.L_x_230) ;  /* 0x000000001014794e */ /* 0x00afce0000000000 */
[----:B------:R-:W-:Y:S05]  /*113c0*/  CALL.ABS.NOINC R14 ;  /* 0x000000000e007343 */ /* 0x000fea0003c00000 */
.L_x_230:
[----:B------:R-:W-:Y:S01]  /*113d0*/  VIADD R0, R79, 0xfffffea0 ;  /* 0xfffffea04f007836 */ /* 0x000fe20000000000 */
[----:B------:R-:W-:Y:S05]  /*113e0*/  WARPSYNC.ALL ;  /* 0x0000000000007948 */ /* 0x000fea0003800000 */
[----:B------:R-:W-:Y:S02]  /*113f0*/  SHF.R.U32.HI R0, RZ, 0x15, R0 ;  /* 0x00000015ff007819 */ /* 0x000fe40000011600 */
[----:B------:R-:W-:Y:S02]  /*11400*/  R2UR UR4, R82 ;  /* 0x00000000520472ca */ /* 0x000fe400000e0000 */
[----:B------:R-:W-:-:S11]  /*11410*/  ISETP.NE.AND P0, PT, R80, R0, PT ;  /* 0x000000005000720c */ /* 0x000fd60003f05270 */
[----:B-1-3--:R-:W1:Y:S02]  /*11420*/  LDTM.x16 R56, tmem[UR4] ;  /* 0x00000004003879ee */ /* 0x00ae640008240000 */
[----:B-1----:R-:W-:Y:S05]  /*11430*/  @!P0 BRA `(.L_x_231) ;  /* 0x0000000000408947 */ /* 0x002fea0003800000 */
[----:B------:R-:W-:Y:S01]  /*11440*/  MOV R14, 0x0 ;  /* 0x00000000000e7802 */ /* 0x000fe20000000f00 */
[----:B------:R-:W4:Y:S01]  /*11450*/  LDCU.64 UR8, c[0x4][0x80] ;  /* 0x01001000ff0877ac */ /* 0x000f220008000a00 */
[----:B------:R-:W-:Y:S02]  /*11460*/  HFMA2 R12, -RZ, RZ, 0, 5.9604644775390625e-08 ;  /* 0x00000001ff0c7431 */ /* 0x000fe400000001ff */
[----:B------:R-:W-:Y:S01]  /*11470*/  IMAD.MOV.U32 R8, RZ, RZ, 0x192 ;  /* 0x00000192ff087424 */ /* 0x000fe200078e00ff */
[----:B------:R-:W1:Y:S01]  /*11480*/  LDCU.64 UR6, c[0x4][0x88] ;  /* 0x01001100ff0677ac */ /* 0x000e620008000a00 */
[----:B------:R-:W3:Y:S01]  /*11490*/  LDC.64 R14, c[0x4][R14] ;  /* 0x010000000e0e7b82 */ /* 0x000ee20000000a00 */
[----:B------:R-:W-:Y:S01]  /*114a0*/  IMAD.MOV.U32 R13, RZ, RZ, RZ ;  /* 0x000000ffff0d7224 */ /* 0x000fe200078e00ff */
[----:B------:R-:W5:Y:S01]  /*114b0*/  LDCU.64 UR4, c[0x4][0x8] ;  /* 0x01000100ff0477ac */ /* 0x000f620008000a00 */
[----:B----4-:R-:W-:Y:S01]  /*114c0*/  IMAD.U32 R4, RZ, RZ, UR8 ;  /* 0x00000008ff047e24 */ /* 0x010fe2000f8e00ff */
[----:B------:R-:W-:Y:S01]  /*114d0*/  MOV R5, UR9 ;  /* 0x0000000900057c02 */ /* 0x000fe20008000f00 */
[----:B-1----:R-:W-:Y:S01]  /*114e0*/  IMAD.U32 R6, RZ, RZ, UR6 ;  /* 0x00000006ff067e24 */ /* 0x002fe2000f8e00ff */
[----:B------:R-:W-:Y:S01]  /*114f0*/  MOV R7, UR7 ;  /* 0x0000000700077c02 */ /* 0x000fe20008000f00 */
[----:B-----5:R-:W-:Y:S01]  /*11500*/  IMAD.U32 R10, RZ, RZ, UR4 ;  /* 0x00000004ff0a7e24 */ /* 0x020fe2000f8e00ff */
[----:B------:R-:W-:-:S02]  /*11510*/  MOV R11, UR5 ;  /* 0x00000005000b7c02 */ /* 0x000fc40008000f00 */
[----:B------:R-:W-:-:S07]  /*11520*/  LEPC R20, `(.L_x_231) ;  /* 0x000000001014794e */ /* 0x000fce0000000000 */
[----:B--23--:R-:W-:Y:S05]  /*11530*/  CALL.ABS.NOINC R14 ;  /* 0x000000000e007343 */ /* 0x00cfea0003c00000 */
.L_x_231:
[C---:B------:R-:W-:Y:S01]  /*11540*/  VIADD R0, R79.reuse, 0xfffffec0 ;  /* 0xfffffec04f007836 */ /* 0x040fe20000000000 */
[----:B------:R-:W-:Y:S05]  /*11550*/  WARPSYNC.ALL ;  /* 0x0000000000007948 */ /* 0x000fea0003800000 */
[----:B------:R-:W-:Y:S02]  /*11560*/  SHF.R.U32.HI R0, RZ, 0x15, R0 ;  /* 0x00000015ff007819 */ /* 0x000fe40000011600 */
[----:B------:R-:W-:Y:S02]  /*11570*/  R2UR UR4, R79 ;  /* 0x000000004f0472ca */ /* 0x000fe400000e0000 */
[----:B------:R-:W-:-:S11]  /*11580*/  ISETP.NE.AND P0, PT, R80, R0, PT ;  /* 0x000000005000720c */ /* 0x000fd60003f05270 */
[----:B----4-:R-:W1:Y:S02]  /*11590*/  LDTM.x16 R40, tmem[UR4+-0x160] ;  /* 0xfffea004002879ee */ /* 0x010e64000824ff00 */
[----:B-1----:R-:W-:Y:S05]  /*115a0*/  @!P0 BRA `(.L_x_232) ;  /* 0x0000000000408947 */ /* 0x002fea0003800000 */
[----:B------:R-:W-:Y:S01]  /*115b0*/  MOV R14, 0x0 ;  /* 0x00000000000e7802 */ /* 0x000fe20000000f00 */
[----:B------:R-:W1:Y:S01]  /*115c0*/  LDCU.64 UR8, c[0x4][0x80] ;  /* 0x01001000ff0877ac */ /* 0x000e620008000a00 */
[----:B------:R-:W-:Y:S02]  /*115d0*/  HFMA2 R12, -RZ, RZ, 0, 5.9604644775390625e-08 ;  /* 0x00000001ff0c7431 */ /* 0x000fe400000001ff */
[----:B------:R-:W-:Y:S01]  /*115e0*/  IMAD.MOV.U32 R8, RZ, RZ, 0x192 ;  /* 0x00000192ff087424 */ /* 0x000fe200078e00ff */
[----:B------:R-:W3:Y:S01]  /*115f0*/  LDCU.64 UR6, c[0x4][0x88] ;  /* 0x01001100ff0677ac */ /* 0x000ee20008000a00 */
[----:B------:R-:W4:Y:S01]  /*11600*/  LDC.64 R14, c[0x4][R14] ;  /* 0x010000000e0e7b82 */ /* 0x000f220000000a00 */
[----:B------:R-:W-:Y:S01]  /*11610*/  IMAD.MOV.U32 R13, RZ, RZ, RZ ;  /* 0x000000ffff0d7224 */ /* 0x000fe200078e00ff */
[----:B------:R-:W5:Y:S01]  /*11620*/  LDCU.64 UR4, c[0x4][0x8] ;  /* 0x01000100ff0477ac */ /* 0x000f620008000a00 */
[----:B-1----:R-:W-:Y:S01]  /*11630*/  IMAD.U32 R4, RZ, RZ, UR8 ;  /* 0x00000008ff047e24 */ /* 0x002fe2000f8e00ff */
[----:B------:R-:W-:Y:S01]  /*11640*/  MOV R5, UR9 ;  /* 0x0000000900057c02 */ /* 0x000fe20008000f00 */
[----:B---3--:R-:W-:Y:S01]  /*11650*/  IMAD.U32 R6, RZ, RZ, UR6 ;  /* 0x00000006ff067e24 */ /* 0x008fe2000f8e00ff */
[----:B------:R-:W-:Y:S01]  /*11660*/  MOV R7, UR7 ;  /* 0x0000000700077c02 */ /* 0x000fe20008000f00 */
[----:B-----5:R-:W-:Y:S01]  /*11670*/  IMAD.U32 R10, RZ, RZ, UR4 ;  /* 0x00000004ff0a7e24 */ /* 0x020fe2000f8e00ff */
[----:B------:R-:W-:-:S02]  /*11680*/  MOV R11, UR5 ;  /* 0x00000005000b7c02 */ /* 0x000fc40008000f00 */
[----:B------:R-:W-:-:S07]  /*11690*/  LEPC R20, `(.L_x_232) ;  /* 0x000000001014794e */ /* 0x000fce0000000000 */
[----:B--2-4-:R-:W-:Y:S05]  /*116a0*/  CALL.ABS.NOINC R14 ;  /* 0x000000000e007343 */ /* 0x014fea0003c00000 */
.L_x_232:
        /* <DEDUP_REMOVED lines=23> */
.L_x_233:
[----:B------:R-:W-:Y:S05]  /*11820*/  WARPSYNC.ALL ;  /* 0x0000000000007948 */ /* 0x000fea0003800000 */
[----:B------:R-:W3:Y:S01]  /*11830*/  LDL.LU R80, [R1+0x8] ;  /* 0x0000080001507983 */ /* 0x000ee20000300800 */
[----:B------:R-:W1:Y:S01]  /*11840*/  LDCU UR8, c[0x0][0x388] ;  /* 0x00007100ff0877ac */ /* 0x000e620008000800 */
[----:B------:R-:W-:Y:S01]  /*11850*/  R2UR UR4, R79 ;  /* 0x000000004f0472ca */ /* 0x000fe200000e0000 */
[----:B------:R-:W-:Y:S01]  /*11860*/  BSSY.RECONVERGENT B0, `(.L_x_234) ;  /* 0x000004b000007945 */ /* 0x000fe20003800200 */
[----:B------:R-:W-:Y:S01]  /*11870*/  IADD3 R81, P1, P0, R81, R2, R78 ;  /* 0x0000000251517210 */ /* 0x000fe2000783e04e */
[----:B------:R-:W4:Y:S01]  /*11880*/  LDCU UR5, c[0x0][0x384] ;  /* 0x00007080ff0577ac */ /* 0x000f220008000800 */
[----:B------:R-:W-:Y:S01]  /*11890*/  SHF.R.S32.HI R0, RZ, 0x1f, R2 ;  /* 0x0000001fff007819 */ /* 0x000fe20000011402 */
[----:B------:R-:W5:Y:S03]  /*118a0*/  LDCU.64 UR6, c[0x0][0x980] ;  /* 0x00013000ff0677ac */ /* 0x000f660008000a00 */
[----:B------:R-:W-:-:S05]  /*118b0*/  IADD3.X R0, PT, PT, RZ, R0, RZ, P1, P0 ;  /* 0x00000000ff007210 */ /* 0x000fca0000fe04ff */
[----:B------:R-:W2:Y:S01]  /*118c0*/  LDTM.x16 R4, tmem[UR4+-0x120] ;  /* 0xfffee004000479ee */ /* 0x000ea2000824ff00 */
[----:B------:R-:W2:Y:S01]  /*118d0*/  LDCU UR4, c[0x0][0x448] ;  /* 0x00008900ff0477ac */ /* 0x000ea20008000800 */
[----:B-1----:R-:W-:Y:S02]  /*118e0*/  ISETP.GE.AND P6, PT, R78, UR8, PT ;  /* 0x000000084e007c0c */ /* 0x002fe4000bfc6270 */
[----:B------:R-:W-:Y:S02]  /*118f0*/  ISETP.GE.AND P5, PT, R76, UR8, PT ;  /* 0x000000084c007c0c */ /* 0x000fe4000bfa6270 */
[C---:B----4-:R-:W-:Y:S02]  /*11900*/  ISETP.GE.U32.OR P6, PT, R77.reuse, UR5, P6 ;  /* 0x000000054d007c0c */ /* 0x050fe4000b7c6470 */
[----:B------:R-:W-:Y:S02]  /*11910*/  ISETP.GE.U32.OR P5, PT, R77, UR5, P5 ;  /* 0x000000054d007c0c */ /* 0x000fe4000afa6470 */
[----:B-----5:R-:W-:-:S02]  /*11920*/  LEA R20, P0, R81, UR6, 0x1 ;  /* 0x0000000651147c11 */ /* 0x020fc4000f8008ff */
[----:B------:R-:W-:Y:S02]  /*11930*/  ISETP.GE.AND P4, PT, R75, UR8, PT ;  /* 0x000000084b007c0c */ /* 0x000fe4000bf86270 */
[----:B------:R-:W-:Y:S02]  /*11940*/  ISETP.GE.AND P2, PT, R73, UR8, PT ;  /* 0x0000000849007c0c */ /* 0x000fe4000bf46270 */
[----:B------:R-:W-:Y:S02]  /*11950*/  LEA.HI.X R21, R81, UR7, R0, 0x1, P0 ;  /* 0x0000000751157c11 */ /* 0x000fe400080f0c00 */
[----:B------:R-:W-:Y:S02]  /*11960*/  ISETP.GE.AND P0, PT, R23, UR8, PT ;  /* 0x0000000817007c0c */ /* 0x000fe4000bf06270 */
[----:B------:R-:W-:Y:S02]  /*11970*/  ISETP.GE.AND P3, PT, R74, UR8, PT ;  /* 0x000000084a007c0c */ /* 0x000fe4000bf66270 */
[----:B------:R-:W-:Y:S01]  /*11980*/  ISETP.GE.AND P1, PT, R72, UR8, PT ;  /* 0x0000000848007c0c */ /* 0x000fe2000bf26270 */
[----:B--2---:R-:W-:Y:S01]  /*11990*/  FMUL R23, R15, UR4 ;  /* 0x000000040f177c20 */ /* 0x004fe20008400000 */
[----:B------:R-:W-:Y:S01]  /*119a0*/  FMUL R16, R16, UR4 ;  /* 0x0000000410107c20 */ /* 0x000fe20008400000 */
[----:B------:R-:W-:Y:S01]  /*119b0*/  FMUL R17, R17, UR4 ;  /* 0x0000000411117c20 */ /* 0x000fe20008400000 */
[----:B------:R-:W-:Y:S01]  /*119c0*/  FMUL R18, R18, UR4 ;  /* 0x0000000412127c20 */ /* 0x000fe20008400000 */
[----:B------:R-:W-:Y:S01]  /*119d0*/  FMUL R19, R19, UR4 ;  /* 0x0000000413137c20 */ /* 0x000fe20008400000 */
[----:B------:R-:W-:Y:S01]  /*119e0*/  FMUL R72, R12, UR4 ;  /* 0x000000040c487c20 */ /* 0x000fe20008400000 */
[----:B------:R-:W-:Y:S01]  /*119f0*/  FMUL R73, R13, UR4 ;  /* 0x000000040d497c20 */ /* 0x000fe20008400000 */
[----:B---3--:R-:W-:-:S04]  /*11a00*/  LOP3.LUT R80, R80, 0xfffffffd, RZ, 0xc0, !PT ;  /* 0xfffffffd50507812 */ /* 0x008fc800078ec0ff */
[----:B------:R-:W-:Y:S02]  /*11a10*/  @P6 LOP3.LUT R80, R80, 0x2, RZ, 0xfc, !PT ;  /* 0x0000000250506812 */ /* 0x000fe400078efcff */
[C---:B------:R-:W-:Y:S02]  /*11a20*/  ISETP.GE.U32.OR P6, PT, R77.reuse, UR5, P4 ;  /* 0x000000054d007c0c */ /* 0x040fe4000a7c6470 */
[----:B------:R-:W-:Y:S02]  /*11a30*/  LOP3.LUT R80, R80, 0xfffffffe, RZ, 0xc0, !PT ;  /* 0xfffffffe50507812 */ /* 0x000fe400078ec0ff */
[C---:B------:R-:W-:Y:S02]  /*11a40*/  ISETP.GE.U32.OR P4, PT, R77.reuse, UR5, P2 ;  /* 0x000000054d007c0c */ /* 0x040fe40009786470 */
[----:B------:R-:W-:Y:S02]  /*11a50*/  @P5 LOP3.LUT R80, R80, 0x1, RZ, 0xfc, !PT ;  /* 0x0000000150505812 */ /* 0x000fe400078efcff */
[----:B------:R-:W-:-:S02]  /*11a60*/  ISETP.GE.U32.OR P2, PT, R77, UR5, P0 ;  /* 0x000000054d007c0c */ /* 0x000fc40008746470 */
[----:B------:R-:W-:Y:S01]  /*11a70*/  ISETP.GE.AND P0, PT, R22, UR8, PT ;  /* 0x0000000816007c0c */ /* 0x000fe2000bf06270 */
[----:B------:R1:W-:Y:S01]  /*11a80*/  STL [R1+0x8], R80 ;  /* 0x0000085001007387 */ /* 0x0003e20000100800 */
[C---:B------:R-:W-:Y:S01]  /*11a90*/  ISETP.GE.U32.OR P5, PT, R77.reuse, UR5, P3 ;  /* 0x000000054d007c0c */ /* 0x040fe20009fa6470 */
[----:B------:R-:W-:Y:S01]  /*11aa0*/  FMUL R22, R14, UR4 ;  /* 0x000000040e167c20 */ /* 0x000fe20008400000 */
[C---:B------:R-:W-:Y:S02]  /*11ab0*/  ISETP.GE.U32.OR P3, PT, R77.reuse, UR5, P1 ;  /* 0x000000054d007c0c */ /* 0x040fe40008f66470 */
[----:B------:R-:W-:Y:S02]  /*11ac0*/  ISETP.GE.U32.OR P1, PT, R77, UR5, P0 ;  /* 0x000000054d007c0c */ /* 0x000fe40008726470 */
[----:B------:R-:W-:-:S13]  /*11ad0*/  LOP3.LUT P0, RZ, R80, 0x2, RZ, 0xc0, !PT ;  /* 0x0000000250ff7812 */ /* 0x000fda000780c0ff */
[----:B------:R-:W-:Y:S05]  /*11ae0*/  @P0 BRA `(.L_x_235) ;  /* 0x0000000000880947 */ /* 0x000fea0003800000 */
[----:B------:R-:W-:Y:S01]  /*11af0*/  FMUL R2, R56, UR4 ;  /* 0x0000000438027c20 */ /* 0x000fe20008400000 */
[----:B------:R-:W-:Y:S01]  /*11b00*/  FMUL R57, R57, UR4 ;  /* 0x0000000439397c20 */ /* 0x000fe20008400000 */
[----:B------:R-:W-:Y:S01]  /*11b10*/  FMUL R0, R60, UR4 ;  /* 0x000000043c007c20 */ /* 0x000fe20008400000 */
[----:B------:R-:W-:Y:S01]  /*11b20*/  FMUL R61, R61, UR4 ;  /* 0x000000043d3d7c20 */ /* 0x000fe20008400000 */
[----:B------:R-:W-:Y:S01]  /*11b30*/  FMUL R3, R58, UR4 ;  /* 0x000000043a037c20 */ /* 0x000fe20008400000 */
[----:B------:R-:W-:Y:S01]  /*11b40*/  FMUL R59, R59, UR4 ;  /* 0x000000043b3b7c20 */ /* 0x000fe20008400000 */
[----:B------:R-:W-:Y:S01]  /*11b50*/  F2FP.BF16.F32.PACK_AB R2, R57, R2 ;  /* 0x000000023902723e */ /* 0x000fe200000010ff */
[----:B------:R-:W-:Y:S01]  /*11b60*/  FMUL R62, R62, UR4 ;  /* 0x000000043e3e7c20 */ /* 0x000fe20008400000 */
[----:B------:R-:W-:Y:S01]  /*11b70*/  F2FP.BF16.F32.PACK_AB R0, R61, R0 ;  /* 0x000000003d00723e */ /* 0x000fe200000010ff */
[----:B------:R-:W-:Y:S01]  /*11b80*/  FMUL R63, R63, UR4 ;  /* 0x000000043f3f7c20 */ /* 0x000fe20008400000 */
[----:B------:R-:W-:-:S02]  /*11b90*/  PRMT R12, R2, 0x7632, R12 ;  /* 0x00007632020c7816 */ /* 0x000fc4000000000c */
[----:B------:R-:W-:Y:S02]  /*11ba0*/  PRMT R14, R0, 0x7632, R14 ;  /* 0x00007632000e7816 */ /* 0x000fe4000000000e */
[----:B------:R-:W-:Y:S02]  /*11bb0*/  PRMT R13, R2, 0x7610, R13 ;  /* 0x00007610020d7816 */ /* 0x000fe4000000000d */
[----:B------:R-:W-:Y:S02]  /*11bc0*/  F2FP.BF16.F32.PACK_AB R3, R59, R3 ;  /* 0x000000033b03723e */ /* 0x000fe400000010ff */
[----:B------:R-:W-:Y:S02]  /*11bd0*/  F2FP.BF16.F32.PACK_AB R2, R63, R62 ;  /* 0x0000003e3f02723e */ /* 0x000fe400000010ff */
[----:B------:R-:W-:Y:S02]  /*11be0*/  LOP3.LUT R12, R12, 0xffff, RZ, 0xc0, !PT ;  /* 0x0000ffff0c0c7812 */ /* 0x000fe400078ec0ff */
[----:B------:R-:W-:-:S02]  /*11bf0*/  LOP3.LUT R14, R14, 0xffff, RZ, 0xc0, !PT ;  /* 0x0000ffff0e0e7812 */ /* 0x000fc400078ec0ff */
[----:B------:R-:W-:Y:S01]  /*11c00*/  PRMT R15, R3, 0x7632, R15 ;  /* 0x00007632030f7816 */ /* 0x000fe2000000000f */
[----:B------:R-:W-:Y:S01]  /*11c10*/  IMAD.WIDE.U32 R58, R12, 0x10000, RZ ;  /* 0x000100000c3a7825 */ /* 0x000fe200078e00ff */
[----:B------:R-:W-:-:S03]  /*11c20*/  PRMT R56, R2, 0x7632, R56 ;  /* 0x0000763202387816 */ /* 0x000fc60000000038 */
[----:B------:R-:W-:Y:S01]  /*11c30*/  IMAD.WIDE.U32 R60, R14, 0x10000, RZ ;  /* 0x000100000e3c7825 */ /* 0x000fe200078e00ff */
[----:B------:R-:W-:Y:S02]  /*11c40*/  LOP3.LUT R3, R59, 0xffff, R3, 0xf8, !PT ;  /* 0x0000ffff3b037812 */ /* 0x000fe400078ef803 */
[----:B------:R-:W-:Y:S01]  /*11c50*/  LOP3.LUT R13, R58, 0xffff, R13, 0xf8, !PT ;  /* 0x0000ffff3a0d7812 */ /* 0x000fe200078ef80d */
[----:B------:R-:W-:Y:S01]  /*11c60*/  IMAD.U32 R15, R15, 0x10000, RZ ;  /* 0x000100000f0f7824 */ /* 0x000fe200078e00ff */
[----:B------:R-:W-:Y:S01]  /*11c70*/  LOP3.LUT R2, R61, 0xffff, R2, 0xf8, !PT ;  /* 0x0000ffff3d027812 */ /* 0x000fe200078ef802 */
[----:B------:R-:W-:Y:S01]  /*11c80*/  IMAD.U32 R56, R56, 0x10000, RZ ;  /* 0x0001000038387824 */ /* 0x000fe200078e00ff */
[----:B------:R-:W-:Y:S01]  /*11c90*/  LOP3.LUT R0, R60, 0xffff, R0, 0xf8, !PT ;  /* 0x0000ffff3c007812 */ /* 0x000fe200078ef800 */
[----:B------:R-:W-:Y:S01]  /*11ca0*/  IMAD.MOV.U32 R12, RZ, RZ, R13 ;  /* 0x000000ffff0c7224 */ /* 0x000fe200078e000d */
[----:B------:R-:W-:Y:S02]  /*11cb0*/  LOP3.LUT R3, R3, R15, RZ, 0xfc, !PT ;  /* 0x0000000f03037212 */ /* 0x000fe400078efcff */
[----:B------:R-:W-:Y:S01]  /*11cc0*/  LOP3.LUT R2, R2, R56, RZ, 0xfc, !PT ;  /* 0x0000003802027212 */ /* 0x000fe200078efcff */
[----:B------:R-:W-:-:S02]  /*11cd0*/  IMAD.MOV.U32 R14, RZ, RZ, R0 ;  /* 0x000000ffff0e7224 */ /* 0x000fc400078e0000 */
[----:B------:R-:W-:Y:S02]  /*11ce0*/  IMAD.MOV.U32 R13, RZ, RZ, R3 ;  /* 0x000000ffff0d7224 */ /* 0x000fe400078e0003 */
[----:B------:R-:W-:-:S05]  /*11cf0*/  IMAD.MOV.U32 R15, RZ, RZ, R2 ;  /* 0x000000ffff0f7224 */ /* 0x000fca00078e0002 */
[----:B------:R2:W-:Y:S02]  /*11d00*/  STG.E.128 desc[UR38][R20.64], R12 ;  /* 0x0000000c14007986 */ /* 0x0005e4000c101d26 */
.L_x_235:
[----:B------:R-:W-:Y:S05]  /*11d10*/  BSYNC.RECONVERGENT B0 ;  /* 0x0000000000007941 */ /* 0x000fea0003800200 */
.L_x_234:
[----:B------:R-:W-:Y:S01]  /*11d20*/  LOP3.LUT P0, RZ, R80, 0x1, RZ, 0xc0, !PT ;  /* 0x0000000150ff7812 */ /* 0x000fe2000780c0ff */
[----:B------:R-:W-:-:S12]  /*11d30*/  BSSY.RECONVERGENT B0, `(.L_x_236) ;  /* 0x0000024000007945 */ /* 0x000fd80003800200 */
        /* <DEDUP_REMOVED lines=11> */
[----:B--2---:R-:W-:-:S02]  /*11df0*/  PRMT R12, R0, 0x7632, R12 ;  /* 0x00007632000c7816 */ /* 0x004fc4000000000c */
        /* <DEDUP_REMOVED lines=23> */
.L_x_237:
[----:B------:R-:W-:Y:S05]  /*11f70*/  BSYNC.RECONVERGENT B0 ;  /* 0x0000000000007941 */ /* 0x000fea0003800200 */
.L_x_236:
[----:B------:R-:W-:Y:S04]  /*11f80*/  BSSY.RECONVERGENT B0, `(.L_x_238) ;  /* 0x0000024000007945 */ /* 0x000fe80003800200 */
        /* <DEDUP_REMOVED lines=11> */
[----:B--23--:R-:W-:-:S02]  /*12040*/  PRMT R12, R2, 0x7632, R12 ;  /* 0x00007632020c7816 */ /* 0x00cfc4000000000c */
        /* <DEDUP_REMOVED lines=23> */
.L_x_239:
[----:B------:R-:W-:Y:S05]  /*121c0*/  BSYNC.RECONVERGENT B0 ;  /* 0x0000000000007941 */ /* 0x000fea0003800200 */
.L_x_238:
        /* <DEDUP_REMOVED lines=12> */
[----:B--234-:R-:W-:-:S02]  /*12290*/  PRMT R12, R0, 0x7632, R12 ;  /* 0x00007632000c7816 */ /* 0x01cfc4000000000c */
        /* <DEDUP_REMOVED lines=23> */
.L_x_241:
[----:B------:R-:W-:Y:S05]  /*12410*/  BSYNC.RECONVERGENT B0 ;  /* 0x0000000000007941 */ /* 0x000fea0003800200 */
.L_x_240:
        /* <DEDUP_REMOVED lines=36> */
.L_x_243:
[----:B------:R-:W-:Y:S05]  /*12660*/  BSYNC.RECONVERGENT B0 ;  /* 0x0000000000007941 */ /* 0x000fea0003800200 */
.L_x_242:
        /* <DEDUP_REMOVED lines=36> */
.L_x_245:
[----:B------:R-:W-:Y:S05]  /*128b0*/  BSYNC.RECONVERGENT B0 ;  /* 0x0000000000007941 */ /* 0x000fea0003800200 */
.L_x_244:
        /* <DEDUP_REMOVED lines=22> */
[----:B--234-:R-:W-:Y:S01]  /*12a20*/  IMAD.WIDE.U32 R12, R6, 0x10000, RZ ;  /* 0x00010000060c7825 */ /* 0x01cfe200078e00ff */
        /* <DEDUP_REMOVED lines=13> */
.L_x_247:
[----:B------:R-:W-:Y:S05]  /*12b00*/  BSYNC.RECONVERGENT B0 ;  /* 0x0000000000007941 */ /* 0x000fea0003800200 */
.L_x_246:
        /* <DEDUP_REMOVED lines=8> */
[----:B------:R-:W-:Y:S02]  /*12b90*/  F2FP.BF16.F32.PACK_AB R18, R19, R18 ;  /* 0x000000121312723e */ /* 0x000fe400000010ff */
[----:B------:R-:W-:Y:S01]  /*12ba0*/  LOP3.LUT R2, R2, 0xffff, RZ, 0xc0, !PT ;  /* 0x0000ffff02027812 */ /* 0x000fe200078ec0ff */
[----:B--2---:R-:W-:Y:S01]  /*12bb0*/  IMAD.WIDE.U32 R6, R0, 0x10000, RZ ;  /* 0x0001000000067825 */ /* 0x004fe200078e00ff */
        /* <DEDUP_REMOVED lines=10> */
[----:B------:R-:W-:Y:S01]  /*12c60*/  LOP3.LUT R7, R18, R4, RZ, 0xfc, !PT ;  /* 0x0000000412077212 */ /* 0x000fe200078efcff */
[----:B------:R-:W-:Y:S02]  /*12c70*/  IMAD.MOV.U32 R4, RZ, RZ, R5 ;  /* 0x000000ffff047224 */ /* 0x000fe400078e0005 */
[----:B------:R-:W-:-:S05]  /*12c80*/  IMAD.MOV.U32 R5, RZ, RZ, R3 ;  /* 0x000000ffff057224 */ /* 0x000fca00078e0003 */
[----:B------:R2:W-:Y:S02]  /*12c90*/  STG.E.128 desc[UR38][R20.64+0xd0], R4 ;  /* 0x0000d00414007986 */ /* 0x0005e4000c101d26 */
.L_x_249:
[----:B------:R-:W-:Y:S05]  /*12ca0*/  BSYNC.RECONVERGENT B0 ;  /* 0x0000000000007941 */ /* 0x000fea0003800200 */
.L_x_248:
[----:B------:R-:W-:Y:S01]  /*12cb0*/  UISETP.NE.AND UP0, UPT, UR46, 0x3, UPT ;  /* 0x000000032e00788c */ /* 0x000fe2000bf05270 */
[----:B------:R-:W-:-:S08]  /*12cc0*/  NOP ;  /* 0x0000000000007918 */ /* 0x000fd00000000000 */
[----:B------:R-:W-:Y:S05]  /*12cd0*/  BRA.U !UP0, `(.L_x_250) ;  /* 0x0000000108087547 */ /* 0x000fea000b800000 */
[----:B------:R-:W-:Y:S05]  /*12ce0*/  BPT.TRAP 0x1 ;  /* 0x000000040000795c */ /* 0x000fea0000300000 */
[----:B------:R-:W-:Y:S05]  /*12cf0*/  BPT.TRAP 0x1 ;  /* 0x000000040000795c */ /* 0x000fea0000300000 */
.L_x_250:
[----:B------:R-:W-:Y:S02]  /*12d00*/  UIADD3 UR4, UPT, UPT, UR37, 0x388b8, URZ ;  /* 0x000388b825047890 */ /* 0x000fe4000fffe0ff */
[----:B------:R-:W-:Y:S02]  /*12d10*/  ULOP3.LUT UP0, URZ, UR41, 0x7, URZ, 0xc0, !UPT ;  /* 0x0000000729ff7892 */ /* 0x000fe4000f80c0ff */
[----:B------:R-:W-:-:S09]  /*12d20*/  UPRMT UR4, UR36, 0x654, UR4 ;  /* 0x0000065424047896 */ /* 0x000fd20008000004 */
[----:B------:R-:W-:Y:S01]  /*12d30*/  SYNCS.ARRIVE.TRANS64.RED.A1T0 RZ, [UR4], RZ ;  /* 0x000000ffffff79a7 */ /* 0x000fe20008100404 */
[----:B------:R-:W-:Y:S01]  /*12d40*/  BAR.SYNC.DEFER_BLOCKING 0x1, 0x100 ;  /* 0x0044000000007b1d */ /* 0x000fe20000010000 */
[----:B------:R-:W-:-:S13]  /*12d50*/  PLOP3.LUT P0, PT, PT, PT, UP0, 0x80, 0x8 ;  /* 0x000000000008781c */ /* 0x000fda0003f0f008 */
[----:B------:R-:W-:Y:S05]  /*12d60*/  @P0 EXIT ;  /* 0x000000000000094d */ /* 0x000fea0003800000 */
[----:B------:R-:W5:Y:S01]  /*12d70*/  S2UR UR5, SR_CgaCtaId ;  /* 0x00000000000579c3 */ /* 0x000f620000008800 */
[----:B------:R-:W-:Y:S01]  /*12d80*/  UMOV UR4, 0x400 ;  /* 0x0000040000047882 */ /* 0x000fe20000000000 */
[----:B------:R-:W-:Y:S01]  /*12d90*/  IMAD.MOV.U32 R2, RZ, RZ, 0xffff ;  /* 0x0000ffffff027424 */ /* 0x000fe200078e00ff */
[----:B-----5:R-:W-:-:S09]  /*12da0*/  ULEA UR4, UR5, UR4, 0x18 ;  /* 0x0000000405047291 */ /* 0x020fd2000f8ec0ff */
[----:B------:R-:W5:Y:S01]  /*12db0*/  LDS R3, [UR4+0x388c0] ;  /* 0x0388c004ff037984 */ /* 0x000f620008000800 */
[----:B------:R-:W-:Y:S02]  /*12dc0*/  UMOV UR4, 0x40 ;  /* 0x0000004000047882 */ /* 0x000fe40000000000 */
[----:B------:R-:W-:Y:S01]  /*12dd0*/  ULEA UR5, UR5, UR4, 0x18 ;  /* 0x0000000405057291 */ /* 0x000fe2000f8ec0ff */
[----:B------:R-:W-:-:S08]  /*12de0*/  NOP ;  /* 0x0000000000007918 */ /* 0x000fd00000000000 */
[----:B------:R-:W1:Y:S01]  /*12df0*/  LDS R0, [UR5+0x14] ;  /* 0x00001405ff007984 */ /* 0x000e620008000800 */
[----:B-----5:R-:W-:-:S04]  /*12e00*/  LOP3.LUT R3, R3, 0xffff, RZ, 0xc0, !PT ;  /* 0x0000ffff03037812 */ /* 0x020fc800078ec0ff */
[----:B------:R-:W-:-:S04]  /*12e10*/  SHF.R.U32.HI R3, RZ, 0x5, R3 ;  /* 0x00000005ff037819 */ /* 0x000fc80000011603 */
[----:B------:R-:W-:-:S04]  /*12e20*/  SHF.L.U32 R2, R2, R3, RZ ;  /* 0x0000000302027219 */ /* 0x000fc800000006ff */
[----:B-1----:R-:W-:-:S04]  /*12e30*/  LOP3.LUT R0, R0, R2, RZ, 0xc0, !PT ;  /* 0x0000000200007212 */ /* 0x002fc800078ec0ff */
[----:B------:R-:W-:Y:S01]  /*12e40*/  ISETP.NE.AND P0, PT, R0, R2, PT ;  /* 0x000000020000720c */ /* 0x000fe20003f05270 */
[----:B------:R-:W-:-:S05]  /*12e50*/  IMAD.MOV.U32 R0, RZ, RZ, 0x1 ;  /* 0x00000001ff007424 */ /* 0x000fca00078e00ff */
[----:B------:R-:W-:-:S07]  /*12e60*/  SHF.L.U32 R0, R0, R3, RZ ;  /* 0x0000000300007219 */ /* 0x000fce00000006ff */
[----:B------:R-:W-:Y:S05]  /*12e70*/  @P0 BRA `(.L_x_251) ;  /* 0x00000000005c0947 */ /* 0x000fea0003800000 */
[----:B------:R-:W1:Y:S02]  /*12e80*/  LDS R3, [UR5+0x18] ;  /* 0x00001805ff037984 */ /* 0x000e640008000800 */
[----:B-1----:R-:W-:-:S04]  /*12e90*/  LOP3.LUT R3, R3, R0, RZ, 0xc0, !PT ;  /* 0x0000000003037212 */ /* 0x002fc800078ec0ff */
[----:B------:R-:W-:-:S13]  /*12ea0*/  ISETP.NE.AND P0, PT, R3, R0, PT ;  /* 0x000000000300720c */ /* 0x000fda0003f05270 */
[----:B------:R-:W-:Y:S05]  /*12eb0*/  @P0 BRA `(.L_x_252) ;  /* 0x0000000000400947 */ /* 0x000fea0003800000 */
[----:B------:R-:W-:Y:S01]  /*12ec0*/  R2UR UR4, R2 ;  /* 0x00000000020472ca */ /* 0x000fe200000e0000 */
[----:B------:R-:W1:Y:S01]  /*12ed0*/  S2R R3, SR_LANEID ;  /* 0x0000000000037919 */ /* 0x000e620000000000 */
[----:B------:R-:W-:-:S04]  /*12ee0*/  LOP3.LUT R0, RZ, R0, RZ, 0x33, !PT ;  /* 0x00000000ff007212 */ /* 0x000fc800078e33ff */
[----:B------:R-:W5:Y:S07]  /*12ef0*/  REDUX UR7, R0 ;  /* 0x00000000000773c4 */ /* 0x000f6e0000000000 */
[----:B------:R-:W-:-:S03]  /*12f00*/  ULOP3.LUT UR6, URZ, UR4, URZ, 0x33, !UPT ;  /* 0x00000004ff067292 */ /* 0x000fc6000f8e33ff */
[----:B------:R-:W-:Y:S02]  /*12f10*/  VOTEU.ANY UR4, UPT, PT ;  /* 0x0000000000047886 */ /* 0x000fe400038e0100 */
[----:B------:R-:W-:Y:S01]  /*12f20*/  UFLO.U32 UR4, UR4 ;  /* 0x00000004000472bd */ /* 0x000fe200080e0000 */
[----:B------:R-:W-:-:S04]  /*12f30*/  IMAD.U32 R2, RZ, RZ, UR6 ;  /* 0x00000006ff027e24 */ /* 0x000fc8000f8e00ff */
[----:B------:R-:W2:Y:S02]  /*12f40*/  REDUX UR8, R2 ;  /* 0x00000000020873c4 */ /* 0x000ea40000000000 */
[----:B------:R1:W-:Y:S01]  /*12f50*/  UTCATOMSWS.AND URZ, UR6 ;  /* 0x0000000600ff79e3 */ /* 0x0003e20008000000 */
[----:B-----5:R-:W-:Y:S01]  /*12f60*/  IMAD.U32 R0, RZ, RZ, UR7 ;  /* 0x00000007ff007e24 */ /* 0x020fe2000f8e00ff */
[----:B-1----:R-:W-:Y:S01]  /*12f70*/  ISETP.EQ.U32.AND P0, PT, R3, UR4, PT ;  /* 0x0000000403007c0c */ /* 0x002fe2000bf02070 */
[----:B--2---:R-:W-:-:S12]  /*12f80*/  IMAD.U32 R2, RZ, RZ, UR8 ;  /* 0x00000008ff027e24 */ /* 0x004fd8000f8e00ff */
[----:B------:R1:W-:Y:S04]  /*12f90*/  @P0 ATOMS.AND RZ, [UR5+0x14], R2 ;  /* 0x00001402ffff098c */ /* 0x0003e8000a800005 */
[----:B------:R1:W-:Y:S01]  /*12fa0*/  @P0 ATOMS.AND RZ, [UR5+0x18], R0 ;  /* 0x00001800ffff098c */ /* 0x0003e2000a800005 */
[----:B------:R-:W-:Y:S05]  /*12fb0*/  BRA `(.L_x_253) ;  /* 0x0000000000147947 */ /* 0x000fea0003800000 */
.L_x_252:
[----:B------:R-:W-:Y:S02]  /*12fc0*/  MOV R2, 0x12fe0 ;  /* 0x00012fe000027802 */ /* 0x000fe40000000f00 */
[----:B--234-:R-:W-:Y:S05]  /*12fd0*/  CALL.REL.NOINC `($__internal_0_$__cuda_sm10x_tcgen05_guardrail_trap_col_being_dealloced_not_returned_by_alloc) ;  /* 0x0000000c00387944 */ /* 0x01cfea0003c00000 */
[----:B------:R-:W-:Y:S05]  /*12fe0*/  BRA `(.L_x_253) ;  /* 0x0000000000087947 */ /* 0x000fea0003800000 */
.L_x_251:
[----:B------:R-:W-:Y:S02]  /*12ff0*/  MOV R2, 0x13010 ;  /* 0x0001301000027802 */ /* 0x000fe40000000f00 */
[----:B--234-:R-:W-:Y:S05]  /*13000*/  CALL.REL.NOINC `($__internal_2_$__cuda_sm10x_tcgen05_guardrail_trap_unallocated_columns_being_dealloced) ;  /* 0x0000000c00447944 */ /* 0x01cfea0003c00000 */
.L_x_253:
[----:B------:R-:W-:Y:S01]  /*13010*/  NOP ;  /* 0x0000000000007918 */ /* 0x000fe20000000000 */
[----:B------:R-:W-:Y:S05]  /*13020*/  EXIT ;  /* 0x000000000000794d */ /* 0x000fea0003800000 */
.L_x_51:
[----:B------:R-:W-:-:S07]  /*13030*/  MOV R3, UR24 ;  /* 0x0000001800037c02 */ /* 0x000fce0008000f00 */
.L_x_254:
[----:B-1----:R1:W2:Y:S02]  /*13040*/  SYNCS.PHASECHK.TRANS64.TRYWAIT P0, [R3+URZ+0x38810], R0 ;  /* 0x03881000030075a7 */ /* 0x0022a400080011ff */
[----:B--2---:R-:W-:Y:S05]  /*13050*/  @!P0 NANOSLEEP.SYNCS 0x989680 ;  /* 0x009896800000895d */ /* 0x004fea0003900000 */
[----:B------:R-:W2:Y:S02]  /*13060*/  @!P0 SYNCS.PHASECHK.TRANS64 P0, [R3+URZ+0x38810], R0 ;  /* 0x03881000030085a7 */ /* 0x000ea400080010ff */
[----:B--2---:R-:W-:Y:S05]  /*13070*/  @!P0 BRA `(.L_x_254) ;  /* 0xfffffffc00f08947 */ /* 0x004fea000383ffff */
[----:B------:R-:W-:Y:S05]  /*13080*/  BRA `(.L_x_255) ;  /* 0xfffffef000b87947 */ /* 0x000fea000383ffff */
.L_x_59:
[----:B------:R-:W-:-:S07]  /*13090*/  MOV R3, UR24 ;  /* 0x0000001800037c02 */ /* 0x000fce0008000f00 */
.L_x_256:
[----:B-1----:R1:W2:Y:S02]  /*130a0*/  SYNCS.PHASECHK.TRANS64.TRYWAIT P0, [R3+URZ+0x38838], R0 ;  /* 0x03883800030075a7 */ /* 0x0022a400080011ff */
[----:B--2---:R-:W-:Y:S05]  /*130b0*/  @!P0 NANOSLEEP.SYNCS 0x989680 ;  /* 0x009896800000895d */ /* 0x004fea0003900000 */
[----:B------:R-:W2:Y:S02]  /*130c0*/  @!P0 SYNCS.PHASECHK.TRANS64 P0, [R3+URZ+0x38838], R0 ;  /* 0x03883800030085a7 */ /* 0x000ea400080010ff */
[----:B--2---:R-:W-:Y:S05]  /*130d0*/  @!P0 BRA `(.L_x_256) ;  /* 0xfffffffc00f08947 */ /* 0x004fea000383ffff */
[----:B------:R-:W-:Y:S05]  /*130e0*/  BRA `(.L_x_257) ;  /* 0xfffffef400a47947 */ /* 0x000fea000383ffff */
.L_x_62:
[----:B------:R-:W-:-:S07]  /*130f0*/  MOV R5, UR24 ;  /* 0x0000001800057c02 */ /* 0x000fce0008000f00 */
.L_x_258:
[----:B-1----:R1:W2:Y:S02]  /*13100*/  SYNCS.PHASECHK.TRANS64.TRYWAIT P0, [R5+URZ+0x38828], R0 ;  /* 0x03882800050075a7 */ /* 0x0022a400080011ff */
[----:B--2---:R-:W-:Y:S05]  /*13110*/  @!P0 NANOSLEEP.SYNCS 0x989680 ;  /* 0x009896800000895d */ /* 0x004fea0003900000 */
[----:B------:R-:W2:Y:S02]  /*13120*/  @!P0 SYNCS.PHASECHK.TRANS64 P0, [R5+URZ+0x38828], R0 ;  /* 0x03882800050085a7 */ /* 0x000ea400080010ff */
[----:B--2---:R-:W-:Y:S05]  /*13130*/  @!P0 BRA `(.L_x_258) ;  /* 0xfffffffc00f08947 */ /* 0x004fea000383ffff */
[----:B------:R-:W-:Y:S05]  /*13140*/  BRA `(.L_x_259) ;  /* 0xfffffef800407947 */ /* 0x000fea000383ffff */
.L_x_68:
[----:B------:R-:W-:-:S07]  /*13150*/  MOV R5, UR24 ;  /* 0x0000001800057c02 */ /* 0x000fce0008000f00 */
.L_x_260:
[----:B-1----:R1:W3:Y:S02]  /*13160*/  SYNCS.PHASECHK.TRANS64.TRYWAIT P0, [R5+URZ+0x38848], R0 ;  /* 0x03884800050075a7 */ /* 0x0022e400080011ff */
[----:B---3--:R-:W-:Y:S05]  /*13170*/  @!P0 NANOSLEEP.SYNCS 0x989680 ;  /* 0x009896800000895d */ /* 0x008fea0003900000 */
[----:B------:R-:W3:Y:S02]  /*13180*/  @!P0 SYNCS.PHASECHK.TRANS64 P0, [R5+URZ+0x38848], R0 ;  /* 0x03884800050085a7 */ /* 0x000ee400080010ff */
[----:B---3--:R-:W-:Y:S05]  /*13190*/  @!P0 BRA `(.L_x_260) ;  /* 0xfffffffc00f08947 */ /* 0x008fea000383ffff */
[----:B------:R-:W-:Y:S05]  /*131a0*/  BRA `(.L_x_261) ;  /* 0xfffffef800fc7947 */ /* 0x000fea000383ffff */
.L_x_72:
[----:B------:R-:W-:Y:S07]  /*131b0*/  MOV R0, UR17 ;  /* 0x0000001100007c02 */ /* 0x000fee0008000f00 */
.L_x_262:
[----:B-1----:R1:W2:Y:S02]  /*131c0*/  SYNCS.PHASECHK.TRANS64.TRYWAIT P0, [R0+URZ+0x38810], R5 ;  /* 0x03881005000075a7 */ /* 0x0022a400080011ff */
[----:B--2---:R-:W-:Y:S05]  /*131d0*/  @!P0 NANOSLEEP.SYNCS 0x989680 ;  /* 0x009896800000895d */ /* 0x004fea0003900000 */
[----:B------:R-:W2:Y:S02]  /*131e0*/  @!P0 SYNCS.PHASECHK.TRANS64 P0, [R0+URZ+0x38810], R5 ;  /* 0x03881005000085a7 */ /* 0x000ea400080010ff */
[----:B--2---:R-:W-:Y:S05]  /*131f0*/  @!P0 BRA `(.L_x_262) ;  /* 0xfffffffc00f08947 */ /* 0x004fea000383ffff */
[----:B------:R-:W-:Y:S05]  /*13200*/  BRA `(.L_x_263) ;  /* 0xfffffefc00e07947 */ /* 0x000fea000383ffff */
.L_x_78:
[----:B-1----:R-:W-:Y:S07]  /*13210*/  MOV R0, UR24 ;  /* 0x0000001800007c02 */ /* 0x002fee0008000f00 */
.L_x_264:
[----:B-1----:R1:W2:Y:S02]  /*13220*/  SYNCS.PHASECHK.TRANS64.TRYWAIT P0, [R0+URZ+0x38838], R4 ;  /* 0x03883804000075a7 */ /* 0x0022a400080011ff */
[----:B--2---:R-:W-:Y:S05]  /*13230*/  @!P0 NANOSLEEP.SYNCS 0x989680 ;  /* 0x009896800000895d */ /* 0x004fea0003900000 */
[----:B------:R-:W2:Y:S02]  /*13240*/  @!P0 SYNCS.PHASECHK.TRANS64 P0, [R0+URZ+0x38838], R4 ;  /* 0x03883804000085a7 */ /* 0x000ea400080010ff */
[----:B--2---:R-:W-:Y:S05]  /*13250*/  @!P0 BRA `(.L_x_264) ;  /* 0xfffffffc00f08947 */ /* 0x004fea000383ffff */
[----:B------:R-:W-:Y:S05]  /*13260*/  BRA `(.L_x_265) ;  /* 0xffffff0000647947 */ /* 0x000fea000383ffff */
.L_x_81:
[----:B------:R-:W-:Y:S07]  /*13270*/  MOV R4, UR24 ;  /* 0x0000001800047c02 */ /* 0x000fee0008000f00 */
.L_x_266:
[----:B--2---:R2:W3:Y:S02]  /*13280*/  SYNCS.PHASECHK.TRANS64.TRYWAIT P0, [R4+URZ+0x38828], R6 ;  /* 0x03882806040075a7 */ /* 0x0044e400080011ff */
[----:B---3--:R-:W-:Y:S05]  /*13290*/  @!P0 NANOSLEEP.SYNCS 0x989680 ;  /* 0x009896800000895d */ /* 0x008fea0003900000 */
[----:B------:R-:W3:Y:S02]  /*132a0*/  @!P0 SYNCS.PHASECHK.TRANS64 P0, [R4+URZ+0x38828], R6 ;  /* 0x03882806040085a7 */ /* 0x000ee400080010ff */
[----:B---3--:R-:W-:Y:S05]  /*132b0*/  @!P0 BRA `(.L_x_266) ;  /* 0xfffffffc00f08947 */ /* 0x008fea000383ffff */
[----:B------:R-:W-:Y:S05]  /*132c0*/  BRA `(.L_x_267) ;  /* 0xffffff0000f47947 */ /* 0x000fea000383ffff */
.L_x_86:
[----:B--2---:R-:W-:Y:S07]  /*132d0*/  MOV R4, UR24 ;  /* 0x0000001800047c02 */ /* 0x004fee0008000f00 */
.L_x_268:
[----:B--2---:R2:W3:Y:S02]  /*132e0*/  SYNCS.PHASECHK.TRANS64.TRYWAIT P0, [R4+URZ+0x38848], R5 ;  /* 0x03884805040075a7 */ /* 0x0044e400080011ff */
[----:B---3--:R-:W-:Y:S05]  /*132f0*/  @!P0 NANOSLEEP.SYNCS 0x989680 ;  /* 0x009896800000895d */ /* 0x008fea0003900000 */
[----:B------:R-:W3:Y:S02]  /*13300*/  @!P0 SYNCS.PHASECHK.TRANS64 P0, [R4+URZ+0x38848], R5 ;  /* 0x03884805040085a7 */ /* 0x000ee400080010ff */
[----:B---3--:R-:W-:Y:S05]  /*13310*/  @!P0 BRA `(.L_x_268) ;  /* 0xfffffffc00f08947 */ /* 0x008fea000383ffff */
[----:B------:R-:W-:Y:S05]  /*13320*/  BRA `(.L_x_269) ;  /* 0xffffff04004c7947 */ /* 0x000fea000383ffff */
.L_x_95:
[----:B------:R-:W-:-:S07]  /*13330*/  MOV R2, UR22 ;  /* 0x0000001600027c02 */ /* 0x000fce0008000f00 */
.L_x_270:
[----:B-1----:R1:W2:Y:S02]  /*13340*/  SYNCS.PHASECHK.TRANS64.TRYWAIT P0, [R2+URZ+0x38800], R6 ;  /* 0x03880006020075a7 */ /* 0x0022a400080011ff */
[----:B--2---:R-:W-:Y:S05]  /*13350*/  @!P0 NANOSLEEP.SYNCS 0x989680 ;  /* 0x009896800000895d */ /* 0x004fea0003900000 */
[----:B------:R-:W2:Y:S02]  /*13360*/  @!P0 SYNCS.PHASECHK.TRANS64 P0, [R2+URZ+0x38800], R6 ;  /* 0x03880006020085a7 */ /* 0x000ea400080010ff */
[----:B--2---:R-:W-:Y:S05]  /*13370*/  @!P0 BRA `(.L_x_270) ;  /* 0xfffffffc00f08947 */ /* 0x004fea000383ffff */
[----:B------:R-:W-:Y:S05]  /*13380*/  BRA `(.L_x_271) ;  /* 0xffffff0c00087947 */ /* 0x000fea000383ffff */
.L_x_96:
[----:B------:R-:W-:-:S07]  /*13390*/  MOV R8, UR22 ;  /* 0x0000001600087c02 */ /* 0x000fce0008000f00 */
.L_x_272:
[----:B-1----:R1:W2:Y:S02]  /*133a0*/  SYNCS.PHASECHK.TRANS64.TRYWAIT P0, [R8+URZ+0x38858], R0 ;  /* 0x03885800080075a7 */ /* 0x0022a400080011ff */
[----:B--2---:R-:W-:Y:S05]  /*133b0*/  @!P0 NANOSLEEP.SYNCS 0x989680 ;  /* 0x009896800000895d */ /* 0x004fea0003900000 */
[----:B------:R-:W2:Y:S02]  /*133c0*/  @!P0 SYNCS.PHASECHK.TRANS64 P0, [R8+URZ+0x38858], R0 ;  /* 0x03885800080085a7 */ /* 0x000ea400080010ff */
[----:B--2---:R-:W-:Y:S05]  /*133d0*/  @!P0 BRA `(.L_x_272) ;  /* 0xfffffffc00f08947 */ /* 0x004fea000383ffff */
[----:B------:R-:W-:Y:S05]  /*133e0*/  BRA `(.L_x_273) ;  /* 0xffffff0c00047947 */ /* 0x000fea000383ffff */
.L_x_99:
[----:B------:R-:W-:-:S07]  /*133f0*/  MOV R2, UR22 ;  /* 0x0000001600027c02 */ /* 0x000fce0008000f00 */
.L_x_274:
[----:B---3--:R3:W4:Y:S02]  /*13400*/  SYNCS.PHASECHK.TRANS64.TRYWAIT P0, [R2+URZ+0x38820], R6 ;  /* 0x03882006020075a7 */ /* 0x00872400080011ff */
[----:B----4-:R-:W-:Y:S05]  /*13410*/  @!P0 NANOSLEEP.SYNCS 0x989680 ;  /* 0x009896800000895d */ /* 0x010fea0003900000 */
[----:B------:R-:W4:Y:S02]  /*13420*/  @!P0 SYNCS.PHASECHK.TRANS64 P0, [R2+URZ+0x38820], R6 ;  /* 0x03882006020085a7 */ /* 0x000f2400080010ff */
[----:B----4-:R-:W-:Y:S05]  /*13430*/  @!P0 BRA `(.L_x_274) ;  /* 0xfffffffc00f08947 */ /* 0x010fea000383ffff */
[----:B------:R-:W-:Y:S05]  /*13440*/  BRA `(.L_x_275) ;  /* 0xffffff1000147947 */ /* 0x000fea000383ffff */
.L_x_101:
[----:B---3--:R-:W-:-:S07]  /*13450*/  MOV R2, UR22 ;  /* 0x0000001600027c02 */ /* 0x008fce0008000f00 */
.L_x_276:
[----:B---3--:R3:W4:Y:S02]  /*13460*/  SYNCS.PHASECHK.TRANS64.TRYWAIT P0, [R2+URZ+0x38868], R0 ;  /* 0x03886800020075a7 */ /* 0x00872400080011ff */
[----:B----4-:R-:W-:Y:S05]  /*13470*/  @!P0 NANOSLEEP.SYNCS 0x989680 ;  /* 0x009896800000895d */ /* 0x010fea0003900000 */
[----:B------:R-:W4:Y:S02]  /*13480*/  @!P0 SYNCS.PHASECHK.TRANS64 P0, [R2+URZ+0x38868], R0 ;  /* 0x03886800020085a7 */ /* 0x000f2400080010ff */
[----:B----4-:R-:W-:Y:S05]  /*13490*/  @!P0 BRA `(.L_x_276) ;  /* 0xfffffffc00f08947 */ /* 0x010fea000383ffff */
[----:B------:R-:W-:Y:S05]  /*134a0*/  BRA `(.L_x_277) ;  /* 0xffffff10000c7947 */ /* 0x000fea000383ffff */
.L_x_103:
[----:B------:R-:W-:-:S07]  /*134b0*/  MOV R7, UR22 ;  /* 0x0000001600077c02 */ /* 0x000fce0008000f00 */
.L_x_278:
[----:B---3--:R3:W4:Y:S02]  /*134c0*/  SYNCS.PHASECHK.TRANS64.TRYWAIT P0, [R7+URZ+0x38878], R0 ;  /* 0x03887800070075a7 */ /* 0x00872400080011ff */
[----:B----4-:R-:W-:Y:S05]  /*134d0*/  @!P0 NANOSLEEP.SYNCS 0x989680 ;  /* 0x009896800000895d */ /* 0x010fea0003900000 */
[----:B------:R-:W4:Y:S02]  /*134e0*/  @!P0 SYNCS.PHASECHK.TRANS64 P0, [R7+URZ+0x38878], R0 ;  /* 0x03887800070085a7 */ /* 0x000f2400080010ff */
[----:B----4-:R-:W-:Y:S05]  /*134f0*/  @!P0 BRA `(.L_x_278) ;  /* 0xfffffffc00f08947 */ /* 0x010fea000383ffff */
[----:B------:R-:W-:Y:S05]  /*13500*/  BRA `(.L_x_279) ;  /* 0xffffff10000c7947 */ /* 0x000fea000383ffff */
.L_x_106:
[----:B------:R-:W-:-:S07]  /*13510*/  MOV R3, UR22 ;  /* 0x0000001600037c02 */ /* 0x000fce0008000f00 */
.L_x_280:
[----:B--2---:R2:W3:Y:S02]  /*13520*/  SYNCS.PHASECHK.TRANS64.TRYWAIT P0, [R3+URZ+0x38880], R6 ;  /* 0x03888006030075a7 */ /* 0x0044e400080011ff */
[----:B---3--:R-:W-:Y:S05]  /*13530*/  @!P0 NANOSLEEP.SYNCS 0x989680 ;  /* 0x009896800000895d */ /* 0x008fea0003900000 */
[----:B------:R-:W3:Y:S02]  /*13540*/  @!P0 SYNCS.PHASECHK.TRANS64 P0, [R3+URZ+0x38880], R6 ;  /* 0x03888006030085a7 */ /* 0x000ee400080010ff */
[----:B---3--:R-:W-:Y:S05]  /*13550*/  @!P0 BRA `(.L_x_280) ;  /* 0xfffffffc00f08947 */ /* 0x008fea000383ffff */
[----:B------:R-:W-:Y:S05]  /*13560*/  BRA `(.L_x_281) ;  /* 0xffffff1400347947 */ /* 0x000fea000383ffff */
.L_x_112:
[----:B------:R-:W-:Y:S07]  /*13570*/  MOV R0, UR4 ;  /* 0x0000000400007c02 */ /* 0x000fee0008000f00 */
.L_x_282:
[----:B-1----:R1:W2:Y:S02]  /*13580*/  SYNCS.PHASECHK.TRANS64.TRYWAIT P0, [R0+URZ+0x38800], R2 ;  /* 0x03880002000075a7 */ /* 0x0022a400080011ff */
[----:B--2---:R-:W-:Y:S05]  /*13590*/  @!P0 NANOSLEEP.SYNCS 0x989680 ;  /* 0x009896800000895d */ /* 0x004fea0003900000 */
[----:B------:R-:W2:Y:S02]  /*135a0*/  @!P0 SYNCS.PHASECHK.TRANS64 P0, [R0+URZ+0x38800], R2 ;  /* 0x03880002000085a7 */ /* 0x000ea400080010ff */
[----:B--2---:R-:W-:Y:S05]  /*135b0*/  @!P0 BRA `(.L_x_282) ;  /* 0xfffffffc00f08947 */ /* 0x004fea000383ffff */
[----:B------:R-:W-:Y:S05]  /*135c0*/  BRA `(.L_x_283) ;  /* 0xffffff1c00687947 */ /* 0x000fea000383ffff */
.L_x_114:
[----:B------:R-:W-:Y:S07]  /*135d0*/  MOV R3, UR22 ;  /* 0x0000001600037c02 */ /* 0x000fee0008000f00 */
.L_x_284:
[----:B-1----:R1:W2:Y:S02]  /*135e0*/  SYNCS.PHASECHK.TRANS64.TRYWAIT P0, [R3+URZ+0x38858], R14 ;  /* 0x0388580e030075a7 */ /* 0x0022a400080011ff */
[----:B--2---:R-:W-:Y:S05]  /*135f0*/  @!P0 NANOSLEEP.SYNCS 0x989680 ;  /* 0x009896800000895d */ /* 0x004fea0003900000 */
[----:B------:R-:W2:Y:S02]  /*13600*/  @!P0 SYNCS.PHASECHK.TRANS64 P0, [R3+URZ+0x38858], R14 ;  /* 0x0388580e030085a7 */ /* 0x000ea400080010ff */
[----:B--2---:R-:W-:Y:S05]  /*13610*/  @!P0 BRA `(.L_x_284) ;  /* 0xfffffffc00f08947 */ /* 0x004fea000383ffff */
[----:B------:R-:W-:Y:S05]  /*13620*/  BRA `(.L_x_285) ;  /* 0xffffff1c006c7947 */ /* 0x000fea000383ffff */
.L_x_117:
[----:B------:R-:W-:Y:S07]  /*13630*/  MOV R0, UR22 ;  /* 0x0000001600007c02 */ /* 0x000fee0008000f00 */
.L_x_286:
[----:B--2---:R2:W3:Y:S02]  /*13640*/  SYNCS.PHASECHK.TRANS64.TRYWAIT P0, [R0+URZ+0x38890], R2 ;  /* 0x03889002000075a7 */ /* 0x0044e400080011ff */
[----:B---3--:R-:W-:Y:S05]  /*13650*/  @!P0 NANOSLEEP.SYNCS 0x989680 ;  /* 0x009896800000895d */ /* 0x008fea0003900000 */
[----:B------:R-:W3:Y:S02]  /*13660*/  @!P0 SYNCS.PHASECHK.TRANS64 P0, [R0+URZ+0x38890], R2 ;  /* 0x03889002000085a7 */ /* 0x000ee400080010ff */
[----:B---3--:R-:W-:Y:S05]  /*13670*/  @!P0 BRA `(.L_x_286) ;  /* 0xfffffffc00f08947 */ /* 0x008fea000383ffff */
[----:B------:R-:W-:Y:S05]  /*13680*/  BRA `(.L_x_287) ;  /* 0xffffff2000847947 */ /* 0x000fea000383ffff */
.L_x_119:
[----:B------:R-:W-:Y:S07]  /*13690*/  MOV R0, UR22 ;  /* 0x0000001600007c02 */ /* 0x000fee0008000f00 */
.L_x_288:
[----:B--2---:R2:W3:Y:S02]  /*136a0*/  SYNCS.PHASECHK.TRANS64.TRYWAIT P0, [R0+URZ+0x38868], R2 ;  /* 0x03886802000075a7 */ /* 0x0044e400080011ff */
[----:B---3--:R-:W-:Y:S05]  /*136b0*/  @!P0 NANOSLEEP.SYNCS 0x989680 ;  /* 0x009896800000895d */ /* 0x008fea0003900000 */
[----:B------:R-:W3:Y:S02]  /*136c0*/  @!P0 SYNCS.PHASECHK.TRANS64 P0, [R0+URZ+0x38868], R2 ;  /* 0x03886802000085a7 */ /* 0x000ee400080010ff */
[----:B---3--:R-:W-:Y:S05]  /*136d0*/  @!P0 BRA `(.L_x_288) ;  /* 0xfffffffc00f08947 */ /* 0x008fea000383ffff */
[----:B------:R-:W-:Y:S05]  /*136e0*/  BRA `(.L_x_289) ;  /* 0xffffff2000807947 */ /* 0x000fea000383ffff */
.L_x_125:
[----:B------:R-:W-:Y:S07]  /*136f0*/  MOV R0, UR22 ;  /* 0x0000001600007c02 */ /* 0x000fee0008000f00 */
.L_x_290:
[----:B---3--:R3:W4:Y:S02]  /*13700*/  SYNCS.PHASECHK.TRANS64.TRYWAIT P0, [R0+URZ+0x38878], R2 ;  /* 0x03887802000075a7 */ /* 0x00872400080011ff */
[----:B----4-:R-:W-:Y:S05]  /*13710*/  @!P0 NANOSLEEP.SYNCS 0x989680 ;  /* 0x009896800000895d */ /* 0x010fea0003900000 */
[----:B------:R-:W4:Y:S02]  /*13720*/  @!P0 SYNCS.PHASECHK.TRANS64 P0, [R0+URZ+0x38878], R2 ;  /* 0x03887802000085a7 */ /* 0x000f2400080010ff */
[----:B----4-:R-:W-:Y:S05]  /*13730*/  @!P0 BRA `(.L_x_290) ;  /* 0xfffffffc00f08947 */ /* 0x010fea000383ffff */
[----:B------:R-:W-:Y:S05]  /*13740*/  BRA `(.L_x_291) ;  /* 0xffffff2800e47947 */ /* 0x000fea000383ffff */
.L_x_127:
[----:B------:R-:W-:Y:S07]  /*13750*/  MOV R3, UR22 ;  /* 0x0000001600037c02 */ /* 0x000fee0008000f00 */
.L_x_292:
[----:B---3--:R3:W4:Y:S02]  /*13760*/  SYNCS.PHASECHK.TRANS64.TRYWAIT P0, [R3+URZ+0x38820], R14 ;  /* 0x0388200e030075a7 */ /* 0x00872400080011ff */
[----:B----4-:R-:W-:Y:S05]  /*13770*/  @!P0 NANOSLEEP.SYNCS 0x989680 ;  /* 0x009896800000895d */ /* 0x010fea0003900000 */
[----:B------:R-:W4:Y:S02]  /*13780*/  @!P0 SYNCS.PHASECHK.TRANS64 P0, [R3+URZ+0x38820], R14 ;  /* 0x0388200e030085a7 */ /* 0x000f2400080010ff */
[----:B----4-:R-:W-:Y:S05]  /*13790*/  @!P0 BRA `(.L_x_292) ;  /* 0xfffffffc00f08947 */ /* 0x010fea000383ffff */
[----:B------:R-:W-:Y:S05]  /*137a0*/  BRA `(.L_x_293) ;  /* 0xffffff2800e87947 */ /* 0x000fea000383ffff */
.L_x_130:
[----:B------:R-:W-:Y:S07]  /*137b0*/  MOV R3, UR22 ;  /* 0x0000001600037c02 */ /* 0x000fee0008000f00 */
.L_x_294:
[----:B--2---:R2:W3:Y:S02]  /*137c0*/  SYNCS.PHASECHK.TRANS64.TRYWAIT P0, [R3+URZ+0x38880], R14 ;  /* 0x0388800e030075a7 */ /* 0x0044e400080011ff */
[----:B---3--:R-:W-:Y:S05]  /*137d0*/  @!P0 NANOSLEEP.SYNCS 0x989680 ;  /* 0x009896800000895d */ /* 0x008fea0003900000 */
[----:B------:R-:W3:Y:S02]  /*137e0*/  @!P0 SYNCS.PHASECHK.TRANS64 P0, [R3+URZ+0x38880], R14 ;  /* 0x0388800e030085a7 */ /* 0x000ee400080010ff */
[----:B---3--:R-:W-:Y:S05]  /*137f0*/  @!P0 BRA `(.L_x_294) ;  /* 0xfffffffc00f08947 */ /* 0x008fea000383ffff */
[----:B------:R-:W-:Y:S05]  /*13800*/  BRA `(.L_x_295) ;  /* 0xffffff2c00e07947 */ /* 0x000fea000383ffff */
.L_x_135:
[----:B-1----:R-:W-:-:S07]  /*13810*/  MOV R0, UR22 ;  /* 0x0000001600007c02 */ /* 0x002fce0008000f00 */
.L_x_296:
[----:B-1----:R1:W2:Y:S02]  /*13820*/  SYNCS.PHASECHK.TRANS64.TRYWAIT P0, [R0+URZ+0x388b0], R2 ;  /* 0x0388b002000075a7 */ /* 0x0022a400080011ff */
[----:B--2---:R-:W-:Y:S05]  /*13830*/  @!P0 NANOSLEEP.SYNCS 0x989680 ;  /* 0x009896800000895d */ /* 0x004fea0003900000 */
[----:B------:R-:W2:Y:S02]  /*13840*/  @!P0 SYNCS.PHASECHK.TRANS64 P0, [R0+URZ+0x388b0], R2 ;  /* 0x0388b002000085a7 */ /* 0x000ea400080010ff */
[----:B--2---:R-:W-:Y:S05]  /*13850*/  @!P0 BRA `(.L_x_296) ;  /* 0xfffffffc00f08947 */ /* 0x004fea000383ffff */
[----:B------:R-:W-:Y:S05]  /*13860*/  BRA `(.L_x_297) ;  /* 0xffffff3400087947 */ /* 0x000fea000383ffff */
.L_x_138:
[----:B------:R-:W-:-:S07]  /*13870*/  MOV R0, UR22 ;  /* 0x0000001600007c02 */ /* 0x000fce0008000f00 */
.L_x_298:
[----:B--2---:R2:W3:Y:S02]  /*13880*/  SYNCS.PHASECHK.TRANS64.TRYWAIT P0, [R0+URZ+0x388b8], R2 ;  /* 0x0388b802000075a7 */ /* 0x0044e400080011ff */
[----:B---3--:R-:W-:Y:S05]  /*13890*/  @!P0 NANOSLEEP.SYNCS 0x989680 ;  /* 0x009896800000895d */ /* 0x008fea0003900000 */
[----:B------:R-:W3:Y:S02]  /*138a0*/  @!P0 SYNCS.PHASECHK.TRANS64 P0, [R0+URZ+0x388b8], R2 ;  /* 0x0388b802000085a7 */ /* 0x000ee400080010ff */
[----:B---3--:R-:W-:Y:S05]  /*138b0*/  @!P0 BRA `(.L_x_298) ;  /* 0xfffffffc00f08947 */ /* 0x008fea000383ffff */
[----:B------:R-:W-:Y:S05]  /*138c0*/  BRA `(.L_x_299) ;  /* 0xffffff3400107947 */ /* 0x000fea000383ffff */
.L_x_140:
[----:B------:R-:W-:-:S07]  /*138d0*/  MOV R3, UR22 ;  /* 0x0000001600037c02 */ /* 0x000fce0008000f00 */
.L_x_300:
[----:B--2---:R2:W3:Y:S02]  /*138e0*/  SYNCS.PHASECHK.TRANS64.TRYWAIT P0, [R3+URZ+0x38890], R12 ;  /* 0x0388900c030075a7 */ /* 0x0044e400080011ff */
[----:B---3--:R-:W-:Y:S05]  /*138f0*/  @!P0 NANOSLEEP.SYNCS 0x989680 ;  /* 0x009896800000895d */ /* 0x008fea0003900000 */
[----:B------:R-:W3:Y:S02]  /*13900*/  @!P0 SYNCS.PHASECHK.TRANS64 P0, [R3+URZ+0x38890], R12 ;  /* 0x0388900c030085a7 */ /* 0x000ee400080010ff */
[----:B---3--:R-:W-:Y:S05]  /*13910*/  @!P0 BRA `(.L_x_300) ;  /* 0xfffffffc00f08947 */ /* 0x008fea000383ffff */
[----:B------:R-:W-:Y:S05]  /*13920*/  BRA `(.L_x_301) ;  /* 0xffffff3400147947 */ /* 0x000fea000383ffff */
.L_x_148:
[----:B------:R-:W-:-:S07]  /*13930*/  MOV R2, UR14 ;  /* 0x0000000e00027c02 */ /* 0x000fce0008000f00 */
.L_x_302:
[----:B-1----:R1:W2:Y:S02]  /*13940*/  SYNCS.PHASECHK.TRANS64.TRYWAIT P0, [R2+URZ+0x38870], R3 ;  /* 0x03887003020075a7 */ /* 0x0022a400080011ff */
[----:B--2---:R-:W-:Y:S05]  /*13950*/  @!P0 NANOSLEEP.SYNCS 0x989680 ;  /* 0x009896800000895d */ /* 0x004fea0003900000 */
[----:B------:R-:W2:Y:S02]  /*13960*/  @!P0 SYNCS.PHASECHK.TRANS64 P0, [R2+URZ+0x38870], R3 ;  /* 0x03887003020085a7 */ /* 0x000ea400080010ff */
[----:B--2---:R-:W-:Y:S05]  /*13970*/  @!P0 BRA `(.L_x_302) ;  /* 0xfffffffc00f08947 */ /* 0x004fea000383ffff */
[----:B------:R-:W-:Y:S05]  /*13980*/  BRA `(.L_x_303) ;  /* 0xffffff4000687947 */ /* 0x000fea000383ffff */
.L_x_170:
[----:B--2---:R2:W3:Y:S02]  /*13990*/  SYNCS.PHASECHK.TRANS64.TRYWAIT P1, [R56+URZ+0x38850], R0 ;  /* 0x03885000380075a7 */ /* 0x0044e400080211ff */
[----:B---3--:R-:W-:Y:S05]  /*139a0*/  @!P1 NANOSLEEP.SYNCS 0x989680 ;  /* 0x009896800000995d */ /* 0x008fea0003900000 */
[----:B------:R-:W3:Y:S02]  /*139b0*/  @!P1 SYNCS.PHASECHK.TRANS64 P1, [R56+URZ+0x38850], R0 ;  /* 0x03885000380095a7 */ /* 0x000ee400080210ff */
[----:B---3--:R-:W-:Y:S05]  /*139c0*/  @!P1 BRA `(.L_x_170) ;  /* 0xfffffffc00f09947 */ /* 0x008fea000383ffff */
[----:B------:R-:W-:Y:S05]  /*139d0*/  BRA `(.L_x_304) ;  /* 0xffffff5000b07947 */ /* 0x000fea000383ffff */
.L_x_173:
[----:B-1----:R1:W2:Y:S02]  /*139e0*/  SYNCS.PHASECHK.TRANS64.TRYWAIT P1, [R56+URZ+0x38888], R0 ;  /* 0x03888800380075a7 */ /* 0x0022a400080211ff */
[----:B--2---:R-:W-:Y:S05]  /*139f0*/  @!P1 NANOSLEEP.SYNCS 0x989680 ;  /* 0x009896800000995d */ /* 0x004fea0003900000 */
[----:B------:R-:W2:Y:S02]  /*13a00*/  @!P1 SYNCS.PHASECHK.TRANS64 P1, [R56+URZ+0x38888], R0 ;  /* 0x03888800380095a7 */ /* 0x000ea400080210ff */
[----:B--2---:R-:W-:Y:S05]  /*13a10*/  @!P1 BRA `(.L_x_173) ;  /* 0xfffffffc00f09947 */ /* 0x004fea000383ffff */
[----:B------:R-:W-:Y:S05]  /*13a20*/  BRA `(.L_x_305) ;  /* 0xffffff5000b87947 */ /* 0x000fea000383ffff */
.L_x_176:
[----:B-1----:R1:W2:Y:S02]  /*13a30*/  SYNCS.PHASECHK.TRANS64.TRYWAIT P1, [R56+URZ+0x38830], R0 ;  /* 0x03883000380075a7 */ /* 0x0022a400080211ff */
[----:B--2---:R-:W-:Y:S05]  /*13a40*/  @!P1 NANOSLEEP.SYNCS 0x989680 ;  /* 0x009896800000995d */ /* 0x004fea0003900000 */
[----:B------:R-:W2:Y:S02]  /*13a50*/  @!P1 SYNCS.PHASECHK.TRANS64 P1, [R56+URZ+0x38830], R0 ;  /* 0x03883000380095a7 */ /* 0x000ea400080210ff */
[----:B--2---:R-:W-:Y:S05]  /*13a60*/  @!P1 BRA `(.L_x_176) ;  /* 0xfffffffc00f09947 */ /* 0x004fea000383ffff */
[----:B------:R-:W-:Y:S05]  /*13a70*/  BRA `(.L_x_306) ;  /* 0xffffff5000e87947 */ /* 0x000fea000383ffff */
.L_x_177:
[----:B------:R-:W-:Y:S01]  /*13a80*/  MOV R12, RZ ;  /* 0x000000ff000c7202 */ /* 0x000fe20000000f00 */
[----:B------:R-:W-:Y:S01]  /*13a90*/  HFMA2 R11, -RZ, RZ, 0, 1.847743988037109375e-06 ;  /* 0x0000001fff0b7431 */ /* 0x000fe200000001ff */
[----:B------:R-:W-:Y:S01]  /*13aa0*/  MOV R15, 0xffffffff ;  /* 0xffffffff000f7802 */ /* 0x000fe20000000f00 */
[----:B------:R-:W-:Y:S06]  /*13ab0*/  BSSY B0, `(.L_x_307) ;  /* 0x0000004000007945 */ /* 0x000fec0003800000 */
[----:B-1----:R-:W-:Y:S05]  /*13ac0*/  WARPSYNC.COLLECTIVE R15, `(.L_x_308) ;  /* 0x000000000f087348 */ /* 0x002fea0003c00000 */
[----:B------:R2:W3:Y:S02]  /*13ad0*/  SHFL.IDX P6, R14, R13, R12, R11 ;  /* 0x0000000c0d0e7389 */ /* 0x0004e400000c000b */
[----:B-123--:R-:W-:Y:S05]  /*13ae0*/  ENDCOLLECTIVE ;  /* 0x000000000000791b */ /* 0x00efea0003800000 */
.L_x_308:
[----:B------:R-:W-:Y:S05]  /*13af0*/  BSYNC B0 ;  /* 0x0000000000007941 */ /* 0x000fea0003800000 */
.L_x_307:
[----:B------:R-:W-:Y:S05]  /*13b00*/  BRA `(.L_x_309) ;  /* 0xffffff5000e87947 */ /* 0x000fea000383ffff */
.L_x_193:
[----:B------:R1:W1:Y:S02]  /*13b10*/  SYNCS.PHASECHK.TRANS64.TRYWAIT P0, [R56+URZ+0x38840], R0 ;  /* 0x03884000380075a7 */ /* 0x00026400080011ff */
[----:B-1----:R-:W-:Y:S05]  /*13b20*/  @!P0 NANOSLEEP.SYNCS 0x989680 ;  /* 0x009896800000895d */ /* 0x002fea0003900000 */
[----:B------:R-:W1:Y:S02]  /*13b30*/  @!P0 SYNCS.PHASECHK.TRANS64 P0, [R56+URZ+0x38840], R0 ;  /* 0x03884000380085a7 */ /* 0x000e6400080010ff */
[----:B-1----:R-:W-:Y:S05]  /*13b40*/  @!P0 BRA `(.L_x_193) ;  /* 0xfffffffc00f08947 */ /* 0x002fea000383ffff */
[----:B------:R-:W-:Y:S05]  /*13b50*/  BRA `(.L_x_310) ;  /* 0xffffffa000c47947 */ /* 0x000fea000383ffff */
.L_x_196:
[----:B------:R1:W1:Y:S02]  /*13b60*/  SYNCS.PHASECHK.TRANS64.TRYWAIT P0, [R56+URZ+0x38860], R0 ;  /* 0x03886000380075a7 */ /* 0x00026400080011ff */
[----:B-1----:R-:W-:Y:S05]  /*13b70*/  @!P0 NANOSLEEP.SYNCS 0x989680 ;  /* 0x009896800000895d */ /* 0x002fea0003900000 */
[----:B------:R-:W1:Y:S02]  /*13b80*/  @!P0 SYNCS.PHASECHK.TRANS64 P0, [R56+URZ+0x38860], R0 ;  /* 0x03886000380085a7 */ /* 0x000e6400080010ff */
[----:B-1----:R-:W-:Y:S05]  /*13b90*/  @!P0 BRA `(.L_x_196) ;  /* 0xfffffffc00f08947 */ /* 0x002fea000383ffff */
[----:B------:R-:W-:Y:S05]  /*13ba0*/  BRA `(.L_x_311) ;  /* 0xffffffa000d07947 */ /* 0x000fea000383ffff */
.L_x_198:
[----:B------:R1:W1:Y:S02]  /*13bb0*/  SYNCS.PHASECHK.TRANS64.TRYWAIT P0, [R56+URZ+0x38898], R0 ;  /* 0x03889800380075a7 */ /* 0x00026400080011ff */
[----:B-1----:R-:W-:Y:S05]  /*13bc0*/  @!P0 NANOSLEEP.SYNCS 0x989680 ;  /* 0x009896800000895d */ /* 0x002fea0003900000 */
[----:B------:R-:W1:Y:S02]  /*13bd0*/  @!P0 SYNCS.PHASECHK.TRANS64 P0, [R56+URZ+0x38898], R0 ;  /* 0x03889800380085a7 */ /* 0x000e6400080010ff */
[----:B-1----:R-:W-:Y:S05]  /*13be0*/  @!P0 BRA `(.L_x_198) ;  /* 0xfffffffc00f08947 */ /* 0x002fea000383ffff */
[----:B------:R-:W-:Y:S05]  /*13bf0*/  BRA `(.L_x_312) ;  /* 0xffffffa000dc7947 */ /* 0x000fea000383ffff */
.L_x_206:
[----:B-1----:R-:W-:-:S04]  /*13c00*/  MOV R0, UR37 ;  /* 0x0000002500007c02 */ /* 0x002fc80008000f00 */
[----:B------:R1:W2:Y:S03]  /*13c10*/  SYNCS.PHASECHK.TRANS64.TRYWAIT P1, [R0+URZ+0x388a0], R3 ;  /* 0x0388a003000075a7 */ /* 0x0002a600080211ff */
[----:B--2---:R-:W-:Y:S05]  /*13c20*/  @!P1 NANOSLEEP.SYNCS 0x989680 ;  /* 0x009896800000995d */ /* 0x004fea0003900000 */
[----:B------:R-:W2:Y:S02]  /*13c30*/  @!P1 SYNCS.PHASECHK.TRANS64 P1, [R0+URZ+0x388a0], R3 ;  /* 0x0388a003000095a7 */ /* 0x000ea400080210ff */
[----:B--2---:R-:W-:Y:S05]  /*13c40*/  @!P1 BRA `(.L_x_206) ;  /* 0xfffffffc00ec9947 */ /* 0x004fea000383ffff */
[----:B------:R-:W-:Y:S05]  /*13c50*/  BRA `(.L_x_313) ;  /* 0xffffffc000147947 */ /* 0x000fea000383ffff */
.L_x_229:
[----:B------:R-:W-:-:S07]  /*13c60*/  MOV R0, UR37 ;  /* 0x0000002500007c02 */ /* 0x000fce0008000f00 */
.L_x_314:
[----:B------:R1:W1:Y:S02]  /*13c70*/  SYNCS.PHASECHK.TRANS64.TRYWAIT P1, [R0+URZ+0x388a8], R3 ;  /* 0x0388a803000075a7 */ /* 0x00026400080211ff */
[----:B-1----:R-:W-:Y:S05]  /*13c80*/  @!P1 NANOSLEEP.SYNCS 0x989680 ;  /* 0x009896800000995d */ /* 0x002fea0003900000 */
[----:B------:R-:W1:Y:S02]  /*13c90*/  @!P1 SYNCS.PHASECHK.TRANS64 P1, [R0+URZ+0x388a8], R3 ;  /* 0x0388a803000095a7 */ /* 0x000e6400080210ff */
[----:B-1----:R-:W-:Y:S05]  /*13ca0*/  @!P1 BRA `(.L_x_314) ;  /* 0xfffffffc00f09947 */ /* 0x002fea000383ffff */
[----:B------:R-:W-:Y:S05]  /*13cb0*/  BRA `(.L_x_315) ;  /* 0xffffffd400807947 */ /* 0x000fea000383ffff */
        .weak           $__internal_0_$__cuda_sm10x_tcgen05_guardrail_trap_col_being_dealloced_not_returned_by_alloc
        .type           $__internal_0_$__cuda_sm10x_tcgen05_guardrail_trap_col_being_dealloced_not_returned_by_alloc,@function
        .size           $__internal_0_$__cuda_sm10x_tcgen05_guardrail_trap_col_being_dealloced_not_returned_by_alloc,($__internal_1_$__cuda_sm10x_tcgen05_guardrail_trap_phase_invalid_during_alloc - $__internal_0_$__cuda_sm10x_tcgen05_guardrail_trap_col_being_dealloced_not_returned_by_alloc)
$__internal_0_$__cuda_sm10x_tcgen05_guardrail_trap_col_being_dealloced_not_returned_by_alloc:
[----:B------:R-:W-:Y:S05]  /*13cc0*/  BPT.TRAP 0x1 ;  /* 0x000000040000795c */ /* 0x000fea0000300000 */
[----:B------:R-:W-:-:S04]  /*13cd0*/  HFMA2 R3, -RZ, RZ, 0, 0 ;  /* 0x00000000ff037431 */ /* 0x000fc800000001ff */
[----:B------:R-:W-:Y:S05]  /*13ce0*/  RET.REL.NODEC R2 `(_ZN7cutlass13device_kernelINS_4fmha6kernel36Sm100FmhaBwdKernelTmaWarpSpecializedIN4cute5tupleIJiiiiNS5_IJNS5_IJiiEEEiEEEEEENS_10bfloat16_tEfNS5_IJNS4_1CILi128EEESB_SB_SB_EEENS1_10collective10CausalMaskILb1EEEEEEEvNT_6ParamsE) ;  /* 0xfffffec002c47950 */ /* 0x000fea0003c3ffff */
        .weak           $__internal_1_$__cuda_sm10x_tcgen05_guardrail_trap_phase_invalid_during_alloc
        .type           $__internal_1_$__cuda_sm10x_tcgen05_guardrail_trap_phase_invalid_during_alloc,@function
        .size           $__internal_1_$__cuda_sm10x_tcgen05_guardrail_trap_phase_invalid_during_alloc,($__internal_2_$__cuda_sm10x_tcgen05_guardrail_trap_unallocated_columns_being_dealloced - $__internal_1_$__cuda_sm10x_tcgen05_guardrail_trap_phase_invalid_during_alloc)
$__internal_1_$__cuda_sm10x_tcgen05_guardrail_trap_phase_invalid_during_alloc:
[----:B------:R-:W-:Y:S05]  /*13cf0*/  BPT.TRAP 0x1 ;  /* 0x000000040000795c */ /* 0x000fea0000300000 */
[----:B------:R-:W-:-:S04]  /*13d00*/  MOV R3, 0x0 ;  /* 0x0000000000037802 */ /* 0x000fc80000000f00 */
[----:B------:R-:W-:Y:S05]  /*13d10*/  RET.REL.NODEC R2 `(_ZN7cutlass13device_kernelINS_4fmha6kernel36Sm100FmhaBwdKernelTmaWarpSpecializedIN4cute5tupleIJiiiiNS5_IJNS5_IJiiEEEiEEEEEENS_10bfloat16_tEfNS5_IJNS4_1CILi128EEESB_SB_SB_EEENS1_10collective10CausalMaskILb1EEEEEEEvNT_6ParamsE) ;  /* 0xfffffec002b87950 */ /* 0x000fea0003c3ffff */
        .weak           $__internal_2_$__cuda_sm10x_tcgen05_guardrail_trap_unallocated_columns_being_dealloced
        .type           $__internal_2_$__cuda_sm10x_tcgen05_guardrail_trap_unallocated_columns_being_dealloced,@function
        .size           $__internal_2_$__cuda_sm10x_tcgen05_guardrail_trap_unallocated_columns_being_dealloced,($__internal_3_$__cuda_sm20_div_u16 - $__internal_2_$__cuda_sm10x_tcgen05_guardrail_trap_unallocated_columns_being_dealloced)
$__internal_2_$__cuda_sm10x_tcgen05_guardrail_trap_unallocated_columns_being_dealloced:
[----:B------:R-:W-:Y:S05]  /*13d20*/  BPT.TRAP 0x1 ;  /* 0x000000040000795c */ /* 0x000fea0000300000 */
[----:B------:R-:W-:-:S04]  /*13d30*/  HFMA2 R3, -RZ, RZ, 0, 0 ;  /* 0x00000000ff037431 */ /* 0x000fc800000001ff */
[----:B------:R-:W-:Y:S05]  /*13d40*/  RET.REL.NODEC R2 `(_ZN7cutlass13device_kernelINS_4fmha6kernel36Sm100FmhaBwdKernelTmaWarpSpecializedIN4cute5tupleIJiiiiNS5_IJNS5_IJiiEEEiEEEEEENS_10bfloat16_tEfNS5_IJNS4_1CILi128EEESB_SB_SB_EEENS1_10collective10CausalMaskILb1EEEEEEEvNT_6ParamsE) ;  /* 0xfffffec002ac7950 */ /* 0x000fea0003c3ffff */
        .weak           $__internal_3_$__cuda_sm20_div_u16
        .type           $__internal_3_$__cuda_sm20_div_u16,@function
        .size           $__internal_3_$__cuda_sm20_div_u16,(.L_x_325 - $__internal_3_$__cuda_sm20_div_u16)
$__internal_3_$__cuda_sm20_div_u16:
[----:B------:R-:W1:Y:S01]  /*13d50*/  I2F.U16 R5, R6 ;  /* 0x0000000600057306 */ /* 0x000e620000101000 */
[----:B------:R-:W-:Y:S01]  /*13d60*/  IMAD.MOV.U32 R3, RZ, RZ, 0x4b800000 ;  /* 0x4b800000ff037424 */ /* 0x000fe200078e00ff */
[----:B------:R-:W-:-:S04]  /*13d70*/  LOP3.LUT R0, R0, 0xffff, RZ, 0xc0, !PT ;  /* 0x0000ffff00007812 */ /* 0x000fc800078ec0ff */
[----:B------:R-:W-:Y:S02]  /*13d80*/  I2FP.F32.U32.RZ R0, R0 ;  /* 0x0000000000007245 */ /* 0x000fe4000020d000 */
[C---:B-1----:R-:W-:Y:S02]  /*13d90*/  FSETP.GEU.AND P0, PT, |R5|.reuse, 1.175494350822287508e-38, PT ;  /* 0x008000000500780b */ /* 0x042fe40003f0e200 */
[----:B------:R-:W-:Y:S02]  /*13da0*/  FSETP.GT.AND P1, PT, |R5|, 8.50705917302346158658e+37, PT ;  /* 0x7e8000000500780b */ /* 0x000fe40003f24200 */
[----:B------:R-:W-:Y:S02]  /*13db0*/  FSEL R3, R3, 1, !P0 ;  /* 0x3f80000003037808 */ /* 0x000fe40004000000 */
[----:B------:R-:W-:Y:S02]  /*13dc0*/  ISETP.NE.U32.AND P0, PT, R6, RZ, PT ;  /* 0x000000ff0600720c */ /* 0x000fe40003f05070 */
[----:B------:R-:W-:-:S05]  /*13dd0*/  FSEL R3, R3, 0.25, !P1 ;  /* 0x3e80000003037808 */ /* 0x000fca0004800000 */
[----:B------:R-:W-:-:S06]  /*13de0*/  FMUL R5, R5, R3 ;  /* 0x0000000305057220 */ /* 0x000fcc0000400000 */
[----:B------:R-:W1:Y:S02]  /*13df0*/  MUFU.RCP R5, R5 ;  /* 0x0000000500057308 */ /* 0x000e640000001000 */
[----:B-1----:R-:W-:-:S04]  /*13e00*/  FMUL R5, R3, R5 ;  /* 0x0000000503057220 */ /* 0x002fc80000400000 */
[----:B------:R-:W-:-:S04]  /*13e10*/  VIADD R5, R5, 0x2 ;  /* 0x0000000205057836 */ /* 0x000fc80000000000 */
[----:B------:R-:W-:Y:S01]  /*13e20*/  FMUL.RZ R0, R0, R5 ;  /* 0x0000000500007220 */ /* 0x000fe2000040c000 */
[----:B------:R-:W-:-:S05]  /*13e30*/  IMAD.MOV.U32 R5, RZ, RZ, 0x0 ;  /* 0x00000000ff057424 */ /* 0x000fca00078e00ff */
[----:B------:R-:W1:Y:S02]  /*13e40*/  F2I.U32.TRUNC.NTZ R0, R0 ;  /* 0x0000000000007305 */ /* 0x000e64000020f000 */
[----:B-1----:R-:W-:Y:S01]  /*13e50*/  LOP3.LUT R16, R0, 0xffff, RZ, 0xc0, !PT ;  /* 0x0000ffff00107812 */ /* 0x002fe200078ec0ff */
[----:B------:R-:W-:Y:S01]  /*13e60*/  @!P0 IMAD.MOV.U32 R16, RZ, RZ, -0x1 ;  /* 0xffffffffff108424 */ /* 0x000fe200078e00ff */
[----:B------:R-:W-:Y:S06]  /*13e70*/  RET.REL.NODEC R4 `(_ZN7cutlass13device_kernelINS_4fmha6kernel36Sm100FmhaBwdKernelTmaWarpSpecializedIN4cute5tupleIJiiiiNS5_IJNS5_IJiiEEEiEEEEEENS_10bfloat16_tEfNS5_IJNS4_1CILi128EEESB_SB_SB_EEENS1_10collective10CausalMaskILb1EEEEEEEvNT_6ParamsE) ;  /* 0xfffffec004607950 */ /* 0x000fec0003c3ffff */
.L_x_316:
[----:B------:R-:W-:-:S00]  /*13e80*/  BRA `(.L_x_316) ;  /* 0xfffffffc00fc7947 */ /* 0x000fc0000383ffff */
[----:B------:R-:W-:-:S00]  /*13e90*/  NOP ;  /* 0x0000000000007918 */ /* 0x000fc00000000000 */
        /* <DEDUP_REMOVED lines=14> */
.L_x_325:


//--------------------- .nv.global.init           --------------------------
	.section	.nv.global.init,"aw",@progbits
.nv.global.init:
	.type		$str$25,@object
	.size		$str$25,($str$26 - $str$25)
$str$25:
        /*0000*/ 	.byte	0x28, 0x61, 0x64, 0x64, 0x72, 0x65, 0x73, 0x73, 0x20, 0x26, 0x20, 0x6d, 0x61, 0x73, 0x6b, 0x29
        /*0010*/ 	.byte	0x20, 0x3d, 0x3d, 0x20, 0x30, 0x00
	.type		$str$26,@object
	.size		$str$26,($str$24 - $str$26)
$str$26:
        /*0016*/ 	.byte	0x2f, 0x74, 0x6d, 0x70, 0x2f, 0x63, 0x75, 0x74, 0x6c, 0x61, 0x73, 0x73, 0x5f, 0x73, 0x77, 0x65
        /*0026*/ 	.byte	0x65, 0x70, 0x5f, 0x73, 0x72, 0x63, 0x2f, 0x69, 0x6e, 0x63, 0x6c, 0x75, 0x64, 0x65, 0x2f, 0x63
        /*0036*/ 	.byte	0x75, 0x74, 0x65, 0x2f, 0x70, 0x6f, 0x69, 0x6e, 0x74, 0x65, 0x72, 0x5f, 0x66, 0x6c, 0x61, 0x67
        /*0046*/ 	.byte	0x67, 0x65, 0x64, 0x2e, 0x68, 0x70, 0x70, 0x00
	.type		$str$24,@object
	.size		$str$24,($str$23 - $str$24)
$str$24:
        /*004e*/ 	.byte	0x2f, 0x74, 0x6d, 0x70, 0x2f, 0x63, 0x75, 0x74, 0x6c, 0x61, 0x73, 0x73, 0x5f, 0x73, 0x77, 0x65
        /*005e*/ 	.byte	0x65, 0x70, 0x5f, 0x73, 0x72, 0x63, 0x2f, 0x69, 0x6e, 0x63, 0x6c, 0x75, 0x64, 0x65, 0x2f, 0x63
        /*006e*/ 	.byte	0x75, 0x74, 0x65, 0x2f, 0x61, 0x74, 0x6f, 0x6d, 0x2f, 0x63, 0x6f, 0x70, 0x79, 0x5f, 0x74, 0x72
        /*007e*/ 	.byte	0x61, 0x69, 0x74, 0x73, 0x5f, 0x73, 0x6d, 0x31, 0x30, 0x30, 0x2e, 0x68, 0x70, 0x70, 0x00
	.type		$str$23,@object
	.size		$str$23,(__unnamed_3 - $str$23)
$str$23:
        /*008d*/ 	.byte	0x28, 0x28, 0x75, 0x69, 0x6e, 0x74, 0x33, 0x32, 0x5f, 0x74, 0x28, 0x74, 0x68, 0x72, 0x65, 0x61
        /*009d*/ 	.byte	0x64, 0x49, 0x64, 0x78, 0x2e, 0x78, 0x29, 0x20, 0x2f, 0x20, 0x33, 0x32, 0x29, 0x20, 0x25, 0x20
        /*00ad*/ 	.byte	0x34, 0x29, 0x20, 0x3d, 0x3d, 0x20, 0x28, 0x28, 0x28, 0x74, 0x6d, 0x65, 0x6d, 0x5f, 0x61, 0x64
        /*00bd*/ 	.byte	0x64, 0x72, 0x20, 0x3e, 0x3e, 0x20, 0x31, 0x36, 0x29, 0x20, 0x2f, 0x20, 0x33, 0x32, 0x29, 0x20
        /*00cd*/ 	.byte	0x25, 0x20, 0x34, 0x29, 0x00
	.type		__unnamed_3,@object
	.size		__unnamed_3,(__unnamed_1 - __unnamed_3)
__unnamed_3:
        /* <DEDUP_REMOVED lines=25> */
        /*0262*/ 	.byte	0x3c, 0x31, 0x30, 0x32, 0x34, 0x3e, 0x3e, 0x3e, 0x3e, 0x20, 0x26, 0x5d, 0x00
	.type		__unnamed_1,@object
	.size		__unnamed_1,(__unnamed_2 - __unnamed_1)
__unnamed_1:
        /* <DEDUP_REMOVED lines=31> */
        /*045f*/ 	.byte	0x31, 0x3e, 0x3e, 0x3e, 0x5d, 0x00
	.type		__unnamed_2,@object
	.size		__unnamed_2,(__unnamed_4 - __unnamed_2)
__unnamed_2:
        /* <DEDUP_REMOVED lines=33> */
        /*0675*/ 	.byte	0x3e, 0x3e, 0x3e, 0x5d, 0x00
	.type		__unnamed_4,@object
	.size		__unnamed_4,(.L_4 - __unnamed_4)
__unnamed_4:
        /* <DEDUP_REMOVED lines=37> */
        /*08ca*/ 	.byte	0x3a, 0x43, 0x3c, 0x30, 0x3e, 0x3e, 0x3e, 0x3e, 0x5d, 0x00
.L_4:


//--------------------- .nv.shared._ZN7cutlass13device_kernelINS_4fmha6kernel36Sm100FmhaBwdKernelTmaWarpSpecializedIN4cute5tupleIJiiiiNS5_IJNS5_IJiiEEEiEEEEEENS_10bfloat16_tEfNS5_IJNS4_1CILi128EEESB_SB_SB_EEENS1_10collective10CausalMaskILb1EEEEEEEvNT_6ParamsE --------------------------
	.section	.nv.shared._ZN7cutlass13device_kernelINS_4fmha6kernel36Sm100FmhaBwdKernelTmaWarpSpecializedIN4cute5tupleIJiiiiNS5_IJNS5_IJiiEEEiEEEEEENS_10bfloat16_tEfNS5_IJNS4_1CILi128EEESB_SB_SB_EEENS1_10collective10CausalMaskILb1EEEEEEEvNT_6ParamsE,"aw",@nobits
	.sectionflags	@""
	.align	16
	.zero		1024


//--------------------- .nv.shared.reserved.0     --------------------------
	.section	.nv.shared.reserved.0,"aw",@nobits
	.weak		__nv_reservedSMEM_offset_0_alias
	.size		__nv_reservedSMEM_offset_0_alias, 0, 64
	.other		__nv_reservedSMEM_offset_0_alias,@"STO_CUDA_RESERVED_SHARED STV_DEFAULT"
__nv_reservedSMEM_offset_0_alias:
	.zero		0
.nv.shared.reserved.0:
	.zero		64
	.weak		__nv_reservedSMEM_tcgen05_partition
	.type		__nv_reservedSMEM_tcgen05_partition,@object
	.size		__nv_reservedSMEM_tcgen05_partition,(.L_0 - __nv_reservedSMEM_tcgen05_partition)
__nv_reservedSMEM_tcgen05_partition:
	.zero		32
.L_0:


//--------------------- .nv.global                --------------------------
	.section	.nv.global,"aw",@nobits
.nv.global:
	.type		_ZN39_INTERNAL_9f1d079b_4_k_cu_65df899f_39264cute1_E,@object
	.size		_ZN39_INTERNAL_9f1d079b_4_k_cu_65df899f_39264cute1_E,(_ZN39_INTERNAL_9f1d079b_4_k_cu_65df899f_39264cuda3std3__45__cpo6cbeginE - _ZN39_INTERNAL_9f1d079b_4_k_cu_65df899f_39264cute1_E)
_ZN39_INTERNAL_9f1d079b_4_k_cu_65df899f_39264cute1_E:
	.zero		1
	.type		_ZN39_INTERNAL_9f1d079b_4_k_cu_65df899f_39264cuda3std3__45__cpo6cbeginE,@object
	.size		_ZN39_INTERNAL_9f1d079b_4_k_cu_65df899f_39264cuda3std3__45__cpo6cbeginE,(_ZN39_INTERNAL_9f1d079b_4_k_cu_65df899f_39264cuda3std3__48in_placeE - _ZN39_INTERNAL_9f1d079b_4_k_cu_65df899f_39264cuda3std3__45__cpo6cbeginE)
_ZN39_INTERNAL_9f1d079b_4_k_cu_65df899f_39264cuda3std3__45__cpo6cbeginE:
	.zero		1
	.type		_ZN39_INTERNAL_9f1d079b_4_k_cu_65df899f_39264cuda3std3__48in_placeE,@object
	.size		_ZN39_INTERNAL_9f1d079b_4_k_cu_65df899f_39264cuda3std3__48in_placeE,(_ZN39_INTERNAL_9f1d079b_4_k_cu_65df899f_39264cuda3std6ranges3__45__cpo9iter_moveE - _ZN39_INTERNAL_9f1d079b_4_k_cu_65df899f_39264cuda3std3__48in_placeE)
_ZN39_INTERNAL_9f1d079b_4_k_cu_65df899f_39264cuda3std3__48in_placeE:
	.zero		1
	.type		_ZN39_INTERNAL_9f1d079b_4_k_cu_65df899f_39264cuda3std6ranges3__45__cpo9iter_moveE,@object
	.size		_ZN39_INTERNAL_9f1d079b_4_k_cu_65df899f_39264cuda3std6ranges3__45__cpo9iter_moveE,(_ZN39_INTERNAL_9f1d079b_4_k_cu_65df899f_39264cuda3std3__45__cpo5beginE - _ZN39_INTERNAL_9f1d079b_4_k_cu_65df899f_39264cuda3std6ranges3__45__cpo9iter_moveE)
_ZN39_INTERNAL_9f1d079b_4_k_cu_65df899f_39264cuda3std6ranges3__45__cpo9iter_moveE:
	.zero		1
	.type		_ZN39_INTERNAL_9f1d079b_4_k_cu_65df899f_39264cuda3std3__45__cpo5beginE,@object
	.size		_ZN39_INTERNAL_9f1d079b_4_k_cu_65df899f_39264cuda3std3__45__cpo5beginE,(_ZN39_INTERNAL_9f1d079b_4_k_cu_65df899f_39264cuda3std3__441_GLOBAL__N__9f1d079b_4_k_cu_65df899f_39266ignoreE - _ZN39_INTERNAL_9f1d079b_4_k_cu_65df899f_39264cuda3std3__45__cpo5beginE)
_ZN39_INTERNAL_9f1d079b_4_k_cu_65df899f_39264cuda3std3__45__cpo5beginE:
	.zero		1
	.type		_ZN39_INTERNAL_9f1d079b_4_k_cu_65df899f_39264cuda3std3__441_GLOBAL__N__9f1d079b_4_k_cu_65df899f_39266ignoreE,@object
	.size		_ZN39_INTERNAL_9f1d079b_4_k_cu_65df899f_39264cuda3std3__441_GLOBAL__N__9f1d079b_4_k_cu_65df899f_39266ignoreE,(_ZN39_INTERNAL_9f1d079b_4_k_cu_65df899f_39264cute7productE - _ZN39_INTERNAL_9f1d079b_4_k_cu_65df899f_39264cuda3std3__441_GLOBAL__N__9f1d079b_4_k_cu_65df899f_39266ignoreE)
_ZN39_INTERNAL_9f1d079b_4_k_cu_65df899f_39264cuda3std3__441_GLOBAL__N__9f1d079b_4_k_cu_65df899f_39266ignoreE:
	.zero		1
	.type		_ZN39_INTERNAL_9f1d079b_4_k_cu_65df899f_39264cute7productE,@object
	.size		_ZN39_INTERNAL_9f1d079b_4_k_cu_65df899f_39264cute7productE,(_ZN39_INTERNAL_9f1d079b_4_k_cu_65df899f_39264cuda3std3__45__cpo3endE - _ZN39_INTERNAL_9f1d079b_4_k_cu_65df899f_39264cute7productE)
_ZN39_INTERNAL_9f1d079b_4_k_cu_65df899f_39264cute7productE:
	.zero		1
	.type		_ZN39_INTERNAL_9f1d079b_4_k_cu_65df899f_39264cuda3std3__45__cpo3endE,@object
	.size		_ZN39_INTERNAL_9f1d079b_4_k_cu_65df899f_39264cuda3std3__45__cpo3endE,(_ZN39_INTERNAL_9f1d079b_4_k_cu_65df899f_39264cuda3std3__419piecewise_constructE - _ZN39_INTERNAL_9f1d079b_4_k_cu_65df899f_39264cuda3std3__45__cpo3endE)
_ZN39_INTERNAL_9f1d079b_4_k_cu_65df899f_39264cuda3std3__45__cpo3endE:
	.zero		1
	.type		_ZN39_INTERNAL_9f1d079b_4_k_cu_65df899f_39264cuda3std3__419piecewise_constructE,@object
	.size		_ZN39_INTERNAL_9f1d079b_4_k_cu_65df899f_39264cuda3std3__419piecewise_constructE,(_ZN39_INTERNAL_9f1d079b_4_k_cu_65df899f_39264cuda3std3__45__cpo4cendE - _ZN39_INTERNAL_9f1d079b_4_k_cu_65df899f_39264cuda3std3__419piecewise_constructE)
_ZN39_INTERNAL_9f1d079b_4_k_cu_65df899f_39264cuda3std3__419piecewise_constructE:
	.zero		1
	.type		_ZN39_INTERNAL_9f1d079b_4_k_cu_65df899f_39264cuda3std3__45__cpo4cendE,@object
	.size		_ZN39_INTERNAL_9f1d079b_4_k_cu_65df899f_39264cuda3std3__45__cpo4cendE,(_ZN39_INTERNAL_9f1d079b_4_k_cu_65df899f_39264cuda3std6ranges3__45__cpo4swapE - _ZN39_INTERNAL_9f1d079b_4_k_cu_65df899f_39264cuda3std3__45__cpo4cendE)
_ZN39_INTERNAL_9f1d079b_4_k_cu_65df899f_39264cuda3std3__45__cpo4cendE:
	.zero		1
	.type		_ZN39_INTERNAL_9f1d079b_4_k_cu_65df899f_39264cuda3std6ranges3__45__cpo4swapE,@object
	.size		_ZN39_INTERNAL_9f1d079b_4_k_cu_65df899f_39264cuda3std6ranges3__45__cpo4swapE,(.L_12 - _ZN39_INTERNAL_9f1d079b_4_k_cu_65df899f_39264cuda3std6ranges3__45__cpo4swapE)
_ZN39_INTERNAL_9f1d079b_4_k_cu_65df899f_39264cuda3std6ranges3__45__cpo4swapE:
	.zero		1
.L_12:


//--------------------- .nv.constant0._ZN7cutlass13device_kernelINS_4fmha6kernel36Sm100FmhaBwdKernelTmaWarpSpecializedIN4cute5tupleIJiiiiNS5_IJNS5_IJiiEEEiEEEEEENS_10bfloat16_tEfNS5_IJNS4_1CILi128EEESB_SB_SB_EEENS1_10collective10CausalMaskILb1EEEEEEEvNT_6ParamsE --------------------------
	.section	.nv.constant0._ZN7cutlass13device_kernelINS_4fmha6kernel36Sm100FmhaBwdKernelTmaWarpSpecializedIN4cute5tupleIJiiiiNS5_IJNS5_IJiiEEEiEEEEEENS_10bfloat16_tEfNS5_IJNS4_1CILi128EEESB_SB_SB_EEENS1_10collective10CausalMaskILb1EEEEEEEvNT_6ParamsE,"a",@progbits
	.sectionflags	@""
	.align	4
.nv.constant0._ZN7cutlass13device_kernelINS_4fmha6kernel36Sm100FmhaBwdKernelTmaWarpSpecializedIN4cute5tupleIJiiiiNS5_IJNS5_IJiiEEEiEEEEEENS_10bfloat16_tEfNS5_IJNS4_1CILi128EEESB_SB_SB_EEENS1_10collective10CausalMaskILb1EEEEEEEvNT_6ParamsE:
	.zero		2560


//--------------------- SYMBOLS --------------------------

	.type		.nv.reservedSmem.offset0,@object
	.size		.nv.reservedSmem.offset0,0x4
	.type		.nv.reservedSmem.cap,@object
	.size		.nv.reservedSmem.cap,0x4
	.type		__assertfail,@function
